def matmul_kernel(
    a_ptr,
    b_ptr,
    c_ptr,
    M,
    N,
    K,
    stride_am,
    stride_ak,
    stride_bk,
    stride_bn,
    stride_cm,
    stride_cn,
    BLOCK_M: tl.constexpr,
    BLOCK_N: tl.constexpr,
    BLOCK_K: tl.constexpr,
    GROUP_M: tl.constexpr,
):
    pid = tl.program_id(axis=0)
    num_pid_m = tl.cdiv(M, BLOCK_M)
    num_pid_n = tl.cdiv(N, BLOCK_N)
    num_pid_in_group = GROUP_M * num_pid_n
    group_id = pid // num_pid_in_group
    first_pid_m = group_id * GROUP_M
    group_size_m = min(num_pid_m - first_pid_m, GROUP_M)
    pid_m = first_pid_m + ((pid % num_pid_in_group) % group_size_m)
    pid_n = (pid % num_pid_in_group) // group_size_m

    offs_am = (pid_m * BLOCK_M + tl.arange(0, BLOCK_M)) % M
    offs_bn = (pid_n * BLOCK_N + tl.arange(0, BLOCK_N)) % N
    offs_k = tl.arange(0, BLOCK_K)
    a_ptrs = a_ptr + offs_am[:, None] * stride_am + offs_k[None, :] * stride_ak
    b_ptrs = b_ptr + offs_k[:, None] * stride_bk + offs_bn[None, :] * stride_bn

    acc = tl.zeros((BLOCK_M, BLOCK_N), dtype=tl.float32)
    for kk in range(0, tl.cdiv(K, BLOCK_K)):
        a = tl.load(a_ptrs, mask=offs_k[None, :] < K - kk * BLOCK_K, other=0.0)
        b = tl.load(b_ptrs, mask=offs_k[:, None] < K - kk * BLOCK_K, other=0.0)
        acc = tl.dot(a, b, acc)
        a_ptrs += BLOCK_K * stride_ak
        b_ptrs += BLOCK_K * stride_bk

    c = acc.to(c_ptr.dtype.element_ty)
    offs_cm = pid_m * BLOCK_M + tl.arange(0, BLOCK_M)
    offs_cn = pid_n * BLOCK_N + tl.arange(0, BLOCK_N)
    c_ptrs = c_ptr + offs_cm[:, None] * stride_cm + offs_cn[None, :] * stride_cn
    mask = (offs_cm[:, None] < M) & (offs_cn[None, :] < N)
    tl.store(c_ptrs, c, mask=mask)

# config = {"BLOCK_K": 32, "BLOCK_M": 512, "BLOCK_N": 64, "GROUP_M": 8, "arch": "sm_100", "dtype": "fp8e5m2", "num_ctas": 1, "num_stages": 3, "num_warps": 4}
# arch = sm_100


// ===== COMPILED SASS (sm_100a) =====

	.target	sm_100a

	.elftype	@"ET_EXEC"


//--------------------- .note.nv.tkinfo           --------------------------
	.section	.note.nv.tkinfo,"",@"SHT_NOTE"
	.sectionflags	@"SHF_NOTE_NV_TKINFO"
	.tkinfo
        /*0018*/ 	.word	0x00000081
        /*0030*/ 	.string	""
        /*0030*/ 	.string	"ptxas-blackwell"
        /*0030*/ 	.string	"Cuda compilation tools, release 12.9, V12.9.86"
        /*0030*/ 	.string	"Build cuda_12.9.r12.9/compiler.36037853_0"
        /*0030*/ 	.string	"-v  -suppress-debug-info  -lineinfo  -arch sm_100a "



//--------------------- .note.nv.cuver            --------------------------
	.section	.note.nv.cuver,"",@"SHT_NOTE"
	.sectionflags	@"SHF_NOTE_NV_CUVER"
        /*0018*/ 	.short	0x0001
        /*001a*/ 	.short	0x0064
        /*001c*/ 	.short	0x0001
        /*001e*/ 	.short	0x0000
        /*0020*/ 	.short	0x0001
        /*0022*/ 	.short	0x0000


//--------------------- .nv.info                  --------------------------
	.section	.nv.info,"",@"SHT_CUDA_INFO"
	.align	4


	//----- nvinfo : EIATTR_REGCOUNT
	.align		4
        /*0000*/ 	.byte	0x04, 0x2f
        /*0002*/ 	.short	(.L_4 - .L_3)
	.align		4
.L_3:
        /*0004*/ 	.word	index@(matmul_kernel)
        /*0008*/ 	.word	0x000000ff


	//----- nvinfo : EIATTR_FRAME_SIZE
	.align		4
.L_4:
        /*000c*/ 	.byte	0x04, 0x11
        /*000e*/ 	.short	(.L_6 - .L_5)
	.align		4
.L_5:
        /*0010*/ 	.word	index@($__internal_2_$__cuda_sm10x_tcgen05_guardrail_trap_unallocated_columns_being_dealloced)
        /*0014*/ 	.word	0x000002e0


	//----- nvinfo : EIATTR_FRAME_SIZE
	.align		4
.L_6:
        /*0018*/ 	.byte	0x04, 0x11
        /*001a*/ 	.short	(.L_8 - .L_7)
	.align		4
.L_7:
        /*001c*/ 	.word	index@($__internal_1_$__cuda_sm10x_tcgen05_guardrail_trap_phase_invalid_during_alloc)
        /*0020*/ 	.word	0x000002e0


	//----- nvinfo : EIATTR_FRAME_SIZE
	.align		4
.L_8:
        /*0024*/ 	.byte	0x04, 0x11
        /*0026*/ 	.short	(.L_10 - .L_9)
	.align		4
.L_9:
        /*0028*/ 	.word	index@($__internal_0_$__cuda_sm10x_tcgen05_guardrail_trap_col_being_dealloced_not_returned_by_alloc)
        /*002c*/ 	.word	0x000002e0


	//----- nvinfo : EIATTR_FRAME_SIZE
	.align		4
.L_10:
        /*0030*/ 	.byte	0x04, 0x11
        /*0032*/ 	.short	(.L_12 - .L_11)
	.align		4
.L_11:
        /*0034*/ 	.word	index@(matmul_kernel)
        /*0038*/ 	.word	0x000002e0


	//----- nvinfo : EIATTR_MIN_STACK_SIZE
	.align		4
.L_12:
        /*003c*/ 	.byte	0x04, 0x12
        /*003e*/ 	.short	(.L_14 - .L_13)
	.align		4
.L_13:
        /*0040*/ 	.word	index@(matmul_kernel)
        /*0044*/ 	.word	0x000002e0
.L_14:


//--------------------- .nv.info.matmul_kernel    --------------------------
	.section	.nv.info.matmul_kernel,"",@"SHT_CUDA_INFO"
	.sectionflags	@""
	.align	4


	//----- nvinfo : EIATTR_CUDA_API_VERSION
	.align		4
        /*0000*/ 	.byte	0x04, 0x37
        /*0002*/ 	.short	(.L_16 - .L_15)
.L_15:
        /*0004*/ 	.word	0x00000081


	//----- nvinfo : EIATTR_KPARAM_INFO
	.align		4
.L_16:
        /*0008*/ 	.byte	0x04, 0x17
        /*000a*/ 	.short	(.L_18 - .L_17)
.L_17:
        /*000c*/ 	.word	0x00000000
        /*0010*/ 	.short	0x000d
        /*0012*/ 	.short	0x0048
        /*0014*/ 	.byte	0x00, 0xf4, 0x21, 0x00


	//----- nvinfo : EIATTR_KPARAM_INFO
	.align		4
.L_18:
        /*0018*/ 	.byte	0x04, 0x17
        /*001a*/ 	.short	(.L_20 - .L_19)
.L_19:
        /*001c*/ 	.word	0x00000000
        /*0020*/ 	.short	0x000c
        /*0022*/ 	.short	0x0040
        /*0024*/ 	.byte	0x00, 0xf4, 0x21, 0x00


	//----- nvinfo : EIATTR_KPARAM_INFO
	.align		4
.L_20:
        /*0028*/ 	.byte	0x04, 0x17
        /*002a*/ 	.short	(.L_22 - .L_21)
.L_21:
        /*002c*/ 	.word	0x00000000
        /*0030*/ 	.short	0x000b
        /*0032*/ 	.short	0x0038
        /*0034*/ 	.byte	0x00, 0xf0, 0x11, 0x00


	//----- nvinfo : EIATTR_KPARAM_INFO
	.align		4
.L_22:
        /*0038*/ 	.byte	0x04, 0x17
        /*003a*/ 	.short	(.L_24 - .L_23)
.L_23:
        /*003c*/ 	.word	0x00000000
        /*0040*/ 	.short	0x000a
        /*0042*/ 	.short	0x0034
        /*0044*/ 	.byte	0x00, 0xf0, 0x11, 0x00


	//----- nvinfo : EIATTR_KPARAM_INFO
	.align		4
.L_24:
        /*0048*/ 	.byte	0x04, 0x17
        /*004a*/ 	.short	(.L_26 - .L_25)
.L_25:
        /*004c*/ 	.word	0x00000000
        /*0050*/ 	.short	0x0009
        /*0052*/ 	.short	0x0030
        /*0054*/ 	.byte	0x00, 0xf0, 0x11, 0x00


	//----- nvinfo : EIATTR_KPARAM_INFO
	.align		4
.L_26:
        /*0058*/ 	.byte	0x04, 0x17
        /*005a*/ 	.short	(.L_28 - .L_27)
.L_27:
        /*005c*/ 	.word	0x00000000
        /*0060*/ 	.short	0x0008
        /*0062*/ 	.short	0x002c
        /*0064*/ 	.byte	0x00, 0xf0, 0x11, 0x00


	//----- nvinfo : EIATTR_KPARAM_INFO
	.align		4
.L_28:
        /*0068*/ 	.byte	0x04, 0x17
        /*006a*/ 	.short	(.L_30 - .L_29)
.L_29:
        /*006c*/ 	.word	0x00000000
        /*0070*/ 	.short	0x0007
        /*0072*/ 	.short	0x0028
        /*0074*/ 	.byte	0x00, 0xf0, 0x11, 0x00


	//----- nvinfo : EIATTR_KPARAM_INFO
	.align		4
.L_30:
        /*0078*/ 	.byte	0x04, 0x17
        /*007a*/ 	.short	(.L_32 - .L_31)
.L_31:
        /*007c*/ 	.word	0x00000000
        /*0080*/ 	.short	0x0006
        /*0082*/ 	.short	0x0024
        /*0084*/ 	.byte	0x00, 0xf0, 0x11, 0x00


	//----- nvinfo : EIATTR_KPARAM_INFO
	.align		4
.L_32:
        /*0088*/ 	.byte	0x04, 0x17
        /*008a*/ 	.short	(.L_34 - .L_33)
.L_33:
        /*008c*/ 	.word	0x00000000
        /*0090*/ 	.short	0x0005
        /*0092*/ 	.short	0x0020
        /*0094*/ 	.byte	0x00, 0xf0, 0x11, 0x00


	//----- nvinfo : EIATTR_KPARAM_INFO
	.align		4
.L_34:
        /*0098*/ 	.byte	0x04, 0x17
        /*009a*/ 	.short	(.L_36 - .L_35)
.L_35:
        /*009c*/ 	.word	0x00000000
        /*00a0*/ 	.short	0x0004
        /*00a2*/ 	.short	0x001c
        /*00a4*/ 	.byte	0x00, 0xf0, 0x11, 0x00


	//----- nvinfo : EIATTR_KPARAM_INFO
	.align		4
.L_36:
        /*00a8*/ 	.byte	0x04, 0x17
        /*00aa*/ 	.short	(.L_38 - .L_37)
.L_37:
        /*00ac*/ 	.word	0x00000000
        /*00b0*/ 	.short	0x0003
        /*00b2*/ 	.short	0x0018
        /*00b4*/ 	.byte	0x00, 0xf0, 0x11, 0x00


	//----- nvinfo : EIATTR_KPARAM_INFO
	.align		4
.L_38:
        /*00b8*/ 	.byte	0x04, 0x17
        /*00ba*/ 	.short	(.L_40 - .L_39)
.L_39:
        /*00bc*/ 	.word	0x00000000
        /*00c0*/ 	.short	0x0002
        /*00c2*/ 	.short	0x0010
        /*00c4*/ 	.byte	0x00, 0xf4, 0x21, 0x00


	//----- nvinfo : EIATTR_KPARAM_INFO
	.align		4
.L_40:
        /*00c8*/ 	.byte	0x04, 0x17
        /*00ca*/ 	.short	(.L_42 - .L_41)
.L_41:
        /*00cc*/ 	.word	0x00000000
        /*00d0*/ 	.short	0x0001
        /*00d2*/ 	.short	0x0008
        /*00d4*/ 	.byte	0x00, 0xf4, 0x21, 0x00


	//----- nvinfo : EIATTR_KPARAM_INFO
	.align		4
.L_42:
        /*00d8*/ 	.byte	0x04, 0x17
        /*00da*/ 	.short	(.L_44 - .L_43)
.L_43:
        /*00dc*/ 	.word	0x00000000
        /*00e0*/ 	.short	0x0000
        /*00e2*/ 	.short	0x0000
        /*00e4*/ 	.byte	0x00, 0xf4, 0x21, 0x00


	//----- nvinfo : EIATTR_AT_ENTRY_FRAGMENTS
	.align		4
.L_44:
        /*00e8*/ 	.byte	0x04, 0x4f
        /*00ea*/ 	.short	(.L_46 - .L_45)


	//   ....[0]....
.L_45:
        /*00ec*/ 	.word	0x00000004


	//----- nvinfo : EIATTR_RESERVED_SMEM_USED
	.align		4
.L_46:
        /*00f0*/ 	.byte	0x01, 0x41
	.zero		2


	//----- nvinfo : EIATTR_SPARSE_MMA_MASK
	.align		4
        /*00f4*/ 	.byte	0x03, 0x50
        /*00f6*/ 	.short	0x0000


	//----- nvinfo : EIATTR_TCGEN05_1CTA_USED
	.align		4
        /*00f8*/ 	.byte	0x01, 0x51
	.zero		2


	//----- nvinfo : EIATTR_MAXREG_COUNT
	.align		4
        /*00fc*/ 	.byte	0x03, 0x1b
        /*00fe*/ 	.short	0x00ff


	//----- nvinfo : EIATTR_NUM_BARRIERS
	.align		4
        /*0100*/ 	.byte	0x02, 0x4c
        /*0102*/ 	.byte	0x01
	.zero		1


	//----- nvinfo : EIATTR_ANNOTATIONS
	.align		4
        /*0104*/ 	.byte	0x04, 0x55
        /*0106*/ 	.short	(.L_48 - .L_47)


	//   ....[0]....
.L_47:
        /*0108*/ 	.word	0x00000001
        /*010c*/ 	.byte	0xd0, 0x09, 0x00, 0x00, 0x01, 0x00, 0x00, 0x00, 0x80, 0x0e, 0x00, 0x00, 0x01, 0x00, 0x00, 0x00
        /* <DEDUP_REMOVED lines=380> */
        /*18dc*/ 	.byte	0xa0, 0x3d, 0x01, 0x00, 0x01, 0x00, 0x00, 0x00, 0xb0, 0x3d, 0x01, 0x00


	//----- nvinfo : EIATTR_INT_WARP_WIDE_INSTR_OFFSETS
	.align		4
.L_48:
        /*18e8*/ 	.byte	0x04, 0x31
        /*18ea*/ 	.short	(.L_50 - .L_49)


	//   ....[0]....
.L_49:
        /*18ec*/ 	.word	0x00001a30


	//   ....[1]....
        /*18f0*/ 	.word	0x00001a60


	//   ....[2]....
        /*18f4*/ 	.word	0x00004840


	//   ....[3]....
        /*18f8*/ 	.word	0x00015900


	//   ....[4]....
        /*18fc*/ 	.word	0x00015950


	//----- nvinfo : EIATTR_COOP_GROUP_MASK_REGIDS
	.align		4
.L_50:
        /*1900*/ 	.byte	0x04, 0x29
        /*1902*/ 	.short	(.L_52 - .L_51)


	//   ....[0]....
.L_51:
        /*1904*/ 	.word	0xffffffff


	//   ....[1]....
        /*1908*/ 	.word	0xffffffff


	//   ....[2]....
        /*190c*/ 	.word	0xffffffff


	//   ....[3]....
        /*1910*/ 	.word	0xffffffff


	//----- nvinfo : EIATTR_COOP_GROUP_INSTR_OFFSETS
	.align		4
.L_52:
        /*1914*/ 	.byte	0x04, 0x28
        /*1916*/ 	.short	(.L_54 - .L_53)


	//   ....[0]....
.L_53:
        /*1918*/ 	.word	0x00000080


	//   ....[1]....
        /*191c*/ 	.word	0x00000340


	//   ....[2]....
        /*1920*/ 	.word	0x00015790


	//   ....[3]....
        /*1924*/ 	.word	0x00015a00


	//----- nvinfo : EIATTR_VRC_CTA_INIT_COUNT
	.align		4
.L_54:
        /*1928*/ 	.byte	0x02, 0x4a
        /*192a*/ 	.byte	0x80
	.zero		1


	//----- nvinfo : EIATTR_MBARRIER_INSTR_OFFSETS
	.align		4
        /*192c*/ 	.byte	0x04, 0x39
        /*192e*/ 	.short	(.L_56 - .L_55)


	//   ....[0]....
.L_55:
        /*1930*/ 	.word	0x00001b80
        /*1934*/ 	.word	0x000000ff
        /*1938*/ 	.word	0x00000000
        /*193c*/ 	.short	0x0100
        /*193e*/ 	.byte	0x0b
	.zero		1


	//   ....[1]....
        /*1940*/ 	.word	0x00004890
        /*1944*/ 	.word	0x000000ff
        /*1948*/ 	.word	0x00009008
        /*194c*/ 	.short	0x0100
        /*194e*/ 	.byte	0x09
	.zero		1


	//   ....[2]....
        /*1950*/ 	.word	0x00008f90
        /*1954*/ 	.word	0x000000ff
        /*1958*/ 	.word	0x00000000
        /*195c*/ 	.short	0x010a
        /*195e*/ 	.byte	0x0b
	.zero		1


	//   ....[3]....
        /*1960*/ 	.word	0x0000d2c0
        /*1964*/ 	.word	0x000000ff
        /*1968*/ 	.word	0x00000000
        /*196c*/ 	.short	0x010a
        /*196e*/ 	.byte	0x0b
	.zero		1


	//   ....[4]....
        /*1970*/ 	.word	0x0000d3e0
        /*1974*/ 	.word	0x000000ff
        /*1978*/ 	.word	0x00009000
        /*197c*/ 	.short	0x0108
        /*197e*/ 	.byte	0x09
	.zero		1


	//   ....[5]....
        /*1980*/ 	.word	0x0000d440
        /*1984*/ 	.word	0x000000ff
        /*1988*/ 	.word	0x00009008
        /*198c*/ 	.short	0x0108
        /*198e*/ 	.byte	0x09
	.zero		1


	//   ....[6]....
        /*1990*/ 	.word	0x00015a20
        /*1994*/ 	.word	0x000000ff
        /*1998*/ 	.word	0x00000000
        /*199c*/ 	.short	0x010a
        /*199e*/ 	.byte	0x0b
	.zero		1


	//   ....[7]....
        /*19a0*/ 	.word	0x00015a50
        /*19a4*/ 	.word	0x000000ff
        /*19a8*/ 	.word	0x00000000
        /*19ac*/ 	.short	0x010a
        /*19ae*/ 	.byte	0x0b
	.zero		1


	//----- nvinfo : EIATTR_NUM_MBARRIERS
	.align		4
.L_56:
        /*19b0*/ 	.byte	0x03, 0x38
        /*19b2*/ 	.short	0x0002


	//----- nvinfo : EIATTR_EXIT_INSTR_OFFSETS
	.align		4
        /*19b4*/ 	.byte	0x04, 0x1c
        /*19b6*/ 	.short	(.L_58 - .L_57)


	//   ....[0]....
.L_57:
        /*19b8*/ 	.word	0x00015a10


	//----- nvinfo : EIATTR_REQNTID
	.align		4
.L_58:
        /*19bc*/ 	.byte	0x04, 0x10
        /*19be*/ 	.short	(.L_60 - .L_59)
.L_59:
        /*19c0*/ 	.word	0x00000080
        /*19c4*/ 	.word	0x00000001
        /*19c8*/ 	.word	0x00000001


	//----- nvinfo : EIATTR_CRS_STACK_SIZE
	.align		4
.L_60:
        /*19cc*/ 	.byte	0x04, 0x1e
        /*19ce*/ 	.short	(.L_62 - .L_61)
.L_61:
        /*19d0*/ 	.word	0x00000000


	//----- nvinfo : EIATTR_CBANK_PARAM_SIZE
	.align		4
.L_62:
        /*19d4*/ 	.byte	0x03, 0x19
        /*19d6*/ 	.short	0x0050


	//----- nvinfo : EIATTR_PARAM_CBANK
	.align		4
        /*19d8*/ 	.byte	0x04, 0x0a
        /*19da*/ 	.short	(.L_64 - .L_63)
	.align		4
.L_63:
        /*19dc*/ 	.word	index@(.nv.constant0.matmul_kernel)
        /*19e0*/ 	.short	0x0380
        /*19e2*/ 	.short	0x0050


	//----- nvinfo : EIATTR_SW_WAR
	.align		4
.L_64:
        /*19e4*/ 	.byte	0x04, 0x36
        /*19e6*/ 	.short	(.L_66 - .L_65)
.L_65:
        /*19e8*/ 	.word	0x00000008
.L_66:


//--------------------- .nv.compat                --------------------------
	.section	.nv.compat,"",@"SHT_CUDA_COMPAT_INFO"
	.align	4
        /*0000*/ 	.byte	0x02, 0x02, 0x02, 0x00, 0x02, 0x05, 0x05, 0x00, 0x02, 0x03, 0x00, 0x00, 0x02, 0x06, 0x01, 0x00


//--------------------- .nv.callgraph             --------------------------
	.section	.nv.callgraph,"",@"SHT_CUDA_CALLGRAPH"
	.align	4
	.sectionentsize	8
	.align		4
        /*0000*/ 	.word	0x00000000
	.align		4
        /*0004*/ 	.word	0xffffffff
	.align		4
        /*0008*/ 	.word	0x00000000
	.align		4
        /*000c*/ 	.word	0xfffffffe
	.align		4
        /*0010*/ 	.word	0x00000000
	.align		4
        /*0014*/ 	.word	0xfffffffd
	.align		4
        /*0018*/ 	.word	0x00000000
	.align		4
        /*001c*/ 	.word	0xfffffffc


//--------------------- .text.matmul_kernel       --------------------------
	.section	.text.matmul_kernel,"ax",@progbits
	.align	128
        .global         matmul_kernel
        .type           matmul_kernel,@function
        .size           matmul_kernel,(.L_x_20 - matmul_kernel)
        .other          matmul_kernel,@"STO_CUDA_ENTRY STV_DEFAULT"
matmul_kernel:
.text.matmul_kernel:
[----:B------:R-:W0:Y:S01]  /*0000*/  LDC R1, c[0x0][0x37c] ;  /* 0x0000df00ff017b82 */ /* 0x000e220000000800 */
[----:B------:R-:W1:Y:S01]  /*0010*/  S2R R238, SR_TID.X ;  /* 0x0000000000ee7919 */ /* 0x000e620000002100 */
[----:B0-----:R-:W-:Y:S01]  /*0020*/  VIADD R1, R1, 0xfffffd20 ;  /* 0xfffffd2001017836 */ /* 0x001fe20000000000 */
[----:B------:R-:W0:Y:S01]  /*0030*/  LDCU.64 UR22, c[0x0][0x358] ;  /* 0x00006b00ff1677ac */ /* 0x000e220008000a00 */
[----:B-1----:R-:W-:-:S13]  /*0040*/  ISETP.GE.U32.AND P0, PT, R238, 0x20, PT ;  /* 0x00000020ee00780c */ /* 0x002fda0003f06070 */
[----:B------:R-:W-:Y:S02]  /*0050*/  VOTEU.ANY UP0, P0 ;  /* 0x0000000000ff7886 */ /* 0x000fe40000000100 */
[----:B------:R-:W-:Y:S05]  /*0060*/  BRA.U UP0, `(.L_x_0) ;  /* 0x0000000100b87547 */ /* 0x000fea000b800000 */
[----:B------:R-:W1:Y:S01]  /*0070*/  S2UR UR6, SR_CgaCtaId ;  /* 0x00000000000679c3 */ /* 0x000e620000008800 */
[----:B------:R-:W-:Y:S01]  /*0080*/  NOP ;  /* 0x0000000000007918 */ /* 0x000fe20000000000 */
[----:B------:R-:W-:Y:S02]  /*0090*/  UMOV UR4, 0x40 ;  /* 0x0000004000047882 */ /* 0x000fe40000000000 */
[----:B-1----:R-:W-:-:S09]  /*00a0*/  ULEA UR4, UR6, UR4, 0x18 ;  /* 0x0000000406047291 */ /* 0x002fd2000f8ec0ff */
[----:B------:R-:W1:Y:S01]  /*00b0*/  LDS.U8 R0, [UR4] ;  /* 0x00000004ff007984 */ /* 0x000e620008000000 */
[----:B------:R-:W-:Y:S02]  /*00c0*/  UMOV UR4, 0x400 ;  /* 0x0000040000047882 */ /* 0x000fe40000000000 */
[----:B------:R-:W-:Y:S01]  /*00d0*/  ULEA UR4, UR6, UR4, 0x18 ;  /* 0x0000000406047291 */ /* 0x000fe2000f8ec0ff */
[----:B-1----:R-:W-:-:S13]  /*00e0*/  ISETP.NE.AND P0, PT, R0, RZ, PT ;  /* 0x000000ff0000720c */ /* 0x002fda0003f05270 */
[----:B------:R-:W-:Y:S05]  /*00f0*/  @P0 BRA `(.L_x_1) ;  /* 0x00000000007c0947 */ /* 0x000fea0003800000 */
[----:B------:R-:W-:-:S13]  /*0100*/  ELECT P0, URZ, PT ;  /* 0x0000000000ff782f */ /* 0x000fda0003800000 */
[----:B------:R-:W-:Y:S05]  /*0110*/  @!P0 BRA `(.L_x_2) ;  /* 0x0000000000848947 */ /* 0x000fea0003800000 */
[----:B------:R-:W-:Y:S01]  /*0120*/  UMOV UR5, 0x8 ;  /* 0x0000000800057882 */ /* 0x000fe20000000000 */
[----:B------:R-:W-:Y:S02]  /*0130*/  IMAD.MOV.U32 R4, RZ, RZ, 0x1 ;  /* 0x00000001ff047424 */ /* 0x000fe400078e00ff */
[----:B------:R-:W-:Y:S02]  /*0140*/  IMAD.MOV.U32 R5, RZ, RZ, 0xff ;  /* 0x000000ffff057424 */ /* 0x000fe400078e00ff */
[----:B------:R-:W-:Y:S04]  /*0150*/  DEPBAR.LE SB1, 0x36 ;  /* 0x00009d800000791a */ /* 0x000fe80000000000 */
[----:B------:R-:W1:Y:S02]  /*0160*/  UTCATOMSWS.FIND_AND_SET.ALIGN UP1, UR5, UR5 ;  /* 0x00000005000575e3 */ /* 0x000e640008020800 */
[----:B-1----:R-:W-:-:S04]  /*0170*/  PLOP3.LUT P0, PT, PT, PT, UP1, 0x80, 0x8 ;  /* 0x000000000008781c */ /* 0x002fc80003f0f018 */
[----:B------:R-:W-:-:S04]  /*0180*/  SEL R0, RZ, 0xffffffff, !P0 ;  /* 0xffffffffff007807 */ /* 0x000fc80004000000 */
[----:B------:R-:W-:Y:S01]  /*0190*/  ISETP.NE.AND P0, PT, R0, RZ, PT ;  /* 0x000000ff0000720c */ /* 0x000fe20003f05270 */
[----:B------:R-:W-:-:S12]  /*01a0*/  IMAD.U32 R0, RZ, RZ, UR5 ;  /* 0x00000005ff007e24 */ /* 0x000fd8000f8e00ff */
[----:B------:R-:W-:Y:S05]  /*01b0*/  @P0 BRA `(.L_x_3) ;  /* 0x0000000000240947 */ /* 0x000fea0003800000 */
.L_x_4:
[----:B------:R-:W-:Y:S05]  /*01c0*/  NANOSLEEP 0x64 ;  /* 0x000000640000795d */ /* 0x000fea0003800000 */
[----:B------:R-:W-:-:S05]  /*01d0*/  UMOV UR5, 0x8 ;  /* 0x0000000800057882 */ /* 0x000fca0000000000 */
[----:B------:R-:W-:Y:S04]  /*01e0*/  DEPBAR.LE SB1, 0x36 ;  /* 0x00009d800000791a */ /* 0x000fe80000000000 */
[----:B------:R-:W1:Y:S02]  /*01f0*/  UTCATOMSWS.FIND_AND_SET.ALIGN UP1, UR5, UR5 ;  /* 0x00000005000575e3 */ /* 0x000e640008020800 */
[----:B-1----:R-:W-:-:S04]  /*0200*/  PLOP3.LUT P0, PT, PT, PT, UP1, 0x80, 0x8 ;  /* 0x000000000008781c */ /* 0x002fc80003f0f018 */
[----:B------:R-:W-:-:S04]  /*0210*/  SEL R0, RZ, 0xffffffff, !P0 ;  /* 0xffffffffff007807 */ /* 0x000fc80004000000 */
[----:B------:R-:W-:Y:S01]  /*0220*/  ISETP.NE.AND P0, PT, R0, RZ, PT ;  /* 0x000000ff0000720c */ /* 0x000fe20003f05270 */
[----:B------:R-:W-:-:S12]  /*0230*/  IMAD.U32 R0, RZ, RZ, UR5 ;  /* 0x00000005ff007e24 */ /* 0x000fd8000f8e00ff */
[----:B------:R-:W-:Y:S05]  /*0240*/  @!P0 BRA `(.L_x_4) ;  /* 0xfffffffc00dc8947 */ /* 0x000fea000383ffff */
.L_x_3:
[C---:B------:R-:W-:Y:S01]  /*0250*/  VIADD R3, R0.reuse, 0x10 ;  /* 0x0000001000037836 */ /* 0x040fe20000000000 */
[----:B------:R-:W-:Y:S01]  /*0260*/  UMOV UR5, 0x50 ;  /* 0x0000005000057882 */ /* 0x000fe20000000000 */
[----:B------:R-:W-:Y:S01]  /*0270*/  SHF.L.U32 R2, R5, R0, RZ ;  /* 0x0000000005027219 */ /* 0x000fe200000006ff */
[----:B------:R-:W-:Y:S01]  /*0280*/  ULEA UR5, UR6, UR5, 0x18 ;  /* 0x0000000506057291 */ /* 0x000fe2000f8ec0ff */
[----:B------:R-:W-:Y:S01]  /*0290*/  IMAD.SHL.U32 R0, R0, 0x20, RZ ;  /* 0x0000002000007824 */ /* 0x000fe200078e00ff */
[----:B------:R-:W-:-:S04]  /*02a0*/  SHF.L.U32 R3, R4, R3, RZ ;  /* 0x0000000304037219 */ /* 0x000fc800000006ff */
[----:B------:R-:W-:-:S05]  /*02b0*/  LOP3.LUT R2, R3, R2, RZ, 0xfc, !PT ;  /* 0x0000000203027212 */ /* 0x000fca00078efcff */
[----:B------:R1:W-:Y:S04]  /*02c0*/  ATOMS.OR RZ, [UR5], R2 ;  /* 0x00000002ffff798c */ /* 0x0003e8000b000005 */
[----:B------:R1:W-:Y:S01]  /*02d0*/  STS [UR4], R0 ;  /* 0x00000000ff007988 */ /* 0x0003e20008000804 */
[----:B------:R-:W-:Y:S05]  /*02e0*/  BRA `(.L_x_2) ;  /* 0x0000000000107947 */ /* 0x000fea0003800000 */
.L_x_1:
[----:B------:R-:W-:Y:S01]  /*02f0*/  IMAD.MOV.U32 R0, RZ, RZ, -0x1 ;  /* 0xffffffffff007424 */ /* 0x000fe200078e00ff */
[----:B------:R-:W-:-:S04]  /*0300*/  MOV R2, 0x330 ;  /* 0x0000033000027802 */ /* 0x000fc80000000f00 */
[----:B------:R1:W-:Y:S03]  /*0310*/  STS [UR4], R0 ;  /* 0x00000000ff007988 */ /* 0x0003e60008000804 */
[----:B01----:R-:W-:Y:S05]  /*0320*/  CALL.REL.NOINC `($__internal_1_$__cuda_sm10x_tcgen05_guardrail_trap_phase_invalid_during_alloc) ;  /* 0x0000015400e07944 */ /* 0x003fea0003c00000 */
.L_x_2:
[----:B------:R-:W-:Y:S05]  /*0330*/  WARPSYNC.ALL ;  /* 0x0000000000007948 */ /* 0x000fea0003800000 */
[----:B------:R-:W-:Y:S01]  /*0340*/  NOP ;  /* 0x0000000000007918 */ /* 0x000fe20000000000 */
.L_x_0:
[----:B------:R-:W2:Y:S01]  /*0350*/  LDC.64 R98, c[0x0][0x398] ;  /* 0x0000e600ff627b82 */ /* 0x000ea20000000a00 */
[----:B------:R-:W3:Y:S01]  /*0360*/  S2R R5, SR_CTAID.X ;  /* 0x0000000000057919 */ /* 0x000ee20000002500 */
[----:B------:R-:W-:Y:S01]  /*0370*/  SHF.R.U32.HI R94, RZ, 0x5, R238 ;  /* 0x00000005ff5e7819 */ /* 0x000fe200000116ee */
[----:B------:R-:W-:Y:S01]  /*0380*/  UMOV UR9, 0x400 ;  /* 0x0000040000097882 */ /* 0x000fe20000000000 */
[----:B------:R-:W-:Y:S01]  /*0390*/  LOP3.LUT R240, R238, 0x7f, RZ, 0xc0, !PT ;  /* 0x0000007feef07812 */ /* 0x000fe200078ec0ff */
[----:B------:R-:W4:Y:S01]  /*03a0*/  LDCU UR14, c[0x0][0x3a4] ;  /* 0x00007480ff0e77ac */ /* 0x000f220008000800 */
[----:B------:R-:W-:Y:S02]  /*03b0*/  SGXT.U32 R94, R94, 0x2 ;  /* 0x000000025e5e781a */ /* 0x000fe40000000000 */
[----:B------:R-:W5:Y:S01]  /*03c0*/  S2UR UR5, SR_CgaCtaId ;  /* 0x00000000000579c3 */ /* 0x000f620000008800 */
[----:B------:R-:W1:Y:S01]  /*03d0*/  LDCU.128 UR16, c[0x0][0x380] ;  /* 0x00007000ff1077ac */ /* 0x000e620008000c00 */
[----:B------:R-:W-:-:S06]  /*03e0*/  UMOV UR12, 0x1 ;  /* 0x00000001000c7882 */ /* 0x000fcc0000000000 */
[----:B------:R-:W0:Y:S01]  /*03f0*/  LDC R237, c[0x0][0x3a0] ;  /* 0x0000e800ffed7b82 */ /* 0x000e220000000800 */
[----:B-12---:R-:W-:Y:S01]  /*0400*/  VIADD R0, R99, 0x3f ;  /* 0x0000003f63007836 */ /* 0x006fe20000000000 */
[----:B------:R-:W-:-:S04]  /*0410*/  IABS R95, R99 ;  /* 0x00000063005f7213 */ /* 0x000fc80000000000 */
[----:B------:R-:W-:Y:S01]  /*0420*/  SHF.R.S32.HI R3, RZ, 0x1f, R0 ;  /* 0x0000001fff037819 */ /* 0x000fe20000011400 */
[----:B-----5:R-:W-:-:S03]  /*0430*/  ULEA UR9, UR5, UR9, 0x18 ;  /* 0x0000000905097291 */ /* 0x020fc6000f8ec0ff */
[----:B------:R-:W-:Y:S01]  /*0440*/  LEA.HI R3, R3, R0, RZ, 0x6 ;  /* 0x0000000003037211 */ /* 0x000fe200078f30ff */
[----:B------:R-:W-:Y:S01]  /*0450*/  BAR.SYNC.DEFER_BLOCKING 0x0 ;  /* 0x0000000000007b1d */ /* 0x000fe20000010000 */
[----:B---3--:R-:W-:Y:S01]  /*0460*/  IABS R8, R5 ;  /* 0x0000000500087213 */ /* 0x008fe20000000000 */
[----:B------:R-:W-:Y:S01]  /*0470*/  UIADD3 UR11, UPT, UPT, UR9, 0x9000, URZ ;  /* 0x00009000090b7890 */ /* 0x000fe2000fffe0ff */
[----:B------:R-:W-:Y:S01]  /*0480*/  SHF.R.S32.HI R3, RZ, 0x6, R3 ;  /* 0x00000006ff037819 */ /* 0x000fe20000011403 */
[----:B0-----:R-:W-:-:S04]  /*0490*/  VIADD R16, R237, 0xffffffe2 ;  /* 0xffffffe2ed107836 */ /* 0x001fc80000000000 */
[----:B------:R-:W-:Y:S02]  /*04a0*/  IMAD.SHL.U32 R4, R3, 0x8, RZ ;  /* 0x0000000803047824 */ /* 0x000fe400078e00ff */
[----:B------:R-:W-:-:S03]  /*04b0*/  VIADD R17, R237, 0xfffffffe ;  /* 0xfffffffeed117836 */ /* 0x000fc60000000000 */
[-C--:B------:R-:W-:Y:S02]  /*04c0*/  IABS R7, R4.reuse ;  /* 0x0000000400077213 */ /* 0x080fe40000000000 */
[----:B------:R-:W-:Y:S02]  /*04d0*/  IABS R10, R4 ;  /* 0x00000004000a7213 */ /* 0x000fe40000000000 */
[----:B------:R-:W0:Y:S01]  /*04e0*/  I2F.RP R0, R7 ;  /* 0x0000000700007306 */ /* 0x000e220000209400 */
[----:B------:R-:W1:Y:S07]  /*04f0*/  LDS R13, [UR9] ;  /* 0x00000009ff0d7984 */ /* 0x000e6e0008000800 */
[----:B0-----:R-:W0:Y:S02]  /*0500*/  MUFU.RCP R0, R0 ;  /* 0x0000000000007308 */ /* 0x001e240000001000 */
[----:B0-----:R-:W-:-:S02]  /*0510*/  VIADD R2, R0, 0xffffffe ;  /* 0x0ffffffe00027836 */ /* 0x001fc40000000000 */
[----:B------:R-:W-:-:S04]  /*0520*/  IMAD.MOV R0, RZ, RZ, -R10 ;  /* 0x000000ffff007224 */ /* 0x000fc800078e0a0a */
[----:B------:R0:W2:Y:S02]  /*0530*/  F2I.FTZ.U32.TRUNC.NTZ R3, R2 ;  /* 0x0000000200037305 */ /* 0x0000a4000021f000 */
[----:B0-----:R-:W-:Y:S01]  /*0540*/  IMAD.MOV.U32 R2, RZ, RZ, RZ ;  /* 0x000000ffff027224 */ /* 0x001fe200078e00ff */
[----:B-1----:R-:W-:Y:S01]  /*0550*/  R2UR UR8, R13 ;  /* 0x000000000d0872ca */ /* 0x002fe200000e0000 */
[----:B--2---:R-:W-:-:S04]  /*0560*/  IMAD.MOV R6, RZ, RZ, -R3 ;  /* 0x000000ffff067224 */ /* 0x004fc800078e0a03 */
[----:B------:R-:W-:Y:S02]  /*0570*/  IMAD R9, R6, R7, RZ ;  /* 0x0000000706097224 */ /* 0x000fe400078e02ff */
[----:B------:R-:W-:Y:S01]  /*0580*/  IMAD.MOV.U32 R6, RZ, RZ, R8 ;  /* 0x000000ffff067224 */ /* 0x000fe200078e0008 */
[----:B------:R-:W-:Y:S01]  /*0590*/  IABS R8, R98 ;  /* 0x0000006200087213 */ /* 0x000fe20000000000 */
[----:B------:R-:W-:-:S06]  /*05a0*/  IMAD.HI.U32 R3, R3, R9, R2 ;  /* 0x0000000903037227 */ /* 0x000fcc00078e0002 */
[----:B------:R-:W-:-:S04]  /*05b0*/  IMAD.HI.U32 R3, R3, R6, RZ ;  /* 0x0000000603037227 */ /* 0x000fc800078e00ff */
[----:B------:R-:W-:Y:S01]  /*05c0*/  IMAD R0, R3, R0, R6 ;  /* 0x0000000003007224 */ /* 0x000fe200078e0206 */
[----:B------:R-:W-:Y:S04]  /*05d0*/  BAR.SYNC.DEFER_BLOCKING 0x0 ;  /* 0x0000000000007b1d */ /* 0x000fe80000010000 */
[----:B------:R-:W-:-:S13]  /*05e0*/  ISETP.GT.U32.AND P1, PT, R7, R0, PT ;  /* 0x000000000700720c */ /* 0x000fda0003f24070 */
[----:B------:R-:W-:Y:S02]  /*05f0*/  @!P1 IMAD.IADD R0, R0, 0x1, -R7 ;  /* 0x0000000100009824 */ /* 0x000fe400078e0a07 */
[----:B------:R-:W-:Y:S01]  /*0600*/  @!P1 VIADD R3, R3, 0x1 ;  /* 0x0000000103039836 */ /* 0x000fe20000000000 */
[----:B------:R-:W-:Y:S02]  /*0610*/  ISETP.NE.AND P1, PT, R4, RZ, PT ;  /* 0x000000ff0400720c */ /* 0x000fe40003f25270 */
[----:B------:R-:W-:Y:S02]  /*0620*/  ISETP.GE.U32.AND P0, PT, R0, R7, PT ;  /* 0x000000070000720c */ /* 0x000fe40003f06070 */
[----:B------:R-:W-:Y:S01]  /*0630*/  LOP3.LUT R0, R5, R4, RZ, 0x3c, !PT ;  /* 0x0000000405007212 */ /* 0x000fe200078e3cff */
[----:B------:R-:W0:Y:S03]  /*0640*/  I2F.RP R7, R95 ;  /* 0x0000005f00077306 */ /* 0x000e260000209400 */
[----:B------:R-:W-:Y:S01]  /*0650*/  ISETP.GE.AND P2, PT, R0, RZ, PT ;  /* 0x000000ff0000720c */ /* 0x000fe20003f46270 */
[----:B------:R-:W-:-:S06]  /*0660*/  VIADD R0, R98, 0x1ff ;  /* 0x000001ff62007836 */ /* 0x000fcc0000000000 */
[----:B------:R-:W-:-:S04]  /*0670*/  @P0 VIADD R3, R3, 0x1 ;  /* 0x0000000103030836 */ /* 0x000fc80000000000 */
[----:B------:R-:W-:Y:S01]  /*0680*/  IMAD.MOV.U32 R2, RZ, RZ, R3 ;  /* 0x000000ffff027224 */ /* 0x000fe200078e0003 */
[----:B------:R-:W-:Y:S01]  /*0690*/  SHF.R.S32.HI R3, RZ, 0x1f, R0 ;  /* 0x0000001fff037819 */ /* 0x000fe20000011400 */
[----:B0-----:R-:W-:Y:S02]  /*06a0*/  MUFU.RCP R7, R7 ;  /* 0x0000000700077308 */ /* 0x001fe40000001000 */
[----:B------:R-:W-:Y:S01]  /*06b0*/  @!P2 IMAD.MOV R2, RZ, RZ, -R2 ;  /* 0x000000ffff02a224 */ /* 0x000fe200078e0a02 */
[----:B------:R-:W-:Y:S02]  /*06c0*/  @!P1 LOP3.LUT R2, RZ, R4, RZ, 0x33, !PT ;  /* 0x00000004ff029212 */ /* 0x000fe400078e33ff */
[----:B------:R-:W-:-:S03]  /*06d0*/  LEA.HI R3, R3, R0, RZ, 0x9 ;  /* 0x0000000003037211 */ /* 0x000fc600078f48ff */
[----:B------:R-:W-:Y:S02]  /*06e0*/  IMAD.SHL.U32 R10, R2, 0x8, RZ ;  /* 0x00000008020a7824 */ /* 0x000fe400078e00ff */
[----:B------:R-:W-:-:S03]  /*06f0*/  IMAD.MOV R2, RZ, RZ, -R2 ;  /* 0x000000ffff027224 */ /* 0x000fc600078e0a02 */
[----:B------:R-:W-:Y:S01]  /*0700*/  LEA.HI.SX32 R3, R3, -R10, 0x17 ;  /* 0x8000000a03037211 */ /* 0x000fe200078fbaff */
[----:B------:R-:W-:Y:S02]  /*0710*/  IMAD R12, R4, R2, R5 ;  /* 0x00000002040c7224 */ /* 0x000fe400078e0205 */
[----:B------:R-:W-:Y:S01]  /*0720*/  IMAD.MOV.U32 R2, RZ, RZ, RZ ;  /* 0x000000ffff027224 */ /* 0x000fe200078e00ff */
[----:B------:R-:W-:-:S04]  /*0730*/  VIMNMX R11, PT, PT, R3, 0x8, PT ;  /* 0x00000008030b7848 */ /* 0x000fc80003fe0100 */
[-C--:B------:R-:W-:Y:S02]  /*0740*/  IABS R9, R11.reuse ;  /* 0x0000000b00097213 */ /* 0x080fe40000000000 */
[----:B------:R-:W-:Y:S02]  /*0750*/  IABS R4, R11 ;  /* 0x0000000b00047213 */ /* 0x000fe40000000000 */
[----:B------:R-:W0:Y:S08]  /*0760*/  I2F.RP R0, R9 ;  /* 0x0000000900007306 */ /* 0x000e300000209400 */
[----:B0-----:R-:W0:Y:S02]  /*0770*/  MUFU.RCP R0, R0 ;  /* 0x0000000000007308 */ /* 0x001e240000001000 */
[----:B0-----:R-:W-:Y:S01]  /*0780*/  VIADD R3, R0, 0xffffffe ;  /* 0x0ffffffe00037836 */ /* 0x001fe20000000000 */
[----:B------:R-:W-:-:S05]  /*0790*/  IABS R0, R12 ;  /* 0x0000000c00007213 */ /* 0x000fca0000000000 */
[----:B------:R-:W0:Y:S02]  /*07a0*/  F2I.FTZ.U32.TRUNC.NTZ R3, R3 ;  /* 0x0000000300037305 */ /* 0x000e24000021f000 */
[----:B0-----:R-:W-:-:S04]  /*07b0*/  IMAD.MOV R6, RZ, RZ, -R3 ;  /* 0x000000ffff067224 */ /* 0x001fc800078e0a03 */
[----:B------:R-:W-:Y:S02]  /*07c0*/  IMAD R5, R6, R9, RZ ;  /* 0x0000000906057224 */ /* 0x000fe400078e02ff */
[----:B------:R-:W0:Y:S02]  /*07d0*/  I2F.RP R6, R8 ;  /* 0x0000000800067306 */ /* 0x000e240000209400 */
[----:B------:R-:W-:-:S04]  /*07e0*/  IMAD.HI.U32 R2, R3, R5, R2 ;  /* 0x0000000503027227 */ /* 0x000fc800078e0002 */
[----:B------:R-:W-:Y:S02]  /*07f0*/  IMAD.MOV.U32 R3, RZ, RZ, R0 ;  /* 0x000000ffff037224 */ /* 0x000fe400078e0000 */
[----:B------:R-:W-:Y:S02]  /*0800*/  IMAD.MOV R0, RZ, RZ, -R4 ;  /* 0x000000ffff007224 */ /* 0x000fe400078e0a04 */
[----:B------:R-:W-:-:S04]  /*0810*/  IMAD.HI.U32 R2, R2, R3, RZ ;  /* 0x0000000302027227 */ /* 0x000fc800078e00ff */
[----:B------:R-:W-:Y:S01]  /*0820*/  IMAD R0, R2, R0, R3 ;  /* 0x0000000002007224 */ /* 0x000fe200078e0203 */
[----:B0-----:R-:W0:Y:S01]  /*0830*/  MUFU.RCP R6, R6 ;  /* 0x0000000600067308 */ /* 0x001e220000001000 */
[----:B------:R-:W-:-:S03]  /*0840*/  VIADD R4, R7, 0xffffffe ;  /* 0x0ffffffe07047836 */ /* 0x000fc60000000000 */
[----:B------:R-:W-:-:S04]  /*0850*/  ISETP.GT.U32.AND P1, PT, R9, R0, PT ;  /* 0x000000000900720c */ /* 0x000fc80003f24070 */
[----:B------:R1:W2:Y:S09]  /*0860*/  F2I.FTZ.U32.TRUNC.NTZ R5, R4 ;  /* 0x0000000400057305 */ /* 0x0002b2000021f000 */
[----:B------:R-:W-:Y:S02]  /*0870*/  @!P1 IMAD.IADD R0, R0, 0x1, -R9 ;  /* 0x0000000100009824 */ /* 0x000fe400078e0a09 */
[----:B------:R-:W-:Y:S01]  /*0880*/  @!P1 VIADD R2, R2, 0x1 ;  /* 0x0000000102029836 */ /* 0x000fe20000000000 */
[----:B------:R-:W-:Y:S01]  /*0890*/  ISETP.NE.AND P1, PT, R11, RZ, PT ;  /* 0x000000ff0b00720c */ /* 0x000fe20003f25270 */
[----:B0-----:R-:W-:Y:S01]  /*08a0*/  VIADD R3, R6, 0xffffffe ;  /* 0x0ffffffe06037836 */ /* 0x001fe20000000000 */
[----:B------:R-:W-:Y:S01]  /*08b0*/  ISETP.GE.U32.AND P0, PT, R0, R9, PT ;  /* 0x000000090000720c */ /* 0x000fe20003f06070 */
[----:B-1----:R-:W-:Y:S01]  /*08c0*/  IMAD.MOV.U32 R4, RZ, RZ, RZ ;  /* 0x000000ffff047224 */ /* 0x002fe200078e00ff */
[----:B------:R-:W-:-:S03]  /*08d0*/  LOP3.LUT R0, R12, R11, RZ, 0x3c, !PT ;  /* 0x0000000b0c007212 */ /* 0x000fc600078e3cff */
[----:B------:R-:W0:Y:S01]  /*08e0*/  F2I.FTZ.U32.TRUNC.NTZ R3, R3 ;  /* 0x0000000300037305 */ /* 0x000e22000021f000 */
[----:B------:R-:W-:Y:S02]  /*08f0*/  ISETP.GE.AND P2, PT, R0, RZ, PT ;  /* 0x000000ff0000720c */ /* 0x000fe40003f46270 */
[----:B------:R-:W-:-:S04]  /*0900*/  SHF.R.U32.HI R0, RZ, 0x5, R238 ;  /* 0x00000005ff007819 */ /* 0x000fc800000116ee */
[----:B------:R-:W-:Y:S01]  /*0910*/  R2UR UR13, R0 ;  /* 0x00000000000d72ca */ /* 0x000fe200000e0000 */
[----:B------:R-:W-:Y:S02]  /*0920*/  @P0 VIADD R2, R2, 0x1 ;  /* 0x0000000102020836 */ /* 0x000fe40000000000 */
[----:B--2---:R-:W-:-:S04]  /*0930*/  IMAD.MOV R0, RZ, RZ, -R5 ;  /* 0x000000ffff007224 */ /* 0x004fc800078e0a05 */
[----:B------:R-:W-:Y:S01]  /*0940*/  @!P2 IMAD.MOV R2, RZ, RZ, -R2 ;  /* 0x000000ffff02a224 */ /* 0x000fe200078e0a02 */
[----:B------:R-:W-:Y:S01]  /*0950*/  @!P1 LOP3.LUT R2, RZ, R11, RZ, 0x33, !PT ;  /* 0x0000000bff029212 */ /* 0x000fe200078e33ff */
[----:B------:R-:W-:Y:S02]  /*0960*/  IMAD R7, R0, R95, RZ ;  /* 0x0000005f00077224 */ /* 0x000fe400078e02ff */
[----:B0-----:R-:W-:Y:S02]  /*0970*/  IMAD.MOV R9, RZ, RZ, -R3 ;  /* 0x000000ffff097224 */ /* 0x001fe400078e0a03 */
[----:B------:R-:W-:Y:S01]  /*0980*/  IMAD.SHL.U32 R15, R2, 0x40, RZ ;  /* 0x00000040020f7824 */ /* 0x000fe200078e00ff */
[----:B------:R-:W-:Y:S01]  /*0990*/  USHF.L.U32 UR4, UR13, 0x15, URZ ;  /* 0x000000150d047899 */ /* 0x000fe200080006ff */
[----:B------:R-:W-:Y:S02]  /*09a0*/  IMAD.MOV R0, RZ, RZ, -R2 ;  /* 0x000000ffff007224 */ /* 0x000fe400078e0a02 */
[----:B------:R-:W-:Y:S01]  /*09b0*/  IMAD.HI.U32 R7, R5, R7, R4 ;  /* 0x0000000705077227 */ /* 0x000fe200078e0004 */
[----:B------:R-:W-:Y:S01]  /*09c0*/  LOP3.LUT R94, R15, R94, RZ, 0xfc, !PT ;  /* 0x0000005e0f5e7212 */ /* 0x000fe200078efcff */
[----:B------:R-:W-:Y:S01]  /*09d0*/  STL [R1+0x100], R15 ;  /* 0x0001000f01007387 */ /* 0x000fe20000100800 */
[----:B------:R-:W-:Y:S01]  /*09e0*/  ULOP3.LUT UR4, UR4, 0x600000, URZ, 0xc0, !UPT ;  /* 0x0060000004047892 */ /* 0x000fe2000f8ec0ff */
[----:B------:R-:W-:Y:S01]  /*09f0*/  IMAD R9, R9, R8, RZ ;  /* 0x0000000809097224 */ /* 0x000fe200078e02ff */
[----:B------:R-:W-:Y:S01]  /*0a00*/  IABS R6, R94 ;  /* 0x0000005e00067213 */ /* 0x000fe20000000000 */
[----:B------:R-:W-:Y:S01]  /*0a10*/  IMAD.MOV.U32 R2, RZ, RZ, RZ ;  /* 0x000000ffff027224 */ /* 0x000fe200078e00ff */
[C---:B------:R-:W-:Y:S01]  /*0a20*/  LOP3.LUT R96, R94.reuse, 0x8, RZ, 0xfc, !PT ;  /* 0x000000085e607812 */ /* 0x040fe200078efcff */
[----:B------:R-:W-:Y:S01]  /*0a30*/  IMAD R0, R11, R0, R12 ;  /* 0x000000000b007224 */ /* 0x000fe200078e020c */
[C---:B------:R-:W-:Y:S01]  /*0a40*/  LOP3.LUT R97, R94.reuse, 0xc, RZ, 0xfc, !PT ;  /* 0x0000000c5e617812 */ /* 0x040fe200078efcff */
[----:B------:R-:W-:Y:S01]  /*0a50*/  IMAD.HI.U32 R2, R3, R9, R2 ;  /* 0x0000000903027227 */ /* 0x000fe200078e0002 */
[----:B------:R-:W-:Y:S01]  /*0a60*/  LOP3.LUT R115, R94, 0x10, RZ, 0xfc, !PT ;  /* 0x000000105e737812 */ /* 0x000fe200078efcff */
[----:B------:R-:W-:Y:S01]  /*0a70*/  UIADD3 UR10, UPT, UPT, UR8, UR4, URZ ;  /* 0x00000004080a7290 */ /* 0x000fe2000fffe0ff */
[----:B------:R-:W-:Y:S01]  /*0a80*/  IABS R12, R97 ;  /* 0x00000061000c7213 */ /* 0x000fe20000000000 */
[----:B------:R-:W-:Y:S01]  /*0a90*/  IMAD.IADD R0, R10, 0x1, R0 ;  /* 0x000000010a007824 */ /* 0x000fe200078e0200 */
[----:B------:R-:W-:Y:S01]  /*0aa0*/  IABS R10, R96 ;  /* 0x00000060000a7213 */ /* 0x000fe20000000000 */
[----:B------:R-:W-:Y:S01]  /*0ab0*/  IMAD.HI.U32 R3, R7, R6, RZ ;  /* 0x0000000607037227 */ /* 0x000fe200078e00ff */
[----:B------:R-:W-:-:S02]  /*0ac0*/  IABS R120, R115 ;  /* 0x0000007300787213 */ /* 0x000fc40000000000 */
[C---:B------:R-:W-:Y:S01]  /*0ad0*/  LOP3.LUT R124, R94.reuse, 0x4, RZ, 0xfc, !PT ;  /* 0x000000045e7c7812 */ /* 0x040fe200078efcff */
[----:B------:R-:W-:Y:S01]  /*0ae0*/  IMAD.MOV R123, RZ, RZ, -R3 ;  /* 0x000000ffff7b7224 */ /* 0x000fe200078e0a03 */
[C---:B------:R-:W-:Y:S01]  /*0af0*/  LOP3.LUT R122, R94.reuse, 0x14, RZ, 0xfc, !PT ;  /* 0x000000145e7a7812 */ /* 0x040fe200078efcff */
[C---:B------:R-:W-:Y:S01]  /*0b00*/  IMAD.HI.U32 R3, R7.reuse, R10, RZ ;  /* 0x0000000a07037227 */ /* 0x040fe200078e00ff */
[----:B------:R-:W-:Y:S02]  /*0b10*/  IABS R118, R124 ;  /* 0x0000007c00767213 */ /* 0x000fe40000000000 */
[----:B------:R-:W-:Y:S01]  /*0b20*/  IABS R110, R122 ;  /* 0x0000007a006e7213 */ /* 0x000fe20000000000 */
[----:B------:R-:W-:Y:S01]  /*0b30*/  IMAD.MOV R117, RZ, RZ, -R3 ;  /* 0x000000ffff757224 */ /* 0x000fe200078e0a03 */
[C---:B------:R-:W-:Y:S01]  /*0b40*/  LOP3.LUT R116, R94.reuse, 0x18, RZ, 0xfc, !PT ;  /* 0x000000185e747812 */ /* 0x040fe200078efcff */
[----:B------:R-:W-:Y:S01]  /*0b50*/  IMAD.HI.U32 R5, R7, R12, RZ ;  /* 0x0000000c07057227 */ /* 0x000fe200078e00ff */
[----:B------:R-:W-:-:S02]  /*0b60*/  LOP3.LUT R121, R94, 0x20, RZ, 0xfc, !PT ;  /* 0x000000205e797812 */ /* 0x000fc400078efcff */
[C---:B------:R-:W-:Y:S01]  /*0b70*/  LOP3.LUT R109, R94.reuse, 0x28, RZ, 0xfc, !PT ;  /* 0x000000285e6d7812 */ /* 0x040fe200078efcff */
[C---:B------:R-:W-:Y:S01]  /*0b80*/  IMAD.HI.U32 R3, R7.reuse, R120, RZ ;  /* 0x0000007807037227 */ /* 0x040fe200078e00ff */
[C---:B------:R-:W-:Y:S02]  /*0b90*/  LOP3.LUT R108, R94.reuse, 0x24, RZ, 0xfc, !PT ;  /* 0x000000245e6c7812 */ /* 0x040fe400078efcff */
[----:B------:R-:W-:Y:S01]  /*0ba0*/  IABS R106, R109 ;  /* 0x0000006d006a7213 */ /* 0x000fe20000000000 */
[----:B------:R-:W-:Y:S01]  /*0bb0*/  IMAD.MOV R5, RZ, RZ, -R5 ;  /* 0x000000ffff057224 */ /* 0x000fe200078e0a05 */
[----:B------:R-:W-:Y:S01]  /*0bc0*/  IABS R14, R108 ;  /* 0x0000006c000e7213 */ /* 0x000fe20000000000 */
[----:B------:R-:W-:Y:S01]  /*0bd0*/  IMAD.MOV R3, RZ, RZ, -R3 ;  /* 0x000000ffff037224 */ /* 0x000fe200078e0a03 */
[C---:B------:R-:W-:Y:S01]  /*0be0*/  LOP3.LUT R112, R94.reuse, 0x2c, RZ, 0xfc, !PT ;  /* 0x0000002c5e707812 */ /* 0x040fe200078efcff */
[----:B------:R-:W-:Y:S01]  /*0bf0*/  IMAD.HI.U32 R4, R7, R118, RZ ;  /* 0x0000007607047227 */ /* 0x000fe200078e00ff */
[----:B------:R-:W-:-:S02]  /*0c00*/  LOP3.LUT R126, R94, 0x34, RZ, 0xfc, !PT ;  /* 0x000000345e7e7812 */ /* 0x000fc400078efcff */
[----:B------:R-:W-:Y:S01]  /*0c10*/  LOP3.LUT R127, R94, 0x30, RZ, 0xfc, !PT ;  /* 0x000000305e7f7812 */ /* 0x000fe200078efcff */
[C---:B------:R-:W-:Y:S01]  /*0c20*/  IMAD R117, R95.reuse, R117, R10 ;  /* 0x000000755f757224 */ /* 0x040fe200078e020a */
[----:B------:R-:W-:Y:S01]  /*0c30*/  IABS R10, R116 ;  /* 0x00000074000a7213 */ /* 0x000fe20000000000 */
[C---:B------:R-:W-:Y:S01]  /*0c40*/  IMAD R119, R95.reuse, R5, R12 ;  /* 0x000000055f777224 */ /* 0x040fe200078e020c */
[----:B------:R-:W-:Y:S01]  /*0c50*/  IABS R12, R121 ;  /* 0x00000079000c7213 */ /* 0x000fe20000000000 */
[----:B------:R-:W-:Y:S01]  /*0c60*/  IMAD R120, R95, R3, R120 ;  /* 0x000000035f787224 */ /* 0x000fe200078e0278 */
[----:B------:R-:W-:Y:S01]  /*0c70*/  IABS R104, R126 ;  /* 0x0000007e00687213 */ /* 0x000fe20000000000 */
[----:B------:R-:W-:Y:S01]  /*0c80*/  IMAD.MOV R4, RZ, RZ, -R4 ;  /* 0x000000ffff047224 */ /* 0x000fe200078e0a04 */
[----:B------:R-:W-:Y:S01]  /*0c90*/  IABS R102, R127 ;  /* 0x0000007f00667213 */ /* 0x000fe20000000000 */
[----:B------:R-:W-:Y:S01]  /*0ca0*/  IMAD.HI.U32 R3, R7, R110, RZ ;  /* 0x0000006e07037227 */ /* 0x000fe200078e00ff */
[----:B------:R-:W-:-:S02]  /*0cb0*/  ISETP.GT.U32.AND P1, PT, R95, R117, PT ;  /* 0x000000755f00720c */ /* 0x000fc40003f24070 */
[----:B------:R-:W-:Y:S01]  /*0cc0*/  LOP3.LUT R128, R94, 0x38, RZ, 0xfc, !PT ;  /* 0x000000385e807812 */ /* 0x000fe200078efcff */
[C---:B------:R-:W-:Y:S01]  /*0cd0*/  IMAD R123, R95.reuse, R123, R6 ;  /* 0x0000007b5f7b7224 */ /* 0x040fe200078e0206 */
[C---:B------:R-:W-:Y:S01]  /*0ce0*/  ISETP.GT.U32.AND P6, PT, R95.reuse, R119, PT ;  /* 0x000000775f00720c */ /* 0x040fe20003fc4070 */
[----:B------:R-:W-:Y:S02]  /*0cf0*/  IMAD R118, R95, R4, R118 ;  /* 0x000000045f767224 */ /* 0x000fe400078e0276 */
[----:B------:R-:W-:Y:S02]  /*0d00*/  IMAD.MOV R6, RZ, RZ, -R3 ;  /* 0x000000ffff067224 */ /* 0x000fe400078e0a03 */
[----:B------:R-:W-:Y:S01]  /*0d10*/  IMAD.HI.U32 R4, R7, R10, RZ ;  /* 0x0000000a07047227 */ /* 0x000fe200078e00ff */
[----:B------:R-:W-:-:S03]  /*0d20*/  ISETP.GT.U32.AND P4, PT, R95, R118, PT ;  /* 0x000000765f00720c */ /* 0x000fc60003f84070 */
[----:B------:R-:W-:-:S04]  /*0d30*/  IMAD.HI.U32 R3, R7, R12, RZ ;  /* 0x0000000c07037227 */ /* 0x000fc800078e00ff */
[----:B------:R-:W-:Y:S02]  /*0d40*/  IMAD.MOV R4, RZ, RZ, -R4 ;  /* 0x000000ffff047224 */ /* 0x000fe400078e0a04 */
[----:B------:R-:W-:Y:S02]  /*0d50*/  IMAD.MOV R113, RZ, RZ, -R3 ;  /* 0x000000ffff717224 */ /* 0x000fe400078e0a03 */
[----:B------:R-:W-:-:S04]  /*0d60*/  IMAD.HI.U32 R3, R7, R106, RZ ;  /* 0x0000006a07037227 */ /* 0x000fc800078e00ff */
[----:B------:R-:W-:Y:S02]  /*0d70*/  VIADD R125, R15, UR13 ;  /* 0x0000000d0f7d7c36 */ /* 0x000fe40008000000 */
[----:B------:R-:W-:Y:S01]  /*0d80*/  IMAD R111, R95, R4, R10 ;  /* 0x000000045f6f7224 */ /* 0x000fe200078e020a */
[----:B------:R-:W-:Y:S01]  /*0d90*/  IABS R10, R112 ;  /* 0x00000070000a7213 */ /* 0x000fe20000000000 */
[----:B------:R-:W-:Y:S02]  /*0da0*/  IMAD.MOV R3, RZ, RZ, -R3 ;  /* 0x000000ffff037224 */ /* 0x000fe400078e0a03 */
[----:B------:R-:W-:Y:S02]  /*0db0*/  VIADD R129, R125, 0x1c ;  /* 0x0000001c7d817836 */ /* 0x000fe40000000000 */
[----:B------:R-:W-:-:S04]  /*0dc0*/  IMAD.HI.U32 R5, R7, R14, RZ ;  /* 0x0000000e07057227 */ /* 0x000fc800078e00ff */
[C---:B------:R-:W-:Y:S01]  /*0dd0*/  IMAD R110, R95.reuse, R6, R110 ;  /* 0x000000065f6e7224 */ /* 0x040fe200078e026e */
[----:B------:R-:W-:Y:S01]  /*0de0*/  IABS R6, R129 ;  /* 0x0000008100067213 */ /* 0x000fe20000000000 */
[C---:B------:R-:W-:Y:S02]  /*0df0*/  IMAD R113, R95.reuse, R113, R12 ;  /* 0x000000715f717224 */ /* 0x040fe400078e020c */
[----:B------:R-:W-:Y:S02]  /*0e00*/  IMAD R106, R95, R3, R106 ;  /* 0x000000035f6a7224 */ /* 0x000fe400078e026a */
[----:B------:R-:W-:Y:S02]  /*0e10*/  IMAD.MOV R5, RZ, RZ, -R5 ;  /* 0x000000ffff057224 */ /* 0x000fe400078e0a05 */
[----:B------:R-:W-:-:S04]  /*0e20*/  IMAD.HI.U32 R3, R7, R10, RZ ;  /* 0x0000000a07037227 */ /* 0x000fc800078e00ff */
[----:B------:R-:W-:Y:S02]  /*0e30*/  IMAD R12, R0, 0x200, R240 ;  /* 0x00000200000c7824 */ /* 0x000fe400078e02f0 */
[----:B------:R-:W-:Y:S02]  /*0e40*/  IMAD R105, R95, R5, R14 ;  /* 0x000000055f697224 */ /* 0x000fe400078e020e */
[----:B------:R-:W-:Y:S01]  /*0e50*/  IMAD.MOV R107, RZ, RZ, -R3 ;  /* 0x000000ffff6b7224 */ /* 0x000fe200078e0a03 */
[----:B------:R-:W-:Y:S01]  /*0e60*/  IABS R5, R12 ;  /* 0x0000000c00057213 */ /* 0x000fe20000000000 */
[----:B------:R-:W-:Y:S01]  /*0e70*/  VIADD R21, R12, 0x80 ;  /* 0x000000800c157836 */ /* 0x000fe20000000000 */
[----:B------:R0:W-:Y:S01]  /*0e80*/  STL [R1+0x1f0], R12 ;  /* 0x0001f00c01007387 */ /* 0x0001e20000100800 */
[----:B------:R-:W-:-:S03]  /*0e90*/  IMAD.HI.U32 R3, R7, R104, RZ ;  /* 0x0000006807037227 */ /* 0x000fc600078e00ff */
[----:B------:R-:W-:Y:S01]  /*0ea0*/  IABS R9, R21 ;  /* 0x0000001500097213 */ /* 0x000fe20000000000 */
[C---:B------:R-:W-:Y:S01]  /*0eb0*/  IMAD.HI.U32 R0, R7.reuse, R6, RZ ;  /* 0x0000000607007227 */ /* 0x040fe200078e00ff */
[----:B------:R1:W-:Y:S03]  /*0ec0*/  STL [R1+0x284], R21 ;  /* 0x0002841501007387 */ /* 0x0003e60000100800 */
[----:B------:R-:W-:Y:S02]  /*0ed0*/  VIADD R20, R12, 0x100 ;  /* 0x000001000c147836 */ /* 0x000fe40000000000 */
[----:B------:R-:W-:-:S03]  /*0ee0*/  IMAD.HI.U32 R4, R7, R102, RZ ;  /* 0x0000006607047227 */ /* 0x000fc600078e00ff */
[----:B------:R-:W-:Y:S01]  /*0ef0*/  IABS R11, R20 ;  /* 0x00000014000b7213 */ /* 0x000fe20000000000 */
[----:B------:R-:W-:Y:S01]  /*0f00*/  VIADD R19, R12, 0x180 ;  /* 0x000001800c137836 */ /* 0x000fe20000000000 */
[----:B------:R1:W-:Y:S01]  /*0f10*/  STL [R1+0x27c], R20 ;  /* 0x00027c1401007387 */ /* 0x0003e20000100800 */
[----:B------:R-:W-:Y:S02]  /*0f20*/  IMAD.MOV R3, RZ, RZ, -R3 ;  /* 0x000000ffff037224 */ /* 0x000fe400078e0a03 */
[----:B------:R-:W-:Y:S01]  /*0f30*/  IMAD.MOV R103, RZ, RZ, -R0 ;  /* 0x000000ffff677224 */ /* 0x000fe200078e0a00 */
[----:B------:R-:W-:Y:S01]  /*0f40*/  IABS R13, R19 ;  /* 0x00000013000d7213 */ /* 0x000fe20000000000 */
[----:B------:R-:W-:Y:S01]  /*0f50*/  IMAD.MOV R4, RZ, RZ, -R4 ;  /* 0x000000ffff047224 */ /* 0x000fe200078e0a04 */
[----:B------:R1:W-:Y:S01]  /*0f60*/  STL [R1+0x280], R19 ;  /* 0x0002801301007387 */ /* 0x0003e20000100800 */
[----:B------:R-:W-:-:S04]  /*0f70*/  IMAD.HI.U32 R0, R2, R5, RZ ;  /* 0x0000000502007227 */ /* 0x000fc800078e00ff */
[C---:B------:R-:W-:Y:S02]  /*0f80*/  IMAD R104, R95.reuse, R3, R104 ;  /* 0x000000035f687224 */ /* 0x040fe400078e0268 */
[----:B------:R-:W-:Y:S02]  /*0f90*/  IMAD R102, R95, R4, R102 ;  /* 0x000000045f667224 */ /* 0x000fe400078e0266 */
[----:B------:R-:W-:Y:S02]  /*0fa0*/  IMAD.MOV R0, RZ, RZ, -R0 ;  /* 0x000000ffff007224 */ /* 0x000fe400078e0a00 */
[----:B------:R-:W-:-:S04]  /*0fb0*/  IMAD.HI.U32 R3, R2, R9, RZ ;  /* 0x0000000902037227 */ /* 0x000fc800078e00ff */
[----:B------:R-:W-:-:S04]  /*0fc0*/  IMAD.HI.U32 R4, R2, R11, RZ ;  /* 0x0000000b02047227 */ /* 0x000fc800078e00ff */
[----:B------:R-:W-:-:S04]  /*0fd0*/  IMAD.HI.U32 R2, R2, R13, RZ ;  /* 0x0000000d02027227 */ /* 0x000fc800078e00ff */
[C---:B------:R-:W-:Y:S02]  /*0fe0*/  IMAD R0, R8.reuse, R0, R5 ;  /* 0x0000000008007224 */ /* 0x040fe400078e0205 */
[----:B------:R-:W-:Y:S02]  /*0ff0*/  IMAD.MOV R3, RZ, RZ, -R3 ;  /* 0x000000ffff037224 */ /* 0x000fe400078e0a03 */
[----:B------:R-:W-:Y:S01]  /*1000*/  IMAD R103, R95, R103, R6 ;  /* 0x000000675f677224 */ /* 0x000fe200078e0206 */
[C---:B------:R-:W-:Y:S01]  /*1010*/  ISETP.GT.U32.AND P3, PT, R8.reuse, R0, PT ;  /* 0x000000000800720c */ /* 0x040fe20003f64070 */
[----:B------:R-:W-:Y:S02]  /*1020*/  IMAD.MOV R6, RZ, RZ, -R2 ;  /* 0x000000ffff067224 */ /* 0x000fe400078e0a02 */
[C---:B------:R-:W-:Y:S02]  /*1030*/  IMAD R3, R8.reuse, R3, R9 ;  /* 0x0000000308037224 */ /* 0x040fe400078e0209 */
[----:B------:R-:W-:-:S02]  /*1040*/  IMAD R6, R8, R6, R13 ;  /* 0x0000000608067224 */ /* 0x000fc400078e020d */
[----:B------:R-:W-:Y:S01]  /*1050*/  IMAD.MOV R4, RZ, RZ, -R4 ;  /* 0x000000ffff047224 */ /* 0x000fe200078e0a04 */
[----:B------:R-:W-:Y:S01]  /*1060*/  ISETP.GT.U32.AND P0, PT, R8, R3, PT ;  /* 0x000000030800720c */ /* 0x000fe20003f04070 */
[----:B------:R-:W-:Y:S01]  /*1070*/  @!P4 IMAD.IADD R118, R118, 0x1, -R95 ;  /* 0x000000017676c824 */ /* 0x000fe200078e0a5f */
[C---:B------:R-:W-:Y:S01]  /*1080*/  ISETP.GT.U32.AND P5, PT, R8.reuse, R6, PT ;  /* 0x000000060800720c */ /* 0x040fe20003fa4070 */
[----:B------:R-:W-:Y:S01]  /*1090*/  IMAD R5, R8, R4, R11 ;  /* 0x0000000408057224 */ /* 0x000fe200078e020b */
[C---:B------:R-:W-:Y:S01]  /*10a0*/  ISETP.GT.U32.AND P4, PT, R95.reuse, R120, PT ;  /* 0x000000785f00720c */ /* 0x040fe20003f84070 */
[----:B------:R-:W-:Y:S01]  /*10b0*/  @!P3 IMAD.IADD R0, R0, 0x1, -R8 ;  /* 0x000000010000b824 */ /* 0x000fe200078e0a08 */
[----:B------:R-:W-:Y:S01]  /*10c0*/  ISETP.GT.U32.AND P3, PT, R95, R123, PT ;  /* 0x0000007b5f00720c */ /* 0x000fe20003f64070 */
[----:B------:R-:W-:Y:S01]  /*10d0*/  @!P1 IMAD.IADD R117, R117, 0x1, -R95 ;  /* 0x0000000175759824 */ /* 0x000fe200078e0a5f */
[----:B------:R-:W-:Y:S01]  /*10e0*/  ISETP.GT.U32.AND P2, PT, R8, R5, PT ;  /* 0x000000050800720c */ /* 0x000fe20003f44070 */
[----:B------:R-:W-:-:S02]  /*10f0*/  VIADD R125, R125, 0x3c ;  /* 0x0000003c7d7d7836 */ /* 0x000fc40000000000 */
[----:B------:R-:W-:Y:S01]  /*1100*/  IMAD R107, R95, R107, R10 ;  /* 0x0000006b5f6b7224 */ /* 0x000fe200078e020a */
[----:B------:R-:W-:Y:S01]  /*1110*/  IABS R10, R128 ;  /* 0x00000080000a7213 */ /* 0x000fe20000000000 */
[--C-:B------:R-:W-:Y:S01]  /*1120*/  @!P0 IMAD.IADD R3, R3, 0x1, -R8.reuse ;  /* 0x0000000103038824 */ /* 0x100fe200078e0a08 */
[----:B------:R-:W-:Y:S01]  /*1130*/  ISETP.GT.U32.AND P0, PT, R8, R0, PT ;  /* 0x000000000800720c */ /* 0x000fe20003f04070 */
[----:B------:R-:W-:Y:S01]  /*1140*/  @!P5 IMAD.IADD R6, R6, 0x1, -R8 ;  /* 0x000000010606d824 */ /* 0x000fe200078e0a08 */
[----:B------:R-:W-:Y:S01]  /*1150*/  IABS R100, R125 ;  /* 0x0000007d00647213 */ /* 0x000fe20000000000 */
[----:B------:R-:W-:-:S03]  /*1160*/  IMAD.HI.U32 R2, R7, R10, RZ ;  /* 0x0000000a07027227 */ /* 0x000fc600078e00ff */
[C---:B------:R-:W-:Y:S01]  /*1170*/  ISETP.GT.U32.AND P1, PT, R8.reuse, R6, PT ;  /* 0x000000060800720c */ /* 0x040fe20003f24070 */
[----:B------:R-:W-:Y:S01]  /*1180*/  @!P2 IMAD.IADD R5, R5, 0x1, -R8 ;  /* 0x000000010505a824 */ /* 0x000fe200078e0a08 */
[C---:B------:R-:W-:Y:S01]  /*1190*/  ISETP.GT.U32.AND P2, PT, R8.reuse, R3, PT ;  /* 0x000000030800720c */ /* 0x040fe20003f44070 */
[----:B------:R-:W-:Y:S01]  /*11a0*/  @!P3 IMAD.IADD R123, R123, 0x1, -R95 ;  /* 0x000000017b7bb824 */ /* 0x000fe200078e0a5f */
[----:B------:R-:W-:Y:S01]  /*11b0*/  ISETP.GT.U32.AND P3, PT, R95, R113, PT ;  /* 0x000000715f00720c */ /* 0x000fe20003f64070 */
[----:B------:R-:W-:Y:S01]  /*11c0*/  IMAD.HI.U32 R7, R7, R100, RZ ;  /* 0x0000006407077227 */ /* 0x000fe200078e00ff */
[----:B------:R-:W-:-:S03]  /*11d0*/  ISETP.GT.U32.AND P5, PT, R8, R5, PT ;  /* 0x000000050800720c */ /* 0x000fc60003fa4070 */
[--C-:B------:R-:W-:Y:S01]  /*11e0*/  @!P0 IMAD.IADD R0, R0, 0x1, -R8.reuse ;  /* 0x0000000100008824 */ /* 0x100fe200078e0a08 */
[C---:B------:R-:W-:Y:S01]  /*11f0*/  ISETP.GT.U32.AND P0, PT, R95.reuse, R105, PT ;  /* 0x000000695f00720c */ /* 0x040fe20003f04070 */
[----:B------:R-:W-:Y:S01]  /*1200*/  @!P4 IMAD.IADD R120, R120, 0x1, -R95 ;  /* 0x000000017878c824 */ /* 0x000fe200078e0a5f */
[C---:B------:R-:W-:Y:S01]  /*1210*/  ISETP.GT.U32.AND P4, PT, R95.reuse, R111, PT ;  /* 0x0000006f5f00720c */ /* 0x040fe20003f84070 */
[--C-:B------:R-:W-:Y:S01]  /*1220*/  @!P1 IMAD.IADD R6, R6, 0x1, -R8.reuse ;  /* 0x0000000106069824 */ /* 0x100fe200078e0a08 */
[----:B------:R-:W-:Y:S01]  /*1230*/  ISETP.GT.U32.AND P1, PT, R95, R102, PT ;  /* 0x000000665f00720c */ /* 0x000fe20003f24070 */
[----:B------:R-:W-:Y:S02]  /*1240*/  IMAD.MOV R7, RZ, RZ, -R7 ;  /* 0x000000ffff077224 */ /* 0x000fe400078e0a07 */
[----:B------:R-:W-:Y:S01]  /*1250*/  @!P2 IMAD.IADD R3, R3, 0x1, -R8 ;  /* 0x000000010303a824 */ /* 0x000fe200078e0a08 */
[----:B------:R-:W-:Y:S01]  /*1260*/  ISETP.GT.U32.AND P2, PT, R95, R106, PT ;  /* 0x0000006a5f00720c */ /* 0x000fe20003f44070 */
[----:B------:R-:W-:Y:S01]  /*1270*/  @!P6 IMAD.IADD R119, R119, 0x1, -R95 ;  /* 0x000000017777e824 */ /* 0x000fe200078e0a5f */
[C---:B------:R-:W-:Y:S01]  /*1280*/  ISETP.GT.U32.AND P6, PT, R95.reuse, R110, PT ;  /* 0x0000006e5f00720c */ /* 0x040fe20003fc4070 */
[----:B------:R-:W-:-:S02]  /*1290*/  IMAD R100, R95, R7, R100 ;  /* 0x000000075f647224 */ /* 0x000fc400078e0264 */
[----:B------:R-:W-:Y:S02]  /*12a0*/  IMAD.MOV R2, RZ, RZ, -R2 ;  /* 0x000000ffff027224 */ /* 0x000fe400078e0a02 */
[--C-:B------:R-:W-:Y:S01]  /*12b0*/  @!P0 IMAD.IADD R105, R105, 0x1, -R95.reuse ;  /* 0x0000000169698824 */ /* 0x100fe200078e0a5f */
[----:B------:R-:W-:Y:S01]  /*12c0*/  ISETP.GT.U32.AND P0, PT, R95, R103, PT ;  /* 0x000000675f00720c */ /* 0x000fe20003f04070 */
[--C-:B------:R-:W-:Y:S01]  /*12d0*/  @!P3 IMAD.IADD R113, R113, 0x1, -R95.reuse ;  /* 0x000000017171b824 */ /* 0x100fe200078e0a5f */
[C---:B------:R-:W-:Y:S01]  /*12e0*/  ISETP.GT.U32.AND P3, PT, R95.reuse, R100, PT ;  /* 0x000000645f00720c */ /* 0x040fe20003f64070 */
[----:B------:R-:W-:Y:S02]  /*12f0*/  IMAD R101, R95, R2, R10 ;  /* 0x000000025f657224 */ /* 0x000fe400078e020a */
[----:B------:R-:W-:Y:S01]  /*1300*/  @!P4 IMAD.IADD R111, R111, 0x1, -R95 ;  /* 0x000000016f6fc824 */ /* 0x000fe200078e0a5f */
[----:B------:R-:W-:Y:S01]  /*1310*/  ISETP.GT.U32.AND P4, PT, R95, R104, PT ;  /* 0x000000685f00720c */ /* 0x000fe20003f84070 */
[----:B------:R-:W-:-:S02]  /*1320*/  VIADD R2, R237, 0xffffffff ;  /* 0xffffffffed027836 */ /* 0x000fc40000000000 */
[--C-:B------:R-:W-:Y:S01]  /*1330*/  @!P1 IMAD.IADD R102, R102, 0x1, -R95.reuse ;  /* 0x0000000166669824 */ /* 0x100fe200078e0a5f */
[C---:B------:R-:W-:Y:S01]  /*1340*/  ISETP.GT.U32.AND P1, PT, R95.reuse, R123, PT ;  /* 0x0000007b5f00720c */ /* 0x040fe20003f24070 */
[--C-:B------:R-:W-:Y:S01]  /*1350*/  @!P2 IMAD.IADD R106, R106, 0x1, -R95.reuse ;  /* 0x000000016a6aa824 */ /* 0x100fe200078e0a5f */
[----:B------:R-:W-:Y:S01]  /*1360*/  ISETP.GT.U32.AND P2, PT, R95, R101, PT ;  /* 0x000000655f00720c */ /* 0x000fe20003f44070 */
[--C-:B------:R-:W-:Y:S01]  /*1370*/  @!P6 IMAD.IADD R110, R110, 0x1, -R95.reuse ;  /* 0x000000016e6ee824 */ /* 0x100fe200078e0a5f */
[----:B------:R-:W-:Y:S01]  /*1380*/  ISETP.GE.U32.AND P6, PT, R2, 0x7fffffe0, PT ;  /* 0x7fffffe00200780c */ /* 0x000fe20003fc6070 */
[C---:B------:R-:W-:Y:S02]  /*1390*/  VIADD R4, R237.reuse, 0xffffffec ;  /* 0xffffffeced047836 */ /* 0x040fe40000000000 */
[----:B------:R-:W-:Y:S02]  /*13a0*/  VIADD R2, R237, 0xfffffff7 ;  /* 0xfffffff7ed027836 */ /* 0x000fe40000000000 */
[----:B------:R-:W-:Y:S01]  /*13b0*/  @!P5 IMAD.IADD R5, R5, 0x1, -R8 ;  /* 0x000000010505d824 */ /* 0x000fe200078e0a08 */
[----:B------:R-:W-:Y:S01]  /*13c0*/  ISETP.GT.U32.AND P5, PT, R95, R107, PT ;  /* 0x0000006b5f00720c */ /* 0x000fe20003fa4070 */
[--C-:B------:R-:W-:Y:S01]  /*13d0*/  @!P0 IMAD.IADD R103, R103, 0x1, -R95.reuse ;  /* 0x0000000167678824 */ /* 0x100fe200078e0a5f */
[----:B------:R-:W-:Y:S01]  /*13e0*/  ISETP.GE.U32.AND P0, PT, R4, 0x7fffffcd, PT ;  /* 0x7fffffcd0400780c */ /* 0x000fe20003f06070 */
[--C-:B------:R-:W-:Y:S01]  /*13f0*/  @!P3 IMAD.IADD R100, R100, 0x1, -R95.reuse ;  /* 0x000000016464b824 */ /* 0x100fe200078e0a5f */
[----:B------:R-:W-:Y:S01]  /*1400*/  ISETP.GE.U32.AND P3, PT, R2, 0x7fffffd8, PT ;  /* 0x7fffffd80200780c */ /* 0x000fe20003f66070 */
[C---:B------:R-:W-:Y:S01]  /*1410*/  VIADD R4, R237.reuse, 0xffffffee ;  /* 0xffffffeeed047836 */ /* 0x040fe20000000000 */
[----:B------:R-:W-:Y:S01]  /*1420*/  SEL R8, RZ, 0x1, P0 ;  /* 0x00000001ff087807 */ /* 0x000fe20000000000 */
[----:B------:R-:W-:Y:S01]  /*1430*/  @!P4 IMAD.IADD R104, R104, 0x1, -R95 ;  /* 0x000000016868c824 */ /* 0x000fe200078e0a5f */
[----:B------:R-:W-:Y:S01]  /*1440*/  ISETP.GE.AND P4, PT, R12, RZ, PT ;  /* 0x000000ff0c00720c */ /* 0x000fe20003f86270 */
[----:B------:R-:W-:-:S02]  /*1450*/  VIADD R2, R237, 0xffffffed ;  /* 0xffffffeded027836 */ /* 0x000fc40000000000 */
[--C-:B------:R-:W-:Y:S01]  /*1460*/  @!P1 IMAD.IADD R123, R123, 0x1, -R95.reuse ;  /* 0x000000017b7b9824 */ /* 0x100fe200078e0a5f */
[----:B------:R-:W-:Y:S01]  /*1470*/  ISETP.GE.U32.AND P1, PT, R4, 0x7fffffcf, PT ;  /* 0x7fffffcf0400780c */ /* 0x000fe20003f26070 */
[--C-:B------:R-:W-:Y:S01]  /*1480*/  @!P2 IMAD.IADD R101, R101, 0x1, -R95.reuse ;  /* 0x000000016565a824 */ /* 0x100fe200078e0a5f */
[----:B------:R-:W-:Y:S01]  /*1490*/  ISETP.GE.U32.AND P2, PT, R2, 0x7fffffce, PT ;  /* 0x7fffffce0200780c */ /* 0x000fe20003f46070 */
[C---:B------:R-:W-:Y:S02]  /*14a0*/  VIADD R4, R237.reuse, 0xffffffe8 ;  /* 0xffffffe8ed047836 */ /* 0x040fe40000000000 */
[----:B------:R-:W-:Y:S01]  /*14b0*/  IMAD.MOV.U32 R2, RZ, RZ, R0 ;  /* 0x000000ffff027224 */ /* 0x000fe200078e0000 */
[----:B------:R-:W-:Y:S01]  /*14c0*/  SEL R9, RZ, 0x1fffe, P2 ;  /* 0x0001fffeff097807 */ /* 0x000fe20001000000 */
[----:B------:R-:W-:Y:S02]  /*14d0*/  VIADD R0, R237, 0xffffffe9 ;  /* 0xffffffe9ed007836 */ /* 0x000fe40000000000 */
[----:B------:R-:W-:Y:S01]  /*14e0*/  @!P5 IMAD.IADD R107, R107, 0x1, -R95 ;  /* 0x000000016b6bd824 */ /* 0x000fe200078e0a5f */
[----:B------:R-:W-:Y:S01]  /*14f0*/  ISETP.GE.U32.AND P5, PT, R4, 0x7fffffc9, PT ;  /* 0x7fffffc90400780c */ /* 0x000fe20003fa6070 */
[C---:B------:R-:W-:Y:S01]  /*1500*/  VIADD R7, R237.reuse, 0xffffffef ;  /* 0xffffffefed077836 */ /* 0x040fe20000000000 */
[----:B------:R-:W-:Y:S01]  /*1510*/  ISETP.GE.U32.AND P0, PT, R0, 0x7fffffca, PT ;  /* 0x7fffffca0000780c */ /* 0x000fe20003f06070 */
[C---:B------:R-:W-:Y:S01]  /*1520*/  VIADD R4, R237.reuse, 0xffffffea ;  /* 0xffffffeaed047836 */ /* 0x040fe20000000000 */
[----:B0-----:R-:W-:Y:S01]  /*1530*/  SEL R12, RZ, 0x1, P5 ;  /* 0x00000001ff0c7807 */ /* 0x001fe20002800000 */
[----:B------:R-:W-:Y:S01]  /*1540*/  VIADD R0, R237, 0xffffffeb ;  /* 0xffffffebed007836 */ /* 0x000fe20000000000 */
[----:B------:R-:W-:Y:S01]  /*1550*/  SEL R13, RZ, 0x1fffe, P0 ;  /* 0x0001fffeff0d7807 */ /* 0x000fe20000000000 */
[----:B------:R-:W-:Y:S01]  /*1560*/  @!P4 IMAD.MOV R2, RZ, RZ, -R2 ;  /* 0x000000ffff02c224 */ /* 0x000fe200078e0a02 */
[----:B------:R-:W-:Y:S01]  /*1570*/  ISETP.GE.U32.AND P4, PT, R7, 0x7fffffd0, PT ;  /* 0x7fffffd00700780c */ /* 0x000fe20003f86070 */
[C---:B------:R-:W-:Y:S01]  /*1580*/  VIADD R10, R237.reuse, 0xffffffe4 ;  /* 0xffffffe4ed0a7836 */ /* 0x040fe20000000000 */
[----:B------:R-:W-:Y:S01]  /*1590*/  ISETP.GE.U32.AND P2, PT, R4, 0x7fffffcb, PT ;  /* 0x7fffffcb0400780c */ /* 0x000fe20003f46070 */
[C---:B------:R-:W-:Y:S01]  /*15a0*/  VIADD R11, R237.reuse, 0xffffffe7 ;  /* 0xffffffe7ed0b7836 */ /* 0x040fe20000000000 */
[----:B------:R-:W-:Y:S01]  /*15b0*/  SEL R4, RZ, 0x4, P1 ;  /* 0x00000004ff047807 */ /* 0x000fe20000800000 */
[C---:B------:R-:W-:Y:S01]  /*15c0*/  VIADD R14, R237.reuse, 0xffffffe3 ;  /* 0xffffffe3ed0e7836 */ /* 0x040fe20000000000 */
[----:B------:R-:W-:Y:S01]  /*15d0*/  ISETP.GE.U32.AND P1, PT, R0, 0x7fffffcc, PT ;  /* 0x7fffffcc0000780c */ /* 0x000fe20003f26070 */
[C---:B------:R-:W-:Y:S01]  /*15e0*/  VIADD R0, R237.reuse, 0xffffffe5 ;  /* 0xffffffe5ed007836 */ /* 0x040fe20000000000 */
[----:B------:R-:W-:Y:S01]  /*15f0*/  SEL R7, RZ, 0x7fff8, P4 ;  /* 0x0007fff8ff077807 */ /* 0x000fe20002000000 */
[----:B------:R-:W-:Y:S01]  /*1600*/  IMAD.IADD R8, R8, 0x1, R9 ;  /* 0x0000000108087824 */ /* 0x000fe200078e0209 */
[----:B------:R-:W-:Y:S01]  /*1610*/  ISETP.GE.U32.AND P4, PT, R10, 0x7fffffc5, PT ;  /* 0x7fffffc50a00780c */ /* 0x000fe20003f86070 */
[C---:B------:R-:W-:Y:S01]  /*1620*/  VIADD R10, R237.reuse, 0xffffffe6 ;  /* 0xffffffe6ed0a7836 */ /* 0x040fe20000000000 */
[----:B------:R-:W-:Y:S01]  /*1630*/  ISETP.GE.U32.AND P5, PT, R0, 0x7fffffc6, PT ;  /* 0x7fffffc60000780c */ /* 0x000fe20003fa6070 */
[----:B------:R-:W-:Y:S01]  /*1640*/  VIADD R0, R237, 0xffffffe1 ;  /* 0xffffffe1ed007836 */ /* 0x000fe20000000000 */
[----:B------:R-:W-:Y:S01]  /*1650*/  SEL R15, RZ, 0x1, P4 ;  /* 0x00000001ff0f7807 */ /* 0x000fe20002000000 */
[----:B------:R-:W-:Y:S01]  /*1660*/  IMAD.IADD R12, R12, 0x1, R13 ;  /* 0x000000010c0c7824 */ /* 0x000fe200078e020d */
[----:B------:R-:W-:-:S02]  /*1670*/  ISETP.GE.U32.AND P0, PT, R10, 0x7fffffc7, PT ;  /* 0x7fffffc70a00780c */ /* 0x000fc40003f06070 */
[----:B------:R-:W-:Y:S02]  /*1680*/  SEL R10, RZ, 0x4, P2 ;  /* 0x00000004ff0a7807 */ /* 0x000fe40001000000 */
[----:B------:R-:W-:Y:S02]  /*1690*/  ISETP.GE.U32.AND P2, PT, R11, 0x7fffffc8, PT ;  /* 0x7fffffc80b00780c */ /* 0x000fe40003f46070 */
[----:B------:R-:W-:Y:S02]  /*16a0*/  SEL R11, RZ, 0x7fff8, P1 ;  /* 0x0007fff8ff0b7807 */ /* 0x000fe40000800000 */
[----:B------:R-:W-:Y:S01]  /*16b0*/  ISETP.GE.U32.AND P1, PT, R0, 0x7fffffc2, PT ;  /* 0x7fffffc20000780c */ /* 0x000fe20003f26070 */
[----:B------:R-:W-:Y:S01]  /*16c0*/  VIADD R0, R237, 0xffffffe0 ;  /* 0xffffffe0ed007836 */ /* 0x000fe20000000000 */
[----:B------:R-:W-:Y:S02]  /*16d0*/  ISETP.GE.U32.AND P4, PT, R16, 0x7fffffc3, PT ;  /* 0x7fffffc31000780c */ /* 0x000fe40003f86070 */
[----:B------:R-:W-:-:S02]  /*16e0*/  SEL R16, RZ, 0x1fffe, P5 ;  /* 0x0001fffeff107807 */ /* 0x000fc40002800000 */
[----:B------:R-:W-:Y:S02]  /*16f0*/  ISETP.GE.U32.AND P5, PT, R14, 0x7fffffc4, PT ;  /* 0x7fffffc40e00780c */ /* 0x000fe40003fa6070 */
[----:B------:R-:W-:Y:S01]  /*1700*/  SEL R14, RZ, 0x4, P0 ;  /* 0x00000004ff0e7807 */ /* 0x000fe20000000000 */
[----:B------:R-:W-:Y:S01]  /*1710*/  IMAD.IADD R15, R15, 0x1, R16 ;  /* 0x000000010f0f7824 */ /* 0x000fe200078e0210 */
[----:B------:R-:W-:Y:S02]  /*1720*/  ISETP.GE.U32.AND P0, PT, R0, 0x7fffffc1, PT ;  /* 0x7fffffc10000780c */ /* 0x000fe40003f06070 */
[----:B------:R-:W-:Y:S02]  /*1730*/  SEL R18, RZ, 0x1fffe, P1 ;  /* 0x0001fffeff127807 */ /* 0x000fe40000800000 */
[----:B------:R-:W-:Y:S02]  /*1740*/  SEL R9, RZ, 0x1, P0 ;  /* 0x00000001ff097807 */ /* 0x000fe40000000000 */
[----:B------:R-:W-:-:S02]  /*1750*/  LOP3.LUT R8, R8, 0x3, RZ, 0xc0, !PT ;  /* 0x0000000308087812 */ /* 0x000fc400078ec0ff */
[----:B------:R-:W-:Y:S01]  /*1760*/  LOP3.LUT R12, R12, 0x3, RZ, 0xc0, !PT ;  /* 0x000000030c0c7812 */ /* 0x000fe200078ec0ff */
[----:B------:R-:W-:Y:S01]  /*1770*/  IMAD.IADD R18, R9, 0x1, R18 ;  /* 0x0000000109127824 */ /* 0x000fe200078e0212 */
[----:B------:R-:W-:Y:S02]  /*1780*/  SEL R9, RZ, 0x7fff8, P2 ;  /* 0x0007fff8ff097807 */ /* 0x000fe40001000000 */
[----:B------:R-:W-:Y:S02]  /*1790*/  ISETP.GE.AND P2, PT, R21, RZ, PT ;  /* 0x000000ff1500720c */ /* 0x000fe40003f46270 */
[----:B------:R-:W-:Y:S01]  /*17a0*/  IADD3 R7, PT, PT, R8, R7, R4 ;  /* 0x0000000708077210 */ /* 0x000fe20007ffe004 */
[----:B------:R-:W-:Y:S01]  /*17b0*/  IMAD.MOV.U32 R4, RZ, RZ, R3 ;  /* 0x000000ffff047224 */ /* 0x000fe200078e0003 */
[----:B------:R-:W-:Y:S02]  /*17c0*/  SEL R8, RZ, 0x4, P4 ;  /* 0x00000004ff087807 */ /* 0x000fe40002000000 */
[----:B------:R-:W-:-:S02]  /*17d0*/  ISETP.GE.AND P4, PT, R20, RZ, PT ;  /* 0x000000ff1400720c */ /* 0x000fc40003f86270 */
[----:B------:R-:W-:Y:S02]  /*17e0*/  IADD3 R10, PT, PT, R12, R11, R10 ;  /* 0x0000000b0c0a7210 */ /* 0x000fe40007ffe00a */
[----:B------:R-:W-:Y:S02]  /*17f0*/  SEL R11, RZ, 0x7fff8, P5 ;  /* 0x0007fff8ff0b7807 */ /* 0x000fe40002800000 */
[----:B------:R-:W-:Y:S01]  /*1800*/  LOP3.LUT R18, R18, 0x3, RZ, 0xc0, !PT ;  /* 0x0000000312127812 */ /* 0x000fe200078ec0ff */
[----:B------:R-:W-:Y:S01]  /*1810*/  @!P2 IMAD.MOV R4, RZ, RZ, -R4 ;  /* 0x000000ffff04a224 */ /* 0x000fe200078e0a04 */
[----:B------:R-:W-:Y:S02]  /*1820*/  ISETP.GE.AND P2, PT, R19, RZ, PT ;  /* 0x000000ff1300720c */ /* 0x000fe40003f46270 */
[----:B------:R-:W-:Y:S01]  /*1830*/  IADD3 R8, PT, PT, R18, R11, R8 ;  /* 0x0000000b12087210 */ /* 0x000fe20007ffe008 */
[----:B------:R-:W-:Y:S01]  /*1840*/  IMAD.SHL.U32 R11, R10, 0x100, RZ ;  /* 0x000001000a0b7824 */ /* 0x000fe200078e00ff */
[----:B------:R-:W-:Y:S01]  /*1850*/  LOP3.LUT R15, R15, 0x3, RZ, 0xc0, !PT ;  /* 0x000000030f0f7812 */ /* 0x000fe200078ec0ff */
[----:B------:R-:W-:Y:S01]  /*1860*/  @!P4 IMAD.MOV R5, RZ, RZ, -R5 ;  /* 0x000000ffff05c224 */ /* 0x000fe200078e0a05 */
[----:B------:R-:W-:-:S02]  /*1870*/  LOP3.LUT R10, R8, 0xf, RZ, 0xc0, !PT ;  /* 0x0000000f080a7812 */ /* 0x000fc400078ec0ff */
[----:B------:R-:W-:Y:S02]  /*1880*/  IADD3 R9, PT, PT, R15, R9, R14 ;  /* 0x000000090f097210 */ /* 0x000fe40007ffe00e */
[----:B------:R-:W-:Y:S02]  /*1890*/  ISETP.NE.AND P5, PT, R98, RZ, PT ;  /* 0x000000ff6200720c */ /* 0x000fe40003fa5270 */
[----:B------:R-:W-:Y:S01]  /*18a0*/  LOP3.LUT R3, RZ, R98, RZ, 0x33, !PT ;  /* 0x00000062ff037212 */ /* 0x000fe200078e33ff */
[----:B------:R-:W-:Y:S01]  /*18b0*/  @!P2 IMAD.MOV R6, RZ, RZ, -R6 ;  /* 0x000000ffff06a224 */ /* 0x000fe200078e0a06 */
[----:B------:R-:W-:Y:S01]  /*18c0*/  LOP3.LUT R8, R11, 0xf00, RZ, 0xe2, !PT ;  /* 0x00000f000b087812 */ /* 0x000fe200078ee2ff */
[----:B------:R-:W-:Y:S01]  /*18d0*/  IMAD R9, R9, 0x10, R10 ;  /* 0x0000001009097824 */ /* 0x000fe200078e020a */
[C---:B------:R-:W-:Y:S02]  /*18e0*/  SEL R11, R3.reuse, R2, !P5 ;  /* 0x00000002030b7207 */ /* 0x040fe40006800000 */
[----:B------:R-:W-:Y:S01]  /*18f0*/  SEL R4, R3, R4, !P5 ;  /* 0x0000000403047207 */ /* 0x000fe20006800000 */
[----:B------:R-:W-:Y:S01]  /*1900*/  IMAD R7, R7, 0x1000, R8 ;  /* 0x0000100007077824 */ /* 0x000fe200078e0208 */
[----:B------:R-:W-:-:S02]  /*1910*/  SEL R12, R3, R5, !P5 ;  /* 0x00000005030c7207 */ /* 0x000fc40006800000 */
[----:B------:R-:W-:Y:S01]  /*1920*/  SEL R13, R3, R6, !P5 ;  /* 0x00000006030d7207 */ /* 0x000fe20006800000 */
[----:B------:R-:W-:Y:S01]  /*1930*/  VIADD R3, R237, 0xfffffff6 ;  /* 0xfffffff6ed037836 */ /* 0x000fe20000000000 */
[----:B------:R-:W-:Y:S02]  /*1940*/  ISETP.GE.U32.AND P1, PT, R17, 0x7fffffdf, PT ;  /* 0x7fffffdf1100780c */ /* 0x000fe40003f26070 */
[----:B------:R-:W-:Y:S02]  /*1950*/  ISETP.NE.U32.AND P4, PT, R240, RZ, PT ;  /* 0x000000fff000720c */ /* 0x000fe40003f85070 */
[----:B------:R-:W-:Y:S01]  /*1960*/  ISETP.GT.U32.AND P2, PT, R95, R118, PT ;  /* 0x000000765f00720c */ /* 0x000fe20003f44070 */
[----:B-1--4-:R-:W-:-:S12]  /*1970*/  BRA.U UP0, `(.L_x_5) ;  /* 0x0000000100187547 */ /* 0x012fd8000b800000 */
[----:B------:R-:W-:Y:S01]  /*1980*/  ELECT P5, URZ, PT ;  /* 0x0000000000ff782f */ /* 0x000fe200038a0000 */
[----:B------:R-:W-:Y:S01]  /*1990*/  IMAD.MOV.U32 R2, RZ, RZ, 0x1 ;  /* 0x00000001ff027424 */ /* 0x000fe200078e00ff */
[----:B------:R-:W-:Y:S01]  /*19a0*/  UMOV UR4, 0x40 ;  /* 0x0000004000047882 */ /* 0x000fe20000000000 */
[----:B------:R-:W-:Y:S01]  /*19b0*/  UVIRTCOUNT.DEALLOC.SMPOOL 0x80 ;  /* 0x000000800000784c */ /* 0x000fe20000000000 */
[----:B------:R-:W-:-:S09]  /*19c0*/  ULEA UR4, UR5, UR4, 0x18 ;  /* 0x0000000405047291 */ /* 0x000fd2000f8ec0ff */
[----:B------:R0:W-:Y:S03]  /*19d0*/  @P5 STS.U8 [UR4], R2 ;  /* 0x00000002ff005988 */ /* 0x0001e60008000004 */
.L_x_5:
[----:B------:R-:W-:Y:S01]  /*19e0*/  STTM.x64 tmem[UR10], RZ ;  /* 0x000000ff000079ed */ /* 0x000fe2000834000a */
[----:B------:R-:W-:Y:S01]  /*19f0*/  STTM.x64 tmem[UR10+0x40], RZ ;  /* 0x000040ff000079ed */ /* 0x000fe2000834000a */
[----:B------:R-:W-:Y:S01]  /*1a00*/  STTM.x64 tmem[UR10+0x80], RZ ;  /* 0x000080ff000079ed */ /* 0x000fe2000834000a */
[----:B------:R-:W-:Y:S01]  /*1a10*/  STTM.x64 tmem[UR10+0xc0], RZ ;  /* 0x0000c0ff000079ed */ /* 0x000fe2000834000a */
[----:B------:R-:W1:Y:S02]  /*1a20*/  FENCE.VIEW.ASYNC.T ;  /* 0x00000000000073c6 */ /* 0x000e640000000200 */
[----:B-1----:R-:W-:Y:S01]  /*1a30*/  VOTEU.ALL UP1, P4 ;  /* 0x0000000000ff7886 */ /* 0x002fe20002020000 */
[----:B------:R-:W-:Y:S01]  /*1a40*/  @!P2 IMAD.IADD R118, R118, 0x1, -R95 ;  /* 0x000000017676a824 */ /* 0x000fe200078e0a5f */
[----:B0-----:R-:W-:Y:S01]  /*1a50*/  LOP3.LUT R2, R9, 0xff, RZ, 0xc0, !PT ;  /* 0x000000ff09027812 */ /* 0x001fe200078ec0ff */
[----:B------:R-:W-:Y:S01]  /*1a60*/  VOTEU.ALL UP2, P4 ;  /* 0x0000000000ff7886 */ /* 0x000fe20002040000 */
[----:B------:R-:W-:Y:S01]  /*1a70*/  ISETP.GE.U32.AND P2, PT, R3, 0x7fffffd7, PT ;  /* 0x7fffffd70300780c */ /* 0x000fe20003f46070 */
[----:B------:R-:W-:Y:S01]  /*1a80*/  IMAD R3, R11, UR14, RZ ;  /* 0x0000000e0b037c24 */ /* 0x000fe2000f8e02ff */
[----:B------:R-:W-:-:S04]  /*1a90*/  @!UP1 UIADD3 UR4, UPT, UPT, -UR12, 0x100000, URZ ;  /* 0x001000000c049890 */ /* 0x000fc8000fffe1ff */
[----:B------:R-:W-:Y:S02]  /*1aa0*/  @!UP1 USHF.L.U32 UR5, UR4, 0xb, URZ ;  /* 0x0000000b04059899 */ /* 0x000fe400080006ff */
[----:B------:R-:W-:Y:S01]  /*1ab0*/  @!UP1 USHF.L.U32 UR4, UR4, 0x1, URZ ;  /* 0x0000000104049899 */ /* 0x000fe200080006ff */
[----:B------:R-:W-:Y:S01]  /*1ac0*/  BAR.SYNC.DEFER_BLOCKING 0x0 ;  /* 0x0000000000007b1d */ /* 0x000fe20000010000 */
[----:B------:R-:W-:Y:S01]  /*1ad0*/  IMAD.IADD R114, R7, 0x1, R2 ;  /* 0x0000000107727824 */ /* 0x000fe200078e0202 */
[----:B------:R-:W-:Y:S01]  /*1ae0*/  PRMT R133, RZ, 0x7610, R133 ;  /* 0x00007610ff857816 */ /* 0x000fe20000000085 */
[----:B------:R-:W-:Y:S01]  /*1af0*/  IMAD R5, R4, UR14, RZ ;  /* 0x0000000e04057c24 */ /* 0x000fe2000f8e02ff */
[C---:B------:R-:W-:Y:S01]  /*1b00*/  IADD3 R2, P5, PT, R3.reuse, UR16, RZ ;  /* 0x0000001003027c10 */ /* 0x040fe2000ffbe0ff */
[----:B------:R-:W-:Y:S01]  /*1b10*/  IMAD R7, R12, UR14, RZ ;  /* 0x0000000e0c077c24 */ /* 0x000fe2000f8e02ff */
[----:B------:R-:W0:Y:S02]  /*1b20*/  LDCU.64 UR6, c[0x0][0x3a8] ;  /* 0x00007500ff0677ac */ /* 0x000e240008000a00 */
[----:B------:R-:W-:-:S02]  /*1b30*/  LEA.HI.X.SX32 R3, R3, UR17, 0x1, P5 ;  /* 0x0000001103037c11 */ /* 0x000fc4000a8f0eff */
[----:B------:R-:W-:Y:S01]  /*1b40*/  IADD3 R4, P5, PT, R5, UR16, RZ ;  /* 0x0000001005047c10 */ /* 0x000fe2000ffbe0ff */
[----:B------:R-:W-:-:S03]  /*1b50*/  IMAD R9, R13, UR14, RZ ;  /* 0x0000000e0d097c24 */ /* 0x000fc6000f8e02ff */
[----:B------:R-:W-:Y:S01]  /*1b60*/  LEA.HI.X.SX32 R5, R5, UR17, 0x1, P5 ;  /* 0x0000001105057c11 */ /* 0x000fe2000a8f0eff */
[----:B------:R-:W1:Y:S02]  /*1b70*/  FENCE.VIEW.ASYNC.S ;  /* 0x00000000000073c6 */ /* 0x000e640000000000 */
[----:B-1----:R0:W1:Y:S02]  /*1b80*/  @!UP2 SYNCS.EXCH.64 URZ, [UR11], UR4 ;  /* 0x000000040bffa5b2 */ /* 0x0020640008000100 */
[----:B-1----:R-:W-:Y:S01]  /*1b90*/  BAR.SYNC.DEFER_BLOCKING 0x0 ;  /* 0x0000000000007b1d */ /* 0x002fe20000010000 */
[----:B------:R-:W-:-:S04]  /*1ba0*/  IADD3 R6, P5, PT, R7, UR16, RZ ;  /* 0x0000001007067c10 */ /* 0x000fc8000ffbe0ff */
[----:B------:R-:W-:Y:S02]  /*1bb0*/  LEA.HI.X.SX32 R7, R7, UR17, 0x1, P5 ;  /* 0x0000001107077c11 */ /* 0x000fe4000a8f0eff */
[C---:B------:R-:W-:Y:S02]  /*1bc0*/  IADD3 R8, P5, PT, R9.reuse, UR16, RZ ;  /* 0x0000001009087c10 */ /* 0x040fe4000ffbe0ff */
[----:B------:R-:W-:Y:S01]  /*1bd0*/  PRMT R131, RZ, 0x7610, R131 ;  /* 0x00007610ff837816 */ /* 0x000fe20000000083 */
[----:B0-----:R-:W-:Y:S01]  /*1be0*/  USHF.L.U32 UR4, UR6, 0x3, URZ ;  /* 0x0000000306047899 */ /* 0x001fe200080006ff */
[----:B------:R-:W-:Y:S02]  /*1bf0*/  PRMT R130, RZ, 0x7610, R130 ;  /* 0x00007610ff827816 */ /* 0x000fe40000000082 */
[----:B------:R-:W-:Y:S02]  /*1c00*/  PRMT R136, RZ, 0x7610, R136 ;  /* 0x00007610ff887816 */ /* 0x000fe40000000088 */
[----:B------:R-:W-:Y:S01]  /*1c10*/  LEA.HI.X.SX32 R9, R9, UR17, 0x1, P5 ;  /* 0x0000001109097c11 */ /* 0x000fe2000a8f0eff */
[----:B------:R-:W-:Y:S01]  /*1c20*/  USHF.R.S32.HI UR14, URZ, 0x1f, UR4 ;  /* 0x0000001fff0e7899 */ /* 0x000fe20008011404 */
[----:B------:R-:W-:-:S02]  /*1c30*/  LOP3.LUT R114, R114, 0xffff, RZ, 0xc0, !PT ;  /* 0x0000ffff72727812 */ /* 0x000fc400078ec0ff */
[----:B------:R-:W-:Y:S02]  /*1c40*/  IADD3 R10, P5, PT, R2, UR4, RZ ;  /* 0x00000004020a7c10 */ /* 0x000fe4000ffbe0ff */
[----:B------:R-:W-:Y:S01]  /*1c50*/  SHF.R.U32.HI R13, RZ, 0xf, R114 ;  /* 0x0000000fff0d7819 */ /* 0x000fe20000011672 */
[----:B------:R-:W2:Y:S01]  /*1c60*/  @!P6 LDG.E.U8 R133, desc[UR22][R2.64] ;  /* 0x000000160285e981 */ /* 0x000ea2000c1e1100 */
[----:B------:R-:W-:-:S03]  /*1c70*/  IADD3.X R12, PT, PT, R3, UR14, RZ, P5, !PT ;  /* 0x0000000e030c7c10 */ /* 0x000fc6000affe4ff */
[----:B------:R-:W3:Y:S04]  /*1c80*/  @!P6 LDG.E.U8 R131, desc[UR22][R4.64] ;  /* 0x000000160483e981 */ /* 0x000ee8000c1e1100 */
[----:B------:R-:W4:Y:S04]  /*1c90*/  @!P6 LDG.E.U8 R130, desc[UR22][R6.64] ;  /* 0x000000160682e981 */ /* 0x000f28000c1e1100 */
[----:B------:R-:W5:Y:S01]  /*1ca0*/  @!P6 LDG.E.U8 R136, desc[UR22][R8.64] ;  /* 0x000000160888e981 */ /* 0x000f62000c1e1100 */
[----:B------:R-:W-:Y:S01]  /*1cb0*/  IADD3 R11, P6, PT, R4, UR4, RZ ;  /* 0x00000004040b7c10 */ /* 0x000fe2000ffde0ff */
[----:B------:R-:W-:Y:S01]  /*1cc0*/  USHF.L.U32 UR5, UR6, 0x4, URZ ;  /* 0x0000000406057899 */ /* 0x000fe200080006ff */
[----:B------:R-:W-:Y:S01]  /*1cd0*/  LOP3.LUT P5, RZ, R13, 0x1, RZ, 0xc0, !PT ;  /* 0x000000010dff7812 */ /* 0x000fe200078ac0ff */
[----:B------:R-:W-:Y:S01]  /*1ce0*/  @!P3 IMAD.MOV.U32 R18, RZ, RZ, R10 ;  /* 0x000000ffff12b224 */ /* 0x000fe200078e000a */
[----:B------:R-:W-:Y:S01]  /*1cf0*/  IADD3.X R13, PT, PT, R5, UR14, RZ, P6, !PT ;  /* 0x0000000e050d7c10 */ /* 0x000fe2000b7fe4ff */
[----:B------:R-:W-:Y:S01]  /*1d00*/  @!P3 IMAD.MOV.U32 R19, RZ, RZ, R12 ;  /* 0x000000ffff13b224 */ /* 0x000fe200078e000c */
[----:B------:R-:W-:-:S02]  /*1d10*/  IADD3 R14, P6, PT, R6, UR4, RZ ;  /* 0x00000004060e7c10 */ /* 0x000fc4000ffde0ff */
[----:B------:R-:W-:Y:S02]  /*1d20*/  PRMT R135, RZ, 0x7610, R135 ;  /* 0x00007610ff877816 */ /* 0x000fe40000000087 */
[----:B------:R-:W-:Y:S02]  /*1d30*/  IADD3.X R15, PT, PT, R7, UR14, RZ, P6, !PT ;  /* 0x0000000e070f7c10 */ /* 0x000fe4000b7fe4ff */
[----:B------:R-:W-:Y:S01]  /*1d40*/  IADD3 R16, P6, PT, R8, UR4, RZ ;  /* 0x0000000408107c10 */ /* 0x000fe2000ffde0ff */
[----:B------:R-:W-:Y:S01]  /*1d50*/  USHF.R.S32.HI UR15, URZ, 0x1f, UR5 ;  /* 0x0000001fff0f7899 */ /* 0x000fe20008011405 */
[----:B------:R-:W-:Y:S01]  /*1d60*/  PRMT R134, RZ, 0x7610, R134 ;  /* 0x00007610ff867816 */ /* 0x000fe20000000086 */
[----:B------:R0:W2:Y:S01]  /*1d70*/  @!P3 LDG.E.U8 R135, desc[UR22][R18.64] ;  /* 0x000000161287b981 */ /* 0x0000a2000c1e1100 */
[----:B------:R-:W-:Y:S02]  /*1d80*/  IADD3.X R17, PT, PT, R9, UR14, RZ, P6, !PT ;  /* 0x0000000e09117c10 */ /* 0x000fe4000b7fe4ff */
[----:B------:R-:W-:-:S02]  /*1d90*/  IADD3 R250, P6, PT, R2, UR5, RZ ;  /* 0x0000000502fa7c10 */ /* 0x000fc4000ffde0ff */
[----:B------:R-:W-:Y:S02]  /*1da0*/  PRMT R139, RZ, 0x7610, R139 ;  /* 0x00007610ff8b7816 */ /* 0x000fe4000000008b */
[----:B------:R-:W-:Y:S01]  /*1db0*/  IADD3.X R249, PT, PT, R3, UR15, RZ, P6, !PT ;  /* 0x0000000f03f97c10 */ /* 0x000fe2000b7fe4ff */
[----:B0-----:R-:W-:Y:S02]  /*1dc0*/  @!P3 IMAD.MOV.U32 R18, RZ, RZ, R11 ;  /* 0x000000ffff12b224 */ /* 0x001fe400078e000b */
[----:B------:R-:W-:Y:S01]  /*1dd0*/  @!P3 IMAD.MOV.U32 R19, RZ, RZ, R13 ;  /* 0x000000ffff13b224 */ /* 0x000fe200078e000d */
[----:B------:R-:W-:Y:S01]  /*1de0*/  IADD3 R252, P6, PT, R4, UR5, RZ ;  /* 0x0000000504fc7c10 */ /* 0x000fe2000ffde0ff */
[----:B------:R-:W2:Y:S01]  /*1df0*/  @!P3 LDG.E.U8 R139, desc[UR22][R14.64] ;  /* 0x000000160e8bb981 */ /* 0x000ea2000c1e1100 */
[----:B------:R-:W-:Y:S02]  /*1e00*/  PRMT R138, RZ, 0x7610, R138 ;  /* 0x00007610ff8a7816 */ /* 0x000fe4000000008a */
[----:B------:R-:W-:Y:S01]  /*1e10*/  IADD3.X R251, PT, PT, R5, UR15, RZ, P6, !PT ;  /* 0x0000000f05fb7c10 */ /* 0x000fe2000b7fe4ff */
[----:B------:R0:W2:Y:S01]  /*1e20*/  @!P3 LDG.E.U8 R134, desc[UR22][R18.64] ;  /* 0x000000161286b981 */ /* 0x0000a2000c1e1100 */
[----:B------:R-:W-:-:S02]  /*1e30*/  IADD3 R20, P6, PT, R6, UR5, RZ ;  /* 0x0000000506147c10 */ /* 0x000fc4000ffde0ff */
[----:B------:R-:W-:Y:S01]  /*1e40*/  PRMT R142, RZ, 0x7610, R142 ;  /* 0x00007610ff8e7816 */ /* 0x000fe2000000008e */
[----:B------:R-:W2:Y:S01]  /*1e50*/  @!P3 LDG.E.U8 R138, desc[UR22][R16.64] ;  /* 0x00000016108ab981 */ /* 0x000ea2000c1e1100 */
[----:B0-----:R-:W-:Y:S01]  /*1e60*/  SHF.R.U32.HI R18, RZ, 0x7, R114 ;  /* 0x00000007ff127819 */ /* 0x001fe20000011672 */
[----:B------:R-:W-:Y:S01]  /*1e70*/  @P5 IMAD.MOV.U32 R19, RZ, RZ, R251 ;  /* 0x000000ffff135224 */ /* 0x000fe200078e00fb */
[----:B------:R-:W-:Y:S02]  /*1e80*/  IADD3.X R22, PT, PT, R7, UR15, RZ, P6, !PT ;  /* 0x0000000f07167c10 */ /* 0x000fe4000b7fe4ff */
[----:B------:R-:W-:Y:S01]  /*1e90*/  LOP3.LUT P3, RZ, R18, 0x1, RZ, 0xc0, !PT ;  /* 0x0000000112ff7812 */ /* 0x000fe2000786c0ff */
[----:B------:R-:W-:Y:S01]  /*1ea0*/  @P5 IMAD.MOV.U32 R18, RZ, RZ, R252 ;  /* 0x000000ffff125224 */ /* 0x000fe200078e00fc */
[----:B------:R-:W-:Y:S01]  /*1eb0*/  IADD3 R21, P6, PT, R8, UR5, RZ ;  /* 0x0000000508157c10 */ /* 0x000fe2000ffde0ff */
[----:B------:R-:W-:Y:S01]  /*1ec0*/  STL [R1+0x4], R20 ;  /* 0x0000041401007387 */ /* 0x000fe20000100800 */
[----:B------:R-:W-:Y:S01]  /*1ed0*/  PRMT R141, RZ, 0x7610, R141 ;  /* 0x00007610ff8d7816 */ /* 0x000fe2000000008d */
[----:B------:R-:W-:-:S02]  /*1ee0*/  UIMAD UR4, UR6, 0x18, URZ ;  /* 0x00000018060478a4 */ /* 0x000fc4000f8e02ff */
[----:B------:R0:W2:Y:S04]  /*1ef0*/  @P5 LDG.E.U8 R142, desc[UR22][R18.64] ;  /* 0x00000016128e5981 */ /* 0x0000a8000c1e1100 */
[----:B------:R1:W-:Y:S01]  /*1f00*/  STL [R1], R22 ;  /* 0x0000001601007387 */ /* 0x0003e20000100800 */
[----:B------:R-:W-:Y:S01]  /*1f10*/  USHF.R.S32.HI UR14, URZ, 0x1f, UR4 ;  /* 0x0000001fff0e7899 */ /* 0x000fe20008011404 */
[----:B0-----:R-:W-:Y:S02]  /*1f20*/  @P5 IMAD.MOV.U32 R18, RZ, RZ, R20 ;  /* 0x000000ffff125224 */ /* 0x001fe400078e0014 */
[----:B------:R-:W-:Y:S01]  /*1f30*/  @P5 IMAD.MOV.U32 R19, RZ, RZ, R22 ;  /* 0x000000ffff135224 */ /* 0x000fe200078e0016 */
[----:B-1----:R-:W-:Y:S01]  /*1f40*/  IADD3.X R22, PT, PT, R9, UR15, RZ, P6, !PT ;  /* 0x0000000f09167c10 */ /* 0x002fe2000b7fe4ff */
[----:B------:R-:W-:Y:S01]  /*1f50*/  @P5 IMAD.MOV.U32 R248, RZ, RZ, R250 ;  /* 0x000000fffff85224 */ /* 0x000fe200078e00fa */
[----:B------:R-:W-:-:S02]  /*1f60*/  PRMT R137, RZ, 0x7610, R137 ;  /* 0x00007610ff897816 */ /* 0x000fc40000000089 */
[----:B------:R0:W2:Y:S01]  /*1f70*/  @P5 LDG.E.U8 R141, desc[UR22][R18.64] ;  /* 0x00000016128d5981 */ /* 0x0000a2000c1e1100 */
[----:B------:R-:W-:Y:S02]  /*1f80*/  PRMT R140, RZ, 0x7610, R140 ;  /* 0x00007610ff8c7816 */ /* 0x000fe4000000008c */
[----:B------:R-:W-:Y:S01]  /*1f90*/  IADD3 R24, P6, PT, R2, UR4, RZ ;  /* 0x0000000402187c10 */ /* 0x000fe2000ffde0ff */
[----:B------:R1:W-:Y:S01]  /*1fa0*/  STL [R1+0xc], R21 ;  /* 0x00000c1501007387 */ /* 0x0003e20000100800 */
[----:B------:R-:W-:-:S03]  /*1fb0*/  PRMT R145, RZ, 0x7610, R145 ;  /* 0x00007610ff917816 */ /* 0x000fc60000000091 */
[----:B------:R-:W2:Y:S01]  /*1fc0*/  @P5 LDG.E.U8 R137, desc[UR22][R248.64] ;  /* 0x00000016f8895981 */ /* 0x000ea2000c1e1100 */
[----:B0-----:R-:W-:Y:S02]  /*1fd0*/  @P5 IMAD.MOV.U32 R18, RZ, RZ, R21 ;  /* 0x000000ffff125224 */ /* 0x001fe400078e0015 */
[----:B------:R-:W-:Y:S01]  /*1fe0*/  @P5 IMAD.MOV.U32 R19, RZ, RZ, R22 ;  /* 0x000000ffff135224 */ /* 0x000fe200078e0016 */
[----:B------:R-:W-:-:S04]  /*1ff0*/  IADD3.X R25, PT, PT, R3, UR14, RZ, P6, !PT ;  /* 0x0000000e03197c10 */ /* 0x000fc8000b7fe4ff */
[----:B------:R0:W2:Y:S01]  /*2000*/  @P5 LDG.E.U8 R140, desc[UR22][R18.64] ;  /* 0x00000016128c5981 */ /* 0x0000a2000c1e1100 */
[----:B-1----:R-:W-:-:S03]  /*2010*/  IADD3 R21, P5, PT, R4, UR4, RZ ;  /* 0x0000000404157c10 */ /* 0x002fc6000ffbe0ff */
[----:B------:R1:W-:Y:S01]  /*2020*/  STL [R1+0x8], R22 ;  /* 0x0000081601007387 */ /* 0x0003e20000100800 */
[----:B------:R-:W-:Y:S01]  /*2030*/  IADD3.X R23, PT, PT, R5, UR14, RZ, P5, !PT ;  /* 0x0000000e05177c10 */ /* 0x000fe2000affe4ff */
[----:B0-----:R-:W-:Y:S02]  /*2040*/  @P3 IMAD.MOV.U32 R18, RZ, RZ, R24 ;  /* 0x000000ffff123224 */ /* 0x001fe400078e0018 */
[----:B------:R-:W-:Y:S01]  /*2050*/  @P3 IMAD.MOV.U32 R19, RZ, RZ, R25 ;  /* 0x000000ffff133224 */ /* 0x000fe200078e0019 */
[----:B-1----:R-:W-:Y:S01]  /*2060*/  IADD3 R22, P5, PT, R6, UR4, RZ ;  /* 0x0000000406167c10 */ /* 0x002fe2000ffbe0ff */
[----:B------:R-:W-:-:S03]  /*2070*/  VIADD R20, R237, 0xfffffffd ;  /* 0xfffffffded147836 */ /* 0x000fc60000000000 */
[----:B------:R0:W2:Y:S04]  /*2080*/  @P3 LDG.E.U8 R145, desc[UR22][R18.64] ;  /* 0x0000001612913981 */ /* 0x0000a8000c1e1100 */
[----:B------:R1:W-:Y:S01]  /*2090*/  STL [R1+0xf4], R24 ;  /* 0x0000f41801007387 */ /* 0x0003e20000100800 */
[----:B------:R-:W-:Y:S02]  /*20a0*/  ISETP.GE.U32.AND P6, PT, R20, 0x7fffffde, PT ;  /* 0x7fffffde1400780c */ /* 0x000fe40003fc6070 */
[----:B0-----:R-:W-:Y:S02]  /*20b0*/  IADD3.X R18, PT, PT, R7, UR14, RZ, P5, !PT ;  /* 0x0000000e07127c10 */ /* 0x001fe4000affe4ff */
[----:B------:R-:W-:Y:S01]  /*20c0*/  IADD3 R19, P5, PT, R8, UR4, RZ ;  /* 0x0000000408137c10 */ /* 0x000fe2000ffbe0ff */
[----:B------:R0:W-:Y:S01]  /*20d0*/  STL [R1+0xfc], R21 ;  /* 0x0000fc1501007387 */ /* 0x0001e20000100800 */
[----:B------:R-:W-:Y:S01]  /*20e0*/  @P3 IMAD.MOV.U32 R20, RZ, RZ, R21 ;  /* 0x000000ffff143224 */ /* 0x000fe200078e0015 */
[----:B------:R-:W-:-:S02]  /*20f0*/  PRMT R144, RZ, 0x7610, R144 ;  /* 0x00007610ff907816 */ /* 0x000fc40000000090 */
[----:B------:R-:W-:Y:S01]  /*2100*/  STL [R1+0xf0], R25 ;  /* 0x0000f01901007387 */ /* 0x000fe20000100800 */
[----:B-1----:R-:W-:Y:S01]  /*2110*/  IADD3.X R24, PT, PT, R9, UR14, RZ, P5, !PT ;  /* 0x0000000e09187c10 */ /* 0x002fe2000affe4ff */
[----:B------:R-:W-:Y:S02]  /*2120*/  USHF.R.S32.HI UR5, URZ, 0x1f, UR6 ;  /* 0x0000001fff057899 */ /* 0x000fe40008011406 */
[----:B------:R1:W-:Y:S01]  /*2130*/  STL [R1+0xf8], R23 ;  /* 0x0000f81701007387 */ /* 0x0003e20000100800 */
[----:B0-----:R-:W-:-:S03]  /*2140*/  @P3 IMAD.MOV.U32 R21, RZ, RZ, R23 ;  /* 0x000000ffff153224 */ /* 0x001fc600078e0017 */
[----:B------:R-:W-:Y:S04]  /*2150*/  STL [R1+0x108], R22 ;  /* 0x0001081601007387 */ /* 0x000fe80000100800 */
[----:B------:R0:W-:Y:S01]  /*2160*/  STL [R1+0x104], R18 ;  /* 0x0001041201007387 */ /* 0x0001e20000100800 */
[----:B-1----:R-:W-:-:S03]  /*2170*/  @P3 IMAD.MOV.U32 R23, RZ, RZ, R18 ;  /* 0x000000ffff173224 */ /* 0x002fc600078e0012 */
[----:B------:R-:W-:Y:S01]  /*2180*/  STL [R1+0x110], R19 ;  /* 0x0001101301007387 */ /* 0x000fe20000100800 */
[----:B------:R-:W-:Y:S01]  /*2190*/  @P3 IMAD.MOV.U32 R25, RZ, RZ, R24 ;  /* 0x000000ffff193224 */ /* 0x000fe200078e0018 */
[----:B------:R-:W-:Y:S02]  /*21a0*/  PRMT R143, RZ, 0x7610, R143 ;  /* 0x00007610ff8f7816 */ /* 0x000fe4000000008f */
[----:B------:R1:W-:Y:S01]  /*21b0*/  STL [R1+0x10c], R24 ;  /* 0x00010c1801007387 */ /* 0x0003e20000100800 */
[----:B0-----:R-:W-:-:S03]  /*21c0*/  IADD3 R18, P5, PT, R2, UR6, RZ ;  /* 0x0000000602127c10 */ /* 0x001fc6000ffbe0ff */
[----:B------:R0:W2:Y:S01]  /*21d0*/  @P3 LDG.E.U8 R144, desc[UR22][R20.64] ;  /* 0x0000001614903981 */ /* 0x0000a2000c1e1100 */
[----:B------:R-:W-:-:S03]  /*21e0*/  PRMT R146, RZ, 0x7610, R146 ;  /* 0x00007610ff927816 */ /* 0x000fc60000000092 */
[----:B------:R0:W2:Y:S01]  /*21f0*/  @P3 LDG.E.U8 R143, desc[UR22][R22.64] ;  /* 0x00000016168f3981 */ /* 0x0000a2000c1e1100 */
[----:B-1----:R-:W-:Y:S01]  /*2200*/  @P3 IMAD.MOV.U32 R24, RZ, RZ, R19 ;  /* 0x000000ffff183224 */ /* 0x002fe200078e0013 */
[----:B------:R-:W-:Y:S02]  /*2210*/  IADD3.X R19, PT, PT, R3, UR5, RZ, P5, !PT ;  /* 0x0000000503137c10 */ /* 0x000fe4000affe4ff */
[----:B0-----:R-:W-:Y:S02]  /*2220*/  IADD3 R20, P5, PT, R4, UR6, RZ ;  /* 0x0000000604147c10 */ /* 0x001fe4000ffbe0ff */
[----:B------:R0:W2:Y:S02]  /*2230*/  @P3 LDG.E.U8 R146, desc[UR22][R24.64] ;  /* 0x0000001618923981 */ /* 0x0000a4000c1e1100 */
[----:B------:R-:W-:Y:S02]  /*2240*/  IADD3.X R21, PT, PT, R5, UR5, RZ, P5, !PT ;  /* 0x0000000505157c10 */ /* 0x000fe4000affe4ff */
[----:B------:R-:W-:Y:S01]  /*2250*/  IADD3 R22, P5, PT, R6, UR6, RZ ;  /* 0x0000000606167c10 */ /* 0x000fe2000ffbe0ff */
[----:B------:R-:W-:-:S03]  /*2260*/  VIADD R26, R237, 0xfffffff5 ;  /* 0xfffffff5ed1a7836 */ /* 0x000fc60000000000 */
[----:B------:R-:W-:Y:S02]  /*2270*/  IADD3.X R23, PT, PT, R7, UR5, RZ, P5, !PT ;  /* 0x0000000507177c10 */ /* 0x000fe4000affe4ff */
[----:B0-----:R-:W-:Y:S01]  /*2280*/  IADD3 R24, P5, PT, R8, UR6, RZ ;  /* 0x0000000608187c10 */ /* 0x001fe2000ffbe0ff */
[----:B------:R-:W-:Y:S01]  /*2290*/  UIMAD UR4, UR6, 0x9, URZ ;  /* 0x00000009060478a4 */ /* 0x000fe2000f8e02ff */
[----:B------:R-:W-:Y:S02]  /*22a0*/  PRMT R153, RZ, 0x7610, R153 ;  /* 0x00007610ff997816 */ /* 0x000fe40000000099 */
[----:B------:R-:W-:Y:S02]  /*22b0*/  PRMT R148, RZ, 0x7610, R148 ;  /* 0x00007610ff947816 */ /* 0x000fe40000000094 */
[----:B------:R-:W-:Y:S02]  /*22c0*/  PRMT R147, RZ, 0x7610, R147 ;  /* 0x00007610ff937816 */ /* 0x000fe40000000093 */
[----:B------:R-:W-:Y:S01]  /*22d0*/  PRMT R167, RZ, 0x7610, R167 ;  /* 0x00007610ffa77816 */ /* 0x000fe200000000a7 */
[----:B------:R-:W2:Y:S01]  /*22e0*/  @!P1 LDG.E.U8 R153, desc[UR22][R18.64] ;  /* 0x0000001612999981 */ /* 0x000ea2000c1e1100 */
[----:B------:R-:W-:Y:S01]  /*22f0*/  IADD3.X R25, PT, PT, R9, UR5, RZ, P5, !PT ;  /* 0x0000000509197c10 */ /* 0x000fe2000affe4ff */
[----:B------:R-:W-:Y:S01]  /*2300*/  USHF.R.S32.HI UR5, URZ, 0x1f, UR4 ;  /* 0x0000001fff057899 */ /* 0x000fe20008011404 */
[----:B------:R-:W-:Y:S01]  /*2310*/  ISETP.GE.U32.AND P3, PT, R26, 0x7fffffd6, PT ;  /* 0x7fffffd61a00780c */ /* 0x000fe20003f66070 */
[----:B------:R-:W2:Y:S01]  /*2320*/  @!P1 LDG.E.U8 R148, desc[UR22][R20.64] ;  /* 0x0000001614949981 */ /* 0x000ea2000c1e1100 */
[----:B------:R-:W-:-:S02]  /*2330*/  IADD3 R26, P5, PT, R2, UR4, RZ ;  /* 0x00000004021a7c10 */ /* 0x000fc4000ffbe0ff */
[----:B------:R-:W-:Y:S01]  /*2340*/  SHF.R.U32.HI R29, RZ, 0xe, R114 ;  /* 0x0000000eff1d7819 */ /* 0x000fe20000011672 */
[----:B------:R-:W2:Y:S01]  /*2350*/  @!P1 LDG.E.U8 R147, desc[UR22][R22.64] ;  /* 0x0000001616939981 */ /* 0x000ea2000c1e1100 */
[----:B------:R-:W-:-:S03]  /*2360*/  IADD3.X R28, PT, PT, R3, UR5, RZ, P5, !PT ;  /* 0x00000005031c7c10 */ /* 0x000fc6000affe4ff */
[----:B------:R-:W2:Y:S01]  /*2370*/  @!P1 LDG.E.U8 R167, desc[UR22][R24.64] ;  /* 0x0000001618a79981 */ /* 0x000ea2000c1e1100 */
[----:B------:R-:W-:Y:S02]  /*2380*/  IADD3 R27, P1, PT, R4, UR4, RZ ;  /* 0x00000004041b7c10 */ /* 0x000fe4000ff3e0ff */
[----:B------:R-:W-:Y:S02]  /*2390*/  LOP3.LUT P5, RZ, R29, 0x1, RZ, 0xc0, !PT ;  /* 0x000000011dff7812 */ /* 0x000fe400078ac0ff */
[----:B------:R-:W-:Y:S02]  /*23a0*/  IADD3.X R29, PT, PT, R5, UR5, RZ, P1, !PT ;  /* 0x00000005051d7c10 */ /* 0x000fe40008ffe4ff */
[----:B------:R-:W-:Y:S01]  /*23b0*/  IADD3 R30, P1, PT, R6, UR4, RZ ;  /* 0x00000004061e7c10 */ /* 0x000fe2000ff3e0ff */
[----:B------:R-:W-:Y:S01]  /*23c0*/  @!P2 IMAD.MOV.U32 R34, RZ, RZ, R26 ;  /* 0x000000ffff22a224 */ /* 0x000fe200078e001a */
[----:B------:R-:W-:Y:S01]  /*23d0*/  PRMT R155, RZ, 0x7610, R155 ;  /* 0x00007610ff9b7816 */ /* 0x000fe2000000009b */
[----:B------:R-:W-:Y:S01]  /*23e0*/  @!P2 IMAD.MOV.U32 R35, RZ, RZ, R28 ;  /* 0x000000ffff23a224 */ /* 0x000fe200078e001c */
[----:B------:R-:W-:-:S02]  /*23f0*/  IADD3.X R31, PT, PT, R7, UR5, RZ, P1, !PT ;  /* 0x00000005071f7c10 */ /* 0x000fc40008ffe4ff */
[----:B------:R-:W-:Y:S01]  /*2400*/  IADD3 R32, P1, PT, R8, UR4, RZ ;  /* 0x0000000408207c10 */ /* 0x000fe2000ff3e0ff */
[----:B------:R-:W-:Y:S01]  /*2410*/  UIMAD UR4, UR6, 0x11, URZ ;  /* 0x00000011060478a4 */ /* 0x000fe2000f8e02ff */
[----:B------:R-:W-:Y:S01]  /*2420*/  PRMT R154, RZ, 0x7610, R154 ;  /* 0x00007610ff9a7816 */ /* 0x000fe2000000009a */
[----:B------:R0:W2:Y:S01]  /*2430*/  @!P2 LDG.E.U8 R155, desc[UR22][R34.64] ;  /* 0x00000016229ba981 */ /* 0x0000a2000c1e1100 */
[----:B------:R-:W-:Y:S01]  /*2440*/  PRMT R179, RZ, 0x7610, R179 ;  /* 0x00007610ffb37816 */ /* 0x000fe200000000b3 */
[----:B------:R-:W-:Y:S01]  /*2450*/  USHF.R.S32.HI UR14, URZ, 0x1f, UR4 ;  /* 0x0000001fff0e7899 */ /* 0x000fe20008011404 */
[----:B------:R-:W-:Y:S02]  /*2460*/  PRMT R178, RZ, 0x7610, R178 ;  /* 0x00007610ffb27816 */ /* 0x000fe400000000b2 */
[----:B------:R-:W-:Y:S02]  /*2470*/  IADD3.X R33, PT, PT, R9, UR5, RZ, P1, !PT ;  /* 0x0000000509217c10 */ /* 0x000fe40008ffe4ff */
[----:B------:R-:W-:Y:S01]  /*2480*/  IADD3 R36, P1, PT, R2, UR4, RZ ;  /* 0x0000000402247c10 */ /* 0x000fe2000ff3e0ff */
[----:B------:R-:W2:Y:S01]  /*2490*/  @!P2 LDG.E.U8 R179, desc[UR22][R30.64] ;  /* 0x000000161eb3a981 */ /* 0x000ea2000c1e1100 */
[----:B0-----:R-:W-:-:S02]  /*24a0*/  @!P2 IMAD.MOV.U32 R34, RZ, RZ, R27 ;  /* 0x000000ffff22a224 */ /* 0x001fc400078e001b */
[----:B------:R-:W-:Y:S01]  /*24b0*/  @!P2 IMAD.MOV.U32 R35, RZ, RZ, R29 ;  /* 0x000000ffff23a224 */ /* 0x000fe200078e001d */
[----:B------:R-:W-:Y:S01]  /*24c0*/  IADD3.X R39, PT, PT, R3, UR14, RZ, P1, !PT ;  /* 0x0000000e03277c10 */ /* 0x000fe20008ffe4ff */
[----:B------:R-:W2:Y:S04]  /*24d0*/  @!P2 LDG.E.U8 R178, desc[UR22][R32.64] ;  /* 0x0000001620b2a981 */ /* 0x000ea8000c1e1100 */
[----:B------:R0:W2:Y:S01]  /*24e0*/  @!P2 LDG.E.U8 R154, desc[UR22][R34.64] ;  /* 0x00000016229aa981 */ /* 0x0000a2000c1e1100 */
[----:B------:R-:W-:Y:S02]  /*24f0*/  IADD3 R37, P2, PT, R4, UR4, RZ ;  /* 0x0000000404257c10 */ /* 0x000fe4000ff5e0ff */
[----:B------:R-:W-:Y:S02]  /*2500*/  PRMT R177, RZ, 0x7610, R177 ;  /* 0x00007610ffb17816 */ /* 0x000fe400000000b1 */
[----:B0-----:R-:W-:Y:S01]  /*2510*/  SHF.R.U32.HI R34, RZ, 0x6, R114 ;  /* 0x00000006ff227819 */ /* 0x001fe20000011672 */
[----:B------:R-:W-:Y:S01]  /*2520*/  @P5 IMAD.MOV.U32 R35, RZ, RZ, R39 ;  /* 0x000000ffff235224 */ /* 0x000fe200078e0027 */
[----:B------:R-:W-:-:S02]  /*2530*/  IADD3.X R38, PT, PT, R5, UR14, RZ, P2, !PT ;  /* 0x0000000e05267c10 */ /* 0x000fc400097fe4ff */
[----:B------:R-:W-:Y:S01]  /*2540*/  LOP3.LUT P1, RZ, R34, 0x1, RZ, 0xc0, !PT ;  /* 0x0000000122ff7812 */ /* 0x000fe2000782c0ff */
[----:B------:R-:W-:Y:S01]  /*2550*/  @P5 IMAD.MOV.U32 R34, RZ, RZ, R36 ;  /* 0x000000ffff225224 */ /* 0x000fe200078e0024 */
[----:B------:R0:W-:Y:S01]  /*2560*/  STL [R1+0x14], R36 ;  /* 0x0000142401007387 */ /* 0x0001e20000100800 */
[----:B------:R-:W-:-:S03]  /*2570*/  PRMT R217, RZ, 0x7610, R217 ;  /* 0x00007610ffd97816 */ /* 0x000fc600000000d9 */
[----:B------:R-:W-:Y:S04]  /*2580*/  STL [R1+0x1c], R37 ;  /* 0x00001c2501007387 */ /* 0x000fe80000100800 */
[----:B------:R-:W-:Y:S01]  /*2590*/  STL [R1+0x10], R39 ;  /* 0x0000102701007387 */ /* 0x000fe20000100800 */
[----:B0-----:R-:W-:-:S03]  /*25a0*/  IADD3 R36, P2, PT, R6, UR4, RZ ;  /* 0x0000000406247c10 */ /* 0x001fc6000ff5e0ff */
[----:B------:R0:W2:Y:S04]  /*25b0*/  @P5 LDG.E.U8 R177, desc[UR22][R34.64] ;  /* 0x0000001622b15981 */ /* 0x0000a8000c1e1100 */
[----:B------:R1:W-:Y:S01]  /*25c0*/  STL [R1+0x18], R38 ;  /* 0x0000182601007387 */ /* 0x0003e20000100800 */
[----:B------:R-:W-:Y:S01]  /*25d0*/  PRMT R216, RZ, 0x7610, R216 ;  /* 0x00007610ffd87816 */ /* 0x000fe200000000d8 */
[----:B0-----:R-:W-:Y:S02]  /*25e0*/  @P5 IMAD.MOV.U32 R34, RZ, RZ, R37 ;  /* 0x000000ffff225224 */ /* 0x001fe400078e0025 */
[----:B------:R-:W-:Y:S01]  /*25f0*/  @P5 IMAD.MOV.U32 R35, RZ, RZ, R38 ;  /* 0x000000ffff235224 */ /* 0x000fe200078e0026 */
[----:B-1----:R-:W-:Y:S02]  /*2600*/  IADD3.X R38, PT, PT, R7, UR14, RZ, P2, !PT ;  /* 0x0000000e07267c10 */ /* 0x002fe400097fe4ff */
[----:B------:R-:W-:-:S02]  /*2610*/  IADD3 R37, P2, PT, R8, UR4, RZ ;  /* 0x0000000408257c10 */ /* 0x000fc4000ff5e0ff */
[----:B------:R0:W2:Y:S01]  /*2620*/  @P5 LDG.E.U8 R217, desc[UR22][R34.64] ;  /* 0x0000001622d95981 */ /* 0x0000a2000c1e1100 */
[----:B------:R-:W-:Y:S01]  /*2630*/  UIMAD UR5, UR6, 0x19, URZ ;  /* 0x00000019060578a4 */ /* 0x000fe2000f8e02ff */
[----:B------:R-:W-:Y:S02]  /*2640*/  IADD3.X R39, PT, PT, R9, UR14, RZ, P2, !PT ;  /* 0x0000000e09277c10 */ /* 0x000fe400097fe4ff */
[----:B------:R-:W-:Y:S01]  /*2650*/  STL [R1+0x24], R36 ;  /* 0x0000242401007387 */ /* 0x000fe20000100800 */
[----:B------:R-:W-:Y:S01]  /*2660*/  USHF.R.S32.HI UR15, URZ, 0x1f, UR5 ;  /* 0x0000001fff0f7899 */ /* 0x000fe20008011405 */
[----:B0-----:R-:W-:Y:S02]  /*2670*/  @P5 IMAD.MOV.U32 R34, RZ, RZ, R36 ;  /* 0x000000ffff225224 */ /* 0x001fe400078e0024 */
[----:B------:R-:W-:Y:S01]  /*2680*/  @P5 IMAD.MOV.U32 R35, RZ, RZ, R38 ;  /* 0x000000ffff235224 */ /* 0x000fe200078e0026 */
[----:B------:R-:W-:Y:S01]  /*2690*/  PRMT R209, RZ, 0x7610, R209 ;  /* 0x00007610ffd17816 */ /* 0x000fe200000000d1 */
[----:B------:R0:W-:Y:S04]  /*26a0*/  STL [R1+0x20], R38 ;  /* 0x0000202601007387 */ /* 0x0001e80000100800 */
[----:B------:R1:W2:Y:S01]  /*26b0*/  @P5 LDG.E.U8 R216, desc[UR22][R34.64] ;  /* 0x0000001622d85981 */ /* 0x0002a2000c1e1100 */
[----:B0-----:R-:W-:Y:S01]  /*26c0*/  IADD3 R38, P2, PT, R2, UR5, RZ ;  /* 0x0000000502267c10 */ /* 0x001fe2000ff5e0ff */
[----:B-1----:R-:W-:-:S02]  /*26d0*/  @P5 IMAD.MOV.U32 R34, RZ, RZ, R37 ;  /* 0x000000ffff225224 */ /* 0x002fc400078e0025 */
[----:B------:R-:W-:Y:S01]  /*26e0*/  @P5 IMAD.MOV.U32 R35, RZ, RZ, R39 ;  /* 0x000000ffff235224 */ /* 0x000fe200078e0027 */
[----:B------:R-:W-:Y:S01]  /*26f0*/  STL [R1+0x2c], R37 ;  /* 0x00002c2501007387 */ /* 0x000fe20000100800 */
[----:B------:R-:W-:-:S03]  /*2700*/  IADD3.X R41, PT, PT, R3, UR15, RZ, P2, !PT ;  /* 0x0000000f03297c10 */ /* 0x000fc600097fe4ff */
[----:B------:R0:W-:Y:S01]  /*2710*/  STL [R1+0x28], R39 ;  /* 0x0000282701007387 */ /* 0x0001e20000100800 */
[----:B------:R-:W-:-:S03]  /*2720*/  PRMT R220, RZ, 0x7610, R220 ;  /* 0x00007610ffdc7816 */ /* 0x000fc600000000dc */
[----:B------:R1:W2:Y:S01]  /*2730*/  @P5 LDG.E.U8 R209, desc[UR22][R34.64] ;  /* 0x0000001622d15981 */ /* 0x0002a2000c1e1100 */
[----:B0-----:R-:W-:Y:S01]  /*2740*/  IADD3 R39, P5, PT, R4, UR5, RZ ;  /* 0x0000000504277c10 */ /* 0x001fe2000ffbe0ff */
[----:B-1----:R-:W-:-:S03]  /*2750*/  @P1 IMAD.MOV.U32 R34, RZ, RZ, R38 ;  /* 0x000000ffff221224 */ /* 0x002fc600078e0026 */
[----:B------:R-:W-:Y:S01]  /*2760*/  IADD3.X R40, PT, PT, R5, UR15, RZ, P5, !PT ;  /* 0x0000000f05287c10 */ /* 0x000fe2000affe4ff */
[----:B------:R-:W-:Y:S01]  /*2770*/  @P1 IMAD.MOV.U32 R35, RZ, RZ, R41 ;  /* 0x000000ffff231224 */ /* 0x000fe200078e0029 */
[----:B------:R-:W-:Y:S01]  /*2780*/  IADD3 R37, P5, PT, R6, UR5, RZ ;  /* 0x0000000506257c10 */ /* 0x000fe2000ffbe0ff */
[----:B------:R-:W-:Y:S01]  /*2790*/  VIADD R36, R237, 0xfffffffc ;  /* 0xfffffffced247836 */ /* 0x000fe20000000000 */
[----:B------:R-:W-:Y:S01]  /*27a0*/  PRMT R219, RZ, 0x7610, R219 ;  /* 0x00007610ffdb7816 */ /* 0x000fe200000000db */
[----:B------:R0:W-:Y:S04]  /*27b0*/  STL [R1+0x118], R38 ;  /* 0x0001182601007387 */ /* 0x0001e80000100800 */
[----:B------:R1:W2:Y:S01]  /*27c0*/  @P1 LDG.E.U8 R220, desc[UR22][R34.64] ;  /* 0x0000001622dc1981 */ /* 0x0002a2000c1e1100 */
[----:B------:R-:W-:-:S02]  /*27d0*/  ISETP.GE.U32.AND P2, PT, R36, 0x7fffffdd, PT ;  /* 0x7fffffdd2400780c */ /* 0x000fc40003f46070 */
[----:B0-----:R-:W-:Y:S01]  /*27e0*/  IADD3.X R38, PT, PT, R7, UR15, RZ, P5, !PT ;  /* 0x0000000f07267c10 */ /* 0x001fe2000affe4ff */
[----:B-1----:R-:W-:Y:S02]  /*27f0*/  @P1 IMAD.MOV.U32 R34, RZ, RZ, R39 ;  /* 0x000000ffff221224 */ /* 0x002fe400078e0027 */
[----:B------:R-:W-:Y:S01]  /*2800*/  @P1 IMAD.MOV.U32 R35, RZ, RZ, R40 ;  /* 0x000000ffff231224 */ /* 0x000fe200078e0028 */
[----:B------:R-:W-:Y:S01]  /*2810*/  PRMT R211, RZ, 0x7610, R211 ;  /* 0x00007610ffd37816 */ /* 0x000fe200000000d3 */
[----:B------:R-:W-:Y:S01]  /*2820*/  STL [R1+0x114], R41 ;  /* 0x0001142901007387 */ /* 0x000fe20000100800 */
[----:B------:R-:W-:Y:S01]  /*2830*/  IADD3 R36, P5, PT, R8, UR5, RZ ;  /* 0x0000000508247c10 */ /* 0x000fe2000ffbe0ff */
[----:B------:R-:W-:Y:S02]  /*2840*/  USHF.L.U32 UR4, UR6, 0x1, URZ ;  /* 0x0000000106047899 */ /* 0x000fe400080006ff */
[----:B------:R0:W2:Y:S01]  /*2850*/  @P1 LDG.E.U8 R219, desc[UR22][R34.64] ;  /* 0x0000001622db1981 */ /* 0x0000a2000c1e1100 */
[----:B------:R-:W-:-:S03]  /*2860*/  PRMT R215, RZ, 0x7610, R215 ;  /* 0x00007610ffd77816 */ /* 0x000fc600000000d7 */
[----:B------:R-:W-:Y:S01]  /*2870*/  STL [R1+0x120], R39 ;  /* 0x0001202701007387 */ /* 0x000fe20000100800 */
[----:B------:R-:W-:-:S03]  /*2880*/  USHF.R.S32.HI UR5, URZ, 0x1f, UR4 ;  /* 0x0000001fff057899 */ /* 0x000fc60008011404 */
[----:B------:R-:W-:Y:S01]  /*2890*/  STL [R1+0x11c], R40 ;  /* 0x00011c2801007387 */ /* 0x000fe20000100800 */
[----:B0-----:R-:W-:Y:S02]  /*28a0*/  @P1 IMAD.MOV.U32 R34, RZ, RZ, R37 ;  /* 0x000000ffff221224 */ /* 0x001fe400078e0025 */
[----:B------:R-:W-:Y:S01]  /*28b0*/  @P1 IMAD.MOV.U32 R35, RZ, RZ, R38 ;  /* 0x000000ffff231224 */ /* 0x000fe200078e0026 */
[----:B------:R0:W-:Y:S04]  /*28c0*/  STL [R1+0x128], R37 ;  /* 0x0001282501007387 */ /* 0x0001e80000100800 */
[----:B------:R1:W2:Y:S01]  /*28d0*/  @P1 LDG.E.U8 R211, desc[UR22][R34.64] ;  /* 0x0000001622d31981 */ /* 0x0002a2000c1e1100 */
[----:B0-----:R-:W-:-:S03]  /*28e0*/  IADD3.X R37, PT, PT, R9, UR15, RZ, P5, !PT ;  /* 0x0000000f09257c10 */ /* 0x001fc6000affe4ff */
[----:B------:R-:W-:Y:S01]  /*28f0*/  STL [R1+0x124], R38 ;  /* 0x0001242601007387 */ /* 0x000fe20000100800 */
[----:B-1----:R-:W-:-:S03]  /*2900*/  IADD3 R34, P5, PT, R2, UR4, RZ ;  /* 0x0000000402227c10 */ /* 0x002fc6000ffbe0ff */
[----:B------:R0:W-:Y:S04]  /*2910*/  STL [R1+0x130], R36 ;  /* 0x0001302401007387 */ /* 0x0001e80000100800 */
[----:B------:R0:W2:Y:S01]  /*2920*/  @P1 LDG.E.U8 R215, desc[UR22][R36.64] ;  /* 0x0000001624d71981 */ /* 0x0000a2000c1e1100 */
[----:B------:R-:W-:Y:S01]  /*2930*/  IADD3 R35, P1, PT, R4, UR4, RZ ;  /* 0x0000000404237c10 */ /* 0x000fe2000ff3e0ff */
[----:B------:R-:W-:Y:S01]  /*2940*/  @!P6 IMAD.MOV.U32 R40, RZ, RZ, R34 ;  /* 0x000000ffff28e224 */ /* 0x000fe200078e0022 */
[----:B------:R-:W-:Y:S01]  /*2950*/  PRMT R214, RZ, 0x7610, R214 ;  /* 0x00007610ffd67816 */ /* 0x000fe200000000d6 */
[----:B------:R1:W-:Y:S01]  /*2960*/  STL [R1+0x12c], R37 ;  /* 0x00012c2501007387 */ /* 0x0003e20000100800 */
[----:B0-----:R-:W-:Y:S01]  /*2970*/  IADD3.X R36, PT, PT, R3, UR5, RZ, P5, !PT ;  /* 0x0000000503247c10 */ /* 0x001fe2000affe4ff */
[----:B------:R-:W-:Y:S01]  /*2980*/  VIADD R38, R237, 0xfffffff4 ;  /* 0xfffffff4ed267836 */ /* 0x000fe20000000000 */
[----:B-1----:R-:W-:-:S03]  /*2990*/  IADD3.X R37, PT, PT, R5, UR5, RZ, P1, !PT ;  /* 0x0000000505257c10 */ /* 0x002fc60008ffe4ff */
[----:B------:R-:W-:Y:S01]  /*29a0*/  @!P6 IMAD.MOV.U32 R41, RZ, RZ, R36 ;  /* 0x000000ffff29e224 */ /* 0x000fe200078e0024 */
[----:B------:R-:W-:Y:S02]  /*29b0*/  PRMT R213, RZ, 0x7610, R213 ;  /* 0x00007610ffd57816 */ /* 0x000fe400000000d5 */
[----:B------:R-:W-:Y:S02]  /*29c0*/  ISETP.GE.U32.AND P5, PT, R38, 0x7fffffd5, PT ;  /* 0x7fffffd52600780c */ /* 0x000fe40003fa6070 */
[----:B------:R0:W2:Y:S01]  /*29d0*/  @!P6 LDG.E.U8 R214, desc[UR22][R40.64] ;  /* 0x0000001628d6e981 */ /* 0x0000a2000c1e1100 */
[----:B------:R-:W-:-:S04]  /*29e0*/  IADD3 R38, P1, PT, R6, UR4, RZ ;  /* 0x0000000406267c10 */ /* 0x000fc8000ff3e0ff */
[----:B------:R-:W-:Y:S01]  /*29f0*/  IADD3.X R39, PT, PT, R7, UR5, RZ, P1, !PT ;  /* 0x0000000507277c10 */ /* 0x000fe20008ffe4ff */
[----:B0-----:R-:W-:Y:S02]  /*2a00*/  @!P6 IMAD.MOV.U32 R40, RZ, RZ, R35 ;  /* 0x000000ffff28e224 */ /* 0x001fe400078e0023 */
[----:B------:R-:W-:-:S05]  /*2a10*/  @!P6 IMAD.MOV.U32 R41, RZ, RZ, R37 ;  /* 0x000000ffff29e224 */ /* 0x000fca00078e0025 */
[----:B------:R0:W2:Y:S01]  /*2a20*/  @!P6 LDG.E.U8 R213, desc[UR22][R40.64] ;  /* 0x0000001628d5e981 */ /* 0x0000a2000c1e1100 */
[----:B------:R-:W-:Y:S02]  /*2a30*/  PRMT R197, RZ, 0x7610, R197 ;  /* 0x00007610ffc57816 */ /* 0x000fe400000000c5 */
[----:B------:R-:W-:Y:S02]  /*2a40*/  PRMT R218, RZ, 0x7610, R218 ;  /* 0x00007610ffda7816 */ /* 0x000fe400000000da */
[----:B------:R-:W-:Y:S02]  /*2a50*/  SHF.R.U32.HI R45, RZ, 0xd, R114 ;  /* 0x0000000dff2d7819 */ /* 0x000fe40000011672 */
[----:B------:R-:W2:Y:S01]  /*2a60*/  @!P6 LDG.E.U8 R197, desc[UR22][R38.64] ;  /* 0x0000001626c5e981 */ /* 0x000ea2000c1e1100 */
[----:B0-----:R-:W-:Y:S01]  /*2a70*/  IADD3 R40, P1, PT, R8, UR4, RZ ;  /* 0x0000000408287c10 */ /* 0x001fe2000ff3e0ff */
[----:B------:R-:W-:-:S03]  /*2a80*/  UIMAD UR4, UR6, 0xa, URZ ;  /* 0x0000000a060478a4 */ /* 0x000fc6000f8e02ff */
[----:B------:R-:W-:Y:S01]  /*2a90*/  IADD3.X R41, PT, PT, R9, UR5, RZ, P1, !PT ;  /* 0x0000000509297c10 */ /* 0x000fe20008ffe4ff */
[----:B------:R-:W-:Y:S02]  /*2aa0*/  USHF.R.S32.HI UR14, URZ, 0x1f, UR4 ;  /* 0x0000001fff0e7899 */ /* 0x000fe40008011404 */
[----:B------:R-:W-:Y:S02]  /*2ab0*/  IADD3 R42, P1, PT, R2, UR4, RZ ;  /* 0x00000004022a7c10 */ /* 0x000fe4000ff3e0ff */
[----:B------:R-:W2:Y:S01]  /*2ac0*/  @!P6 LDG.E.U8 R218, desc[UR22][R40.64] ;  /* 0x0000001628dae981 */ /* 0x000ea2000c1e1100 */
[----:B------:R-:W-:Y:S02]  /*2ad0*/  IADD3 R43, P6, PT, R4, UR4, RZ ;  /* 0x00000004042b7c10 */ /* 0x000fe4000ffde0ff */
[----:B------:R-:W-:Y:S01]  /*2ae0*/  IADD3.X R44, PT, PT, R3, UR14, RZ, P1, !PT ;  /* 0x0000000e032c7c10 */ /* 0x000fe20008ffe4ff */
[----:B------:R-:W-:Y:S01]  /*2af0*/  @!P3 IMAD.MOV.U32 R46, RZ, RZ, R42 ;  /* 0x000000ffff2eb224 */ /* 0x000fe200078e002a */
[----:B------:R-:W-:-:S02]  /*2b00*/  PRMT R203, RZ, 0x7610, R203 ;  /* 0x00007610ffcb7816 */ /* 0x000fc400000000cb */
[----:B------:R-:W-:Y:S01]  /*2b10*/  LOP3.LUT P1, RZ, R45, 0x1, RZ, 0xc0, !PT ;  /* 0x000000012dff7812 */ /* 0x000fe2000782c0ff */
[----:B------:R-:W-:Y:S01]  /*2b20*/  @!P3 IMAD.MOV.U32 R47, RZ, RZ, R44 ;  /* 0x000000ffff2fb224 */ /* 0x000fe200078e002c */
[----:B------:R-:W-:Y:S01]  /*2b30*/  IADD3.X R45, PT, PT, R5, UR14, RZ, P6, !PT ;  /* 0x0000000e052d7c10 */ /* 0x000fe2000b7fe4ff */
[----:B------:R-:W-:Y:S01]  /*2b40*/  @!P3 IMAD.MOV.U32 R48, RZ, RZ, R43 ;  /* 0x000000ffff30b224 */ /* 0x000fe200078e002b */
[----:B------:R-:W-:Y:S02]  /*2b50*/  PRMT R202, RZ, 0x7610, R202 ;  /* 0x00007610ffca7816 */ /* 0x000fe400000000ca */
[----:B------:R0:W2:Y:S01]  /*2b60*/  @!P3 LDG.E.U8 R203, desc[UR22][R46.64] ;  /* 0x000000162ecbb981 */ /* 0x0000a2000c1e1100 */
[----:B------:R-:W-:Y:S01]  /*2b70*/  @!P3 IMAD.MOV.U32 R49, RZ, RZ, R45 ;  /* 0x000000ffff31b224 */ /* 0x000fe200078e002d */
[----:B------:R-:W-:-:S04]  /*2b80*/  UIMAD UR5, UR6, 0x12, URZ ;  /* 0x00000012060578a4 */ /* 0x000fc8000f8e02ff */
[----:B------:R1:W2:Y:S01]  /*2b90*/  @!P3 LDG.E.U8 R202, desc[UR22][R48.64] ;  /* 0x0000001630cab981 */ /* 0x0002a2000c1e1100 */
[----:B0-----:R-:W-:-:S04]  /*2ba0*/  IADD3 R46, P6, PT, R6, UR4, RZ ;  /* 0x00000004062e7c10 */ /* 0x001fc8000ffde0ff */
[----:B------:R-:W-:Y:S02]  /*2bb0*/  IADD3.X R47, PT, PT, R7, UR14, RZ, P6, !PT ;  /* 0x0000000e072f7c10 */ /* 0x000fe4000b7fe4ff */
[----:B-1----:R-:W-:Y:S01]  /*2bc0*/  IADD3 R48, P6, PT, R8, UR4, RZ ;  /* 0x0000000408307c10 */ /* 0x002fe2000ffde0ff */
[----:B------:R-:W-:Y:S01]  /*2bd0*/  USHF.R.S32.HI UR15, URZ, 0x1f, UR5 ;  /* 0x0000001fff0f7899 */ /* 0x000fe20008011405 */
[----:B------:R-:W-:Y:S02]  /*2be0*/  PRMT R207, RZ, 0x7610, R207 ;  /* 0x00007610ffcf7816 */ /* 0x000fe400000000cf */
[----:B------:R-:W-:Y:S02]  /*2bf0*/  IADD3.X R49, PT, PT, R9, UR14, RZ, P6, !PT ;  /* 0x0000000e09317c10 */ /* 0x000fe4000b7fe4ff */
[----:B------:R-:W-:Y:S02]  /*2c00*/  PRMT R206, RZ, 0x7610, R206 ;  /* 0x00007610ffce7816 */ /* 0x000fe400000000ce */
[----:B------:R-:W-:Y:S01]  /*2c10*/  IADD3 R51, P6, PT, R2, UR5, RZ ;  /* 0x0000000502337c10 */ /* 0x000fe2000ffde0ff */
[----:B------:R-:W2:Y:S01]  /*2c20*/  @!P3 LDG.E.U8 R207, desc[UR22][R46.64] ;  /* 0x000000162ecfb981 */ /* 0x000ea2000c1e1100 */
[----:B------:R-:W-:-:S02]  /*2c30*/  SHF.R.U32.HI R50, RZ, 0x5, R114 ;  /* 0x00000005ff327819 */ /* 0x000fc40000011672 */
[----:B------:R-:W-:Y:S01]  /*2c40*/  IADD3.X R54, PT, PT, R3, UR15, RZ, P6, !PT ;  /* 0x0000000f03367c10 */ /* 0x000fe2000b7fe4ff */
[----:B------:R-:W2:Y:S01]  /*2c50*/  @!P3 LDG.E.U8 R206, desc[UR22][R48.64] ;  /* 0x0000001630ceb981 */ /* 0x000ea2000c1e1100 */
[----:B------:R-:W-:Y:S02]  /*2c60*/  IADD3 R53, P6, PT, R4, UR5, RZ ;  /* 0x0000000504357c10 */ /* 0x000fe4000ffde0ff */
[----:B------:R-:W-:Y:S01]  /*2c70*/  LOP3.LUT P3, RZ, R50, 0x1, RZ, 0xc0, !PT ;  /* 0x0000000132ff7812 */ /* 0x000fe2000786c0ff */
[----:B------:R0:W-:Y:S01]  /*2c80*/  STL [R1+0x34], R51 ;  /* 0x0000343301007387 */ /* 0x0001e20000100800 */
[----:B------:R-:W-:Y:S01]  /*2c90*/  PRMT R191, RZ, 0x7610, R191 ;  /* 0x00007610ffbf7816 */ /* 0x000fe200000000bf */
[----:B------:R-:W-:Y:S01]  /*2ca0*/  @P1 IMAD.MOV.U32 R50, RZ, RZ, R51 ;  /* 0x000000ffff321224 */ /* 0x000fe200078e0033 */
[----:B------:R-:W-:Y:S02]  /*2cb0*/  IADD3.X R55, PT, PT, R5, UR15, RZ, P6, !PT ;  /* 0x0000000f05377c10 */ /* 0x000fe4000b7fe4ff */
[----:B------:R-:W-:Y:S01]  /*2cc0*/  IADD3 R52, P6, PT, R6, UR5, RZ ;  /* 0x0000000506347c10 */ /* 0x000fe2000ffde0ff */
[----:B0-----:R-:W-:Y:S01]  /*2cd0*/  @P1 IMAD.MOV.U32 R51, RZ, RZ, R54 ;  /* 0x000000ffff331224 */ /* 0x001fe200078e0036 */
[----:B------:R-:W-:Y:S01]  /*2ce0*/  PRMT R212, RZ, 0x7610, R212 ;  /* 0x00007610ffd47816 */ /* 0x000fe200000000d4 */
[----:B------:R0:W-:Y:S04]  /*2cf0*/  STL [R1+0x30], R54 ;  /* 0x0000303601007387 */ /* 0x0001e80000100800 */
[----:B------:R1:W2:Y:S01]  /*2d00*/  @P1 LDG.E.U8 R191, desc[UR22][R50.64] ;  /* 0x0000001632bf1981 */ /* 0x0002a2000c1e1100 */
[----:B------:R-:W-:-:S03]  /*2d10*/  PRMT R205, RZ, 0x7610, R205 ;  /* 0x00007610ffcd7816 */ /* 0x000fc600000000cd */
[----:B------:R3:W-:Y:S01]  /*2d20*/  STL [R1+0x3c], R53 ;  /* 0x00003c3501007387 */ /* 0x0007e20000100800 */
[----:B0-----:R-:W-:Y:S01]  /*2d30*/  IADD3.X R54, PT, PT, R7, UR15, RZ, P6, !PT ;  /* 0x0000000f07367c10 */ /* 0x001fe2000b7fe4ff */
[----:B-1----:R-:W-:Y:S02]  /*2d40*/  @P1 IMAD.MOV.U32 R50, RZ, RZ, R53 ;  /* 0x000000ffff321224 */ /* 0x002fe400078e0035 */
[----:B------:R-:W-:Y:S01]  /*2d50*/  @P1 IMAD.MOV.U32 R51, RZ, RZ, R55 ;  /* 0x000000ffff331224 */ /* 0x000fe200078e0037 */
[----:B------:R-:W-:Y:S01]  /*2d60*/  STL [R1+0x38], R55 ;  /* 0x0000383701007387 */ /* 0x000fe20000100800 */
[----:B---3--:R-:W-:Y:S01]  /*2d70*/  IADD3 R53, P6, PT, R8, UR5, RZ ;  /* 0x0000000508357c10 */ /* 0x008fe2000ffde0ff */
[----:B------:R-:W-:Y:S02]  /*2d80*/  UIMAD UR4, UR6, 0x1a, URZ ;  /* 0x0000001a060478a4 */ /* 0x000fe4000f8e02ff */
[----:B------:R-:W-:Y:S04]  /*2d90*/  STL [R1+0x44], R52 ;  /* 0x0000443401007387 */ /* 0x000fe80000100800 */
[----:B------:R0:W3:Y:S04]  /*2da0*/  @P1 LDG.E.U8 R212, desc[UR22][R50.64] ;  /* 0x0000001632d41981 */ /* 0x0000e8000c1e1100 */
[----:B------:R1:W-:Y:S01]  /*2db0*/  STL [R1+0x40], R54 ;  /* 0x0000403601007387 */ /* 0x0003e20000100800 */
[----:B------:R-:W-:Y:S01]  /*2dc0*/  USHF.R.S32.HI UR5, URZ, 0x1f, UR4 ;  /* 0x0000001fff057899 */ /* 0x000fe20008011404 */
[----:B0-----:R-:W-:-:S02]  /*2dd0*/  @P1 IMAD.MOV.U32 R50, RZ, RZ, R52 ;  /* 0x000000ffff321224 */ /* 0x001fc400078e0034 */
[----:B------:R-:W-:Y:S01]  /*2de0*/  @P1 IMAD.MOV.U32 R51, RZ, RZ, R54 ;  /* 0x000000ffff331224 */ /* 0x000fe200078e0036 */
[----:B-1----:R-:W-:Y:S02]  /*2df0*/  IADD3.X R54, PT, PT, R9, UR15, RZ, P6, !PT ;  /* 0x0000000f09367c10 */ /* 0x002fe4000b7fe4ff */
[----:B------:R-:W-:Y:S02]  /*2e00*/  PRMT R188, RZ, 0x7610, R188 ;  /* 0x00007610ffbc7816 */ /* 0x000fe400000000bc */
[----:B------:R0:W2:Y:S01]  /*2e10*/  @P1 LDG.E.U8 R205, desc[UR22][R50.64] ;  /* 0x0000001632cd1981 */ /* 0x0000a2000c1e1100 */
[----:B------:R-:W-:-:S03]  /*2e20*/  IADD3 R56, P6, PT, R2, UR4, RZ ;  /* 0x0000000402387c10 */ /* 0x000fc6000ffde0ff */
[----:B------:R1:W-:Y:S01]  /*2e30*/  STL [R1+0x4c], R53 ;  /* 0x00004c3501007387 */ /* 0x0003e20000100800 */
[----:B------:R-:W-:Y:S01]  /*2e40*/  IADD3.X R57, PT, PT, R3, UR5, RZ, P6, !PT ;  /* 0x0000000503397c10 */ /* 0x000fe2000b7fe4ff */
[----:B0-----:R-:W-:Y:S02]  /*2e50*/  @P1 IMAD.MOV.U32 R50, RZ, RZ, R53 ;  /* 0x000000ffff321224 */ /* 0x001fe400078e0035 */
[----:B------:R-:W-:Y:S01]  /*2e60*/  @P1 IMAD.MOV.U32 R51, RZ, RZ, R54 ;  /* 0x000000ffff331224 */ /* 0x000fe200078e0036 */
[----:B------:R-:W-:-:S04]  /*2e70*/  PRMT R199, RZ, 0x7610, R199 ;  /* 0x00007610ffc77816 */ /* 0x000fc800000000c7 */
[----:B------:R0:W2:Y:S01]  /*2e80*/  @P1 LDG.E.U8 R188, desc[UR22][R50.64] ;  /* 0x0000001632bc1981 */ /* 0x0000a2000c1e1100 */
[----:B-1----:R-:W-:-:S03]  /*2e90*/  IADD3 R53, P1, PT, R4, UR4, RZ ;  /* 0x0000000404357c10 */ /* 0x002fc6000ff3e0ff */
[----:B------:R1:W-:Y:S01]  /*2ea0*/  STL [R1+0x48], R54 ;  /* 0x0000483601007387 */ /* 0x0003e20000100800 */
[----:B------:R-:W-:Y:S01]  /*2eb0*/  IADD3.X R55, PT, PT, R5, UR5, RZ, P1, !PT ;  /* 0x0000000505377c10 */ /* 0x000fe20008ffe4ff */
[----:B0-----:R-:W-:Y:S02]  /*2ec0*/  @P3 IMAD.MOV.U32 R50, RZ, RZ, R56 ;  /* 0x000000ffff323224 */ /* 0x001fe400078e0038 */
[----:B------:R-:W-:Y:S01]  /*2ed0*/  @P3 IMAD.MOV.U32 R51, RZ, RZ, R57 ;  /* 0x000000ffff333224 */ /* 0x000fe200078e0039 */
[----:B------:R-:W-:Y:S01]  /*2ee0*/  STL [R1+0x138], R56 ;  /* 0x0001383801007387 */ /* 0x000fe20000100800 */
[----:B-1----:R-:W-:Y:S01]  /*2ef0*/  IADD3 R54, P1, PT, R6, UR4, RZ ;  /* 0x0000000406367c10 */ /* 0x002fe2000ff3e0ff */
[----:B------:R-:W-:Y:S01]  /*2f00*/  VIADD R52, R237, 0xfffffffb ;  /* 0xfffffffbed347836 */ /* 0x000fe20000000000 */
[----:B------:R-:W-:Y:S01]  /*2f10*/  PRMT R198, RZ, 0x7610, R198 ;  /* 0x00007610ffc67816 */ /* 0x000fe200000000c6 */
[----:B------:R-:W-:Y:S04]  /*2f20*/  STL [R1+0x140], R53 ;  /* 0x0001403501007387 */ /* 0x000fe80000100800 */
[----:B------:R-:W-:Y:S04]  /*2f30*/  STL [R1+0x134], R57 ;  /* 0x0001343901007387 */ /* 0x000fe80000100800 */
[----:B------:R0:W2:Y:S04]  /*2f40*/  @P3 LDG.E.U8 R199, desc[UR22][R50.64] ;  /* 0x0000001632c73981 */ /* 0x0000a8000c1e1100 */
[----:B------:R1:W-:Y:S01]  /*2f50*/  STL [R1+0x13c], R55 ;  /* 0x00013c3701007387 */ /* 0x0003e20000100800 */
[----:B------:R-:W-:Y:S01]  /*2f60*/  ISETP.GE.U32.AND P6, PT, R52, 0x7fffffdc, PT ;  /* 0x7fffffdc3400780c */ /* 0x000fe20003fc6070 */
[----:B0-----:R-:W-:-:S02]  /*2f70*/  @P3 IMAD.MOV.U32 R50, RZ, RZ, R53 ;  /* 0x000000ffff323224 */ /* 0x001fc400078e0035 */
[----:B------:R-:W-:Y:S01]  /*2f80*/  @P3 IMAD.MOV.U32 R51, RZ, RZ, R55 ;  /* 0x000000ffff333224 */ /* 0x000fe200078e0037 */
[----:B-1----:R-:W-:Y:S02]  /*2f90*/  IADD3.X R55, PT, PT, R7, UR5, RZ, P1, !PT ;  /* 0x0000000507377c10 */ /* 0x002fe40008ffe4ff */
[----:B------:R-:W-:Y:S02]  /*2fa0*/  IADD3 R52, P1, PT, R8, UR4, RZ ;  /* 0x0000000408347c10 */ /* 0x000fe4000ff3e0ff */
[----:B------:R0:W2:Y:S01]  /*2fb0*/  @P3 LDG.E.U8 R198, desc[UR22][R50.64] ;  /* 0x0000001632c63981 */ /* 0x0000a2000c1e1100 */
[----:B------:R-:W-:Y:S01]  /*2fc0*/  PRMT R182, RZ, 0x7610, R182 ;  /* 0x00007610ffb67816 */ /* 0x000fe200000000b6 */
[----:B------:R-:W-:Y:S01]  /*2fd0*/  UIMAD UR4, UR6, 0x3, URZ ;  /* 0x00000003060478a4 */ /* 0x000fe2000f8e02ff */
[----:B------:R-:W-:Y:S02]  /*2fe0*/  PRMT R204, RZ, 0x7610, R204 ;  /* 0x00007610ffcc7816 */ /* 0x000fe400000000cc */
[----:B------:R-:W-:Y:S01]  /*2ff0*/  IADD3.X R53, PT, PT, R9, UR5, RZ, P1, !PT ;  /* 0x0000000509357c10 */ /* 0x000fe20008ffe4ff */
[----:B------:R-:W-:Y:S01]  /*3000*/  USHF.R.S32.HI UR14, URZ, 0x1f, UR4 ;  /* 0x0000001fff0e7899 */ /* 0x000fe20008011404 */
[----:B0-----:R-:W-:Y:S01]  /*3010*/  @P3 IMAD.MOV.U32 R50, RZ, RZ, R54 ;  /* 0x000000ffff323224 */ /* 0x001fe200078e0036 */
[----:B------:R0:W-:Y:S01]  /*3020*/  STL [R1+0x148], R54 ;  /* 0x0001483601007387 */ /* 0x0001e20000100800 */
[----:B------:R-:W-:-:S03]  /*3030*/  @P3 IMAD.MOV.U32 R51, RZ, RZ, R55 ;  /* 0x000000ffff333224 */ /* 0x000fc600078e0037 */
[----:B------:R-:W2:Y:S04]  /*3040*/  @P3 LDG.E.U8 R204, desc[UR22][R52.64] ;  /* 0x0000001634cc3981 */ /* 0x000ea8000c1e1100 */
[----:B------:R1:W2:Y:S01]  /*3050*/  @P3 LDG.E.U8 R182, desc[UR22][R50.64] ;  /* 0x0000001632b63981 */ /* 0x0002a2000c1e1100 */
[----:B0-----:R-:W-:-:S03]  /*3060*/  VIADD R54, R237, 0xfffffff3 ;  /* 0xfffffff3ed367836 */ /* 0x001fc60000000000 */
[----:B------:R-:W-:Y:S01]  /*3070*/  STL [R1+0x144], R55 ;  /* 0x0001443701007387 */ /* 0x000fe20000100800 */
[----:B-1----:R-:W-:-:S03]  /*3080*/  IADD3 R50, P1, PT, R2, UR4, RZ ;  /* 0x0000000402327c10 */ /* 0x002fc6000ff3e0ff */
[----:B------:R0:W-:Y:S01]  /*3090*/  STL [R1+0x150], R52 ;  /* 0x0001503401007387 */ /* 0x0001e20000100800 */
[----:B------:R-:W-:Y:S02]  /*30a0*/  IADD3 R51, P3, PT, R4, UR4, RZ ;  /* 0x0000000404337c10 */ /* 0x000fe4000ff7e0ff */
[----:B------:R-:W-:Y:S01]  /*30b0*/  PRMT R193, RZ, 0x7610, R193 ;  /* 0x00007610ffc17816 */ /* 0x000fe200000000c1 */
[----:B------:R1:W-:Y:S01]  /*30c0*/  STL [R1+0x14c], R53 ;  /* 0x00014c3501007387 */ /* 0x0003e20000100800 */
[----:B0-----:R-:W-:Y:S02]  /*30d0*/  IADD3.X R52, PT, PT, R3, UR14, RZ, P1, !PT ;  /* 0x0000000e03347c10 */ /* 0x001fe40008ffe4ff */
[----:B------:R-:W-:Y:S01]  /*30e0*/  ISETP.GE.U32.AND P1, PT, R54, 0x7fffffd4, PT ;  /* 0x7fffffd43600780c */ /* 0x000fe20003f26070 */
[----:B------:R-:W-:Y:S01]  /*30f0*/  @!P2 IMAD.MOV.U32 R54, RZ, RZ, R50 ;  /* 0x000000ffff36a224 */ /* 0x000fe200078e0032 */
[----:B-1----:R-:W-:Y:S01]  /*3100*/  IADD3.X R53, PT, PT, R5, UR14, RZ, P3, !PT ;  /* 0x0000000e05357c10 */ /* 0x002fe20009ffe4ff */
[----:B------:R-:W-:Y:S01]  /*3110*/  @!P2 IMAD.MOV.U32 R55, RZ, RZ, R52 ;  /* 0x000000ffff37a224 */ /* 0x000fe200078e0034 */
[----:B------:R-:W-:Y:S01]  /*3120*/  PRMT R192, RZ, 0x7610, R192 ;  /* 0x00007610ffc07816 */ /* 0x000fe200000000c0 */
[----:B------:R-:W-:-:S02]  /*3130*/  @!P2 IMAD.MOV.U32 R56, RZ, RZ, R51 ;  /* 0x000000ffff38a224 */ /* 0x000fc400078e0033 */
[----:B------:R-:W-:Y:S01]  /*3140*/  @!P2 IMAD.MOV.U32 R57, RZ, RZ, R53 ;  /* 0x000000ffff39a224 */ /* 0x000fe200078e0035 */
[----:B------:R0:W2:Y:S01]  /*3150*/  @!P2 LDG.E.U8 R193, desc[UR22][R54.64] ;  /* 0x0000001636c1a981 */ /* 0x0000a2000c1e1100 */
[----:B------:R-:W-:-:S03]  /*3160*/  UIMAD UR5, UR6, 0xb, URZ ;  /* 0x0000000b060578a4 */ /* 0x000fc6000f8e02ff */
[----:B------:R1:W2:Y:S01]  /*3170*/  @!P2 LDG.E.U8 R192, desc[UR22][R56.64] ;  /* 0x0000001638c0a981 */ /* 0x0002a2000c1e1100 */
[----:B0-----:R-:W-:-:S04]  /*3180*/  IADD3 R54, P3, PT, R6, UR4, RZ ;  /* 0x0000000406367c10 */ /* 0x001fc8000ff7e0ff */
[----:B------:R-:W-:Y:S02]  /*3190*/  IADD3.X R55, PT, PT, R7, UR14, RZ, P3, !PT ;  /* 0x0000000e07377c10 */ /* 0x000fe40009ffe4ff */
[----:B-1----:R-:W-:Y:S01]  /*31a0*/  IADD3 R56, P3, PT, R8, UR4, RZ ;  /* 0x0000000408387c10 */ /* 0x002fe2000ff7e0ff */
[----:B------:R-:W-:Y:S01]  /*31b0*/  USHF.R.S32.HI UR15, URZ, 0x1f, UR5 ;  /* 0x0000001fff0f7899 */ /* 0x000fe20008011405 */
[----:B------:R-:W-:Y:S02]  /*31c0*/  PRMT R175, RZ, 0x7610, R175 ;  /* 0x00007610ffaf7816 */ /* 0x000fe400000000af */
[----:B------:R-:W-:Y:S02]  /*31d0*/  IADD3.X R57, PT, PT, R9, UR14, RZ, P3, !PT ;  /* 0x0000000e09397c10 */ /* 0x000fe40009ffe4ff */
[----:B------:R-:W-:Y:S02]  /*31e0*/  IADD3 R58, P3, PT, R2, UR5, RZ ;  /* 0x00000005023a7c10 */ /* 0x000fe4000ff7e0ff */
[----:B------:R-:W-:Y:S01]  /*31f0*/  PRMT R208, RZ, 0x7610, R208 ;  /* 0x00007610ffd07816 */ /* 0x000fe200000000d0 */
[----:B------:R-:W2:Y:S01]  /*3200*/  @!P2 LDG.E.U8 R175, desc[UR22][R54.64] ;  /* 0x0000001636afa981 */ /* 0x000ea2000c1e1100 */
[----:B------:R-:W-:-:S02]  /*3210*/  SHF.R.U32.HI R61, RZ, 0xc, R114 ;  /* 0x0000000cff3d7819 */ /* 0x000fc40000011672 */
[----:B------:R-:W-:Y:S02]  /*3220*/  IADD3.X R59, PT, PT, R3, UR15, RZ, P3, !PT ;  /* 0x0000000f033b7c10 */ /* 0x000fe40009ffe4ff */
[----:B------:R-:W-:Y:S01]  /*3230*/  IADD3 R60, P3, PT, R4, UR5, RZ ;  /* 0x00000005043c7c10 */ /* 0x000fe2000ff7e0ff */
[----:B------:R-:W2:Y:S01]  /*3240*/  @!P2 LDG.E.U8 R208, desc[UR22][R56.64] ;  /* 0x0000001638d0a981 */ /* 0x000ea2000c1e1100 */
[----:B------:R-:W-:Y:S02]  /*3250*/  LOP3.LUT P2, RZ, R61, 0x1, RZ, 0xc0, !PT ;  /* 0x000000013dff7812 */ /* 0x000fe4000784c0ff */
[----:B------:R-:W-:Y:S02]  /*3260*/  IADD3.X R61, PT, PT, R5, UR15, RZ, P3, !PT ;  /* 0x0000000f053d7c10 */ /* 0x000fe40009ffe4ff */
[----:B------:R-:W-:Y:S01]  /*3270*/  IADD3 R62, P3, PT, R6, UR5, RZ ;  /* 0x00000005063e7c10 */ /* 0x000fe2000ff7e0ff */
[----:B------:R-:W-:-:S03]  /*3280*/  UIMAD UR4, UR6, 0x13, URZ ;  /* 0x00000013060478a4 */ /* 0x000fc6000f8e02ff */
[----:B------:R-:W-:Y:S02]  /*3290*/  IADD3.X R63, PT, PT, R7, UR15, RZ, P3, !PT ;  /* 0x0000000f073f7c10 */ /* 0x000fe40009ffe4ff */
[----:B------:R-:W-:Y:S01]  /*32a0*/  IADD3 R64, P3, PT, R8, UR5, RZ ;  /* 0x0000000508407c10 */ /* 0x000fe2000ff7e0ff */
[----:B------:R-:W-:Y:S01]  /*32b0*/  USHF.R.S32.HI UR14, URZ, 0x1f, UR4 ;  /* 0x0000001fff0e7899 */ /* 0x000fe20008011404 */
[----:B------:R-:W-:Y:S02]  /*32c0*/  PRMT R189, RZ, 0x7610, R189 ;  /* 0x00007610ffbd7816 */ /* 0x000fe400000000bd */
[----:B------:R-:W-:Y:S02]  /*32d0*/  PRMT R210, RZ, 0x7610, R210 ;  /* 0x00007610ffd27816 */ /* 0x000fe400000000d2 */
[----:B------:R-:W-:Y:S02]  /*32e0*/  PRMT R201, RZ, 0x7610, R201 ;  /* 0x00007610ffc97816 */ /* 0x000fe400000000c9 */
[----:B------:R-:W-:Y:S01]  /*32f0*/  IADD3.X R65, PT, PT, R9, UR15, RZ, P3, !PT ;  /* 0x0000000f09417c10 */ /* 0x000fe20009ffe4ff */
[----:B------:R-:W2:Y:S01]  /*3300*/  @!P5 LDG.E.U8 R189, desc[UR22][R58.64] ;  /* 0x000000163abdd981 */ /* 0x000ea2000c1e1100 */
[----:B------:R-:W-:-:S02]  /*3310*/  PRMT R184, RZ, 0x7610, R184 ;  /* 0x00007610ffb87816 */ /* 0x000fc400000000b8 */
[----:B------:R-:W-:Y:S01]  /*3320*/  IADD3 R67, P3, PT, R2, UR4, RZ ;  /* 0x0000000402437c10 */ /* 0x000fe2000ff7e0ff */
[----:B------:R-:W2:Y:S01]  /*3330*/  @!P5 LDG.E.U8 R210, desc[UR22][R60.64] ;  /* 0x000000163cd2d981 */ /* 0x000ea2000c1e1100 */
[----:B------:R-:W-:Y:S02]  /*3340*/  SHF.R.U32.HI R66, RZ, 0x4, R114 ;  /* 0x00000004ff427819 */ /* 0x000fe40000011672 */
[----:B------:R-:W-:Y:S01]  /*3350*/  IADD3.X R71, PT, PT, R3, UR14, RZ, P3, !PT ;  /* 0x0000000e03477c10 */ /* 0x000fe20009ffe4ff */
[----:B------:R-:W2:Y:S01]  /*3360*/  @!P5 LDG.E.U8 R201, desc[UR22][R62.64] ;  /* 0x000000163ec9d981 */ /* 0x000ea2000c1e1100 */
[----:B------:R-:W-:-:S03]  /*3370*/  LOP3.LUT P3, RZ, R66, 0x1, RZ, 0xc0, !PT ;  /* 0x0000000142ff7812 */ /* 0x000fc6000786c0ff */
[----:B------:R-:W2:Y:S01]  /*3380*/  @!P5 LDG.E.U8 R184, desc[UR22][R64.64] ;  /* 0x0000001640b8d981 */ /* 0x000ea2000c1e1100 */
[----:B------:R-:W-:Y:S01]  /*3390*/  IADD3 R68, P5, PT, R4, UR4, RZ ;  /* 0x0000000404447c10 */ /* 0x000fe2000ffbe0ff */
[----:B------:R-:W-:Y:S01]  /*33a0*/  @P2 IMAD.MOV.U32 R66, RZ, RZ, R67 ;  /* 0x000000ffff422224 */ /* 0x000fe200078e0043 */
[----:B------:R-:W-:Y:S01]  /*33b0*/  PRMT R195, RZ, 0x7610, R195 ;  /* 0x00007610ffc37816 */ /* 0x000fe200000000c3 */
[----:B------:R0:W-:Y:S01]  /*33c0*/  STL [R1+0x54], R67 ;  /* 0x0000544301007387 */ /* 0x0001e20000100800 */
[----:B------:R-:W-:Y:S02]  /*33d0*/  IADD3.X R69, PT, PT, R5, UR14, RZ, P5, !PT ;  /* 0x0000000e05457c10 */ /* 0x000fe4000affe4ff */
[----:B------:R-:W-:Y:S01]  /*33e0*/  IADD3 R70, P5, PT, R6, UR4, RZ ;  /* 0x0000000406467c10 */ /* 0x000fe2000ffbe0ff */
[----:B------:R-:W-:Y:S01]  /*33f0*/  STL [R1+0x5c], R68 ;  /* 0x00005c4401007387 */ /* 0x000fe20000100800 */
[----:B------:R-:W-:Y:S01]  /*3400*/  PRMT R194, RZ, 0x7610, R194 ;  /* 0x00007610ffc27816 */ /* 0x000fe200000000c2 */
[----:B0-----:R-:W-:-:S02]  /*3410*/  @P2 IMAD.MOV.U32 R67, RZ, RZ, R71 ;  /* 0x000000ffff432224 */ /* 0x001fc400078e0047 */
[----:B------:R0:W-:Y:S04]  /*3420*/  STL [R1+0x50], R71 ;  /* 0x0000504701007387 */ /* 0x0001e80000100800 */
[----:B------:R1:W2:Y:S01]  /*3430*/  @P2 LDG.E.U8 R195, desc[UR22][R66.64] ;  /* 0x0000001642c32981 */ /* 0x0002a2000c1e1100 */
[----:B------:R-:W-:Y:S02]  /*3440*/  PRMT R176, RZ, 0x7610, R176 ;  /* 0x00007610ffb07816 */ /* 0x000fe400000000b0 */
[----:B0-----:R-:W-:Y:S01]  /*3450*/  IADD3.X R71, PT, PT, R7, UR14, RZ, P5, !PT ;  /* 0x0000000e07477c10 */ /* 0x001fe2000affe4ff */
[----:B-1----:R-:W-:Y:S02]  /*3460*/  @P2 IMAD.MOV.U32 R66, RZ, RZ, R68 ;  /* 0x000000ffff422224 */ /* 0x002fe400078e0044 */
[----:B------:R-:W-:Y:S01]  /*3470*/  @P2 IMAD.MOV.U32 R67, RZ, RZ, R69 ;  /* 0x000000ffff432224 */ /* 0x000fe200078e0045 */
[----:B------:R-:W-:Y:S01]  /*3480*/  IADD3 R68, P5, PT, R8, UR4, RZ ;  /* 0x0000000408447c10 */ /* 0x000fe2000ffbe0ff */
[----:B------:R0:W-:Y:S01]  /*3490*/  STL [R1+0x58], R69 ;  /* 0x0000584501007387 */ /* 0x0001e20000100800 */
[----:B------:R-:W-:-:S03]  /*34a0*/  UIMAD UR5, UR6, 0x1b, URZ ;  /* 0x0000001b060578a4 */ /* 0x000fc6000f8e02ff */
[----:B------:R1:W2:Y:S01]  /*34b0*/  @P2 LDG.E.U8 R194, desc[UR22][R66.64] ;  /* 0x0000001642c22981 */ /* 0x0002a2000c1e1100 */
[----:B------:R-:W-:Y:S02]  /*34c0*/  PRMT R200, RZ, 0x7610, R200 ;  /* 0x00007610ffc87816 */ /* 0x000fe400000000c8 */
[----:B0-----:R-:W-:Y:S01]  /*34d0*/  IADD3.X R69, PT, PT, R9, UR14, RZ, P5, !PT ;  /* 0x0000000e09457c10 */ /* 0x001fe2000affe4ff */
[----:B-1----:R-:W-:Y:S02]  /*34e0*/  @P2 IMAD.MOV.U32 R66, RZ, RZ, R70 ;  /* 0x000000ffff422224 */ /* 0x002fe400078e0046 */
[----:B------:R-:W-:Y:S01]  /*34f0*/  @P2 IMAD.MOV.U32 R67, RZ, RZ, R71 ;  /* 0x000000ffff432224 */ /* 0x000fe200078e0047 */
[----:B------:R-:W-:Y:S01]  /*3500*/  USHF.R.S32.HI UR14, URZ, 0x1f, UR5 ;  /* 0x0000001fff0e7899 */ /* 0x000fe20008011405 */
[----:B------:R0:W-:Y:S04]  /*3510*/  STL [R1+0x64], R70 ;  /* 0x0000644601007387 */ /* 0x0001e80000100800 */
[----:B------:R1:W2:Y:S01]  /*3520*/  @P2 LDG.E.U8 R176, desc[UR22][R66.64] ;  /* 0x0000001642b02981 */ /* 0x0002a2000c1e1100 */
[----:B0-----:R-:W-:-:S03]  /*3530*/  IADD3 R70, P5, PT, R2, UR5, RZ ;  /* 0x0000000502467c10 */ /* 0x001fc6000ffbe0ff */
[----:B------:R-:W-:Y:S01]  /*3540*/  STL [R1+0x60], R71 ;  /* 0x0000604701007387 */ /* 0x000fe20000100800 */
[----:B-1----:R-:W-:Y:S02]  /*3550*/  @P2 IMAD.MOV.U32 R66, RZ, RZ, R68 ;  /* 0x000000ffff422224 */ /* 0x002fe400078e0044 */
[----:B------:R-:W-:Y:S01]  /*3560*/  @P2 IMAD.MOV.U32 R67, RZ, RZ, R69 ;  /* 0x000000ffff432224 */ /* 0x000fe200078e0045 */
[----:B------:R-:W-:Y:S01]  /*3570*/  STL [R1+0x6c], R68 ;  /* 0x00006c4401007387 */ /* 0x000fe20000100800 */
[----:B------:R-:W-:-:S03]  /*3580*/  IADD3.X R72, PT, PT, R3, UR14, RZ, P5, !PT ;  /* 0x0000000e03487c10 */ /* 0x000fc6000affe4ff */
[----:B------:R0:W-:Y:S01]  /*3590*/  STL [R1+0x68], R69 ;  /* 0x0000684501007387 */ /* 0x0001e20000100800 */
[----:B------:R-:W-:-:S03]  /*35a0*/  PRMT R181, RZ, 0x7610, R181 ;  /* 0x00007610ffb57816 */ /* 0x000fc600000000b5 */
[----:B------:R1:W2:Y:S01]  /*35b0*/  @P2 LDG.E.U8 R200, desc[UR22][R66.64] ;  /* 0x0000001642c82981 */ /* 0x0002a2000c1e1100 */
[----:B0-----:R-:W-:-:S03]  /*35c0*/  IADD3 R69, P2, PT, R4, UR5, RZ ;  /* 0x0000000504457c10 */ /* 0x001fc6000ff5e0ff */
[----:B------:R0:W-:Y:S01]  /*35d0*/  STL [R1+0x158], R70 ;  /* 0x0001584601007387 */ /* 0x0001e20000100800 */
[----:B-1----:R-:W-:Y:S01]  /*35e0*/  @P3 IMAD.MOV.U32 R66, RZ, RZ, R70 ;  /* 0x000000ffff423224 */ /* 0x002fe200078e0046 */
[----:B------:R-:W-:Y:S01]  /*35f0*/  IADD3.X R71, PT, PT, R5, UR14, RZ, P2, !PT ;  /* 0x0000000e05477c10 */ /* 0x000fe200097fe4ff */
[----:B------:R-:W-:Y:S01]  /*3600*/  @P3 IMAD.MOV.U32 R67, RZ, RZ, R72 ;  /* 0x000000ffff433224 */ /* 0x000fe200078e0048 */
[----:B------:R-:W-:Y:S01]  /*3610*/  STL [R1+0x160], R69 ;  /* 0x0001604501007387 */ /* 0x000fe20000100800 */
[----:B------:R-:W-:Y:S01]  /*3620*/  VIADD R68, R237, 0xfffffffa ;  /* 0xfffffffaed447836 */ /* 0x000fe20000000000 */
[----:B------:R-:W-:Y:S02]  /*3630*/  PRMT R180, RZ, 0x7610, R180 ;  /* 0x00007610ffb47816 */ /* 0x000fe400000000b4 */
[----:B0-----:R-:W-:Y:S01]  /*3640*/  IADD3 R70, P2, PT, R6, UR5, RZ ;  /* 0x0000000506467c10 */ /* 0x001fe2000ff5e0ff */
[----:B------:R-:W-:Y:S01]  /*3650*/  STL [R1+0x154], R72 ;  /* 0x0001544801007387 */ /* 0x000fe20000100800 */
[----:B------:R-:W-:-:S03]  /*3660*/  ISETP.GE.U32.AND P5, PT, R68, 0x7fffffdb, PT ;  /* 0x7fffffdb4400780c */ /* 0x000fc60003fa6070 */
        /* <DEDUP_REMOVED lines=8> */
[----:B------:R-:W-:Y:S01]  /*36f0*/  USHF.L.U32 UR4, UR6, 0x2, URZ ;  /* 0x0000000206047899 */ /* 0x000fe200080006ff */
[----:B------:R-:W-:Y:S02]  /*3700*/  PRMT R186, RZ, 0x7610, R186 ;  /* 0x00007610ffba7816 */ /* 0x000fe400000000ba */
[----:B------:R-:W-:Y:S01]  /*3710*/  IADD3.X R69, PT, PT, R9, UR14, RZ, P2, !PT ;  /* 0x0000000e09457c10 */ /* 0x000fe200097fe4ff */
[----:B------:R1:W-:Y:S01]  /*3720*/  STL [R1+0x168], R70 ;  /* 0x0001684601007387 */ /* 0x0003e20000100800 */
[----:B------:R-:W-:Y:S01]  /*3730*/  USHF.R.S32.HI UR5, URZ, 0x1f, UR4 ;  /* 0x0000001fff057899 */ /* 0x000fe20008011404 */
[----:B0-----:R-:W-:Y:S02]  /*3740*/  @P3 IMAD.MOV.U32 R66, RZ, RZ, R70 ;  /* 0x000000ffff423224 */ /* 0x001fe400078e0046 */
[----:B------:R-:W-:Y:S01]  /*3750*/  @P3 IMAD.MOV.U32 R67, RZ, RZ, R71 ;  /* 0x000000ffff433224 */ /* 0x000fe200078e0047 */
[----:B------:R-:W-:Y:S01]  /*3760*/  STL [R1+0x164], R71 ;  /* 0x0001644701007387 */ /* 0x000fe20000100800 */
[----:B-1----:R-:W-:-:S03]  /*3770*/  VIADD R70, R237, 0xfffffff2 ;  /* 0xfffffff2ed467836 */ /* 0x002fc60000000000 */
[----:B------:R0:W2:Y:S04]  /*3780*/  @P3 LDG.E.U8 R187, desc[UR22][R66.64] ;  /* 0x0000001642bb3981 */ /* 0x0000a8000c1e1100 */
[----:B------:R1:W-:Y:S04]  /*3790*/  STL [R1+0x170], R68 ;  /* 0x0001704401007387 */ /* 0x0003e80000100800 */
[----:B------:R1:W2:Y:S01]  /*37a0*/  @P3 LDG.E.U8 R186, desc[UR22][R68.64] ;  /* 0x0000001644ba3981 */ /* 0x0002a2000c1e1100 */
[----:B0-----:R-:W-:-:S03]  /*37b0*/  IADD3 R66, P2, PT, R2, UR4, RZ ;  /* 0x0000000402427c10 */ /* 0x001fc6000ff5e0ff */
[----:B------:R0:W-:Y:S01]  /*37c0*/  STL [R1+0x16c], R69 ;  /* 0x00016c4501007387 */ /* 0x0001e20000100800 */
[----:B------:R-:W-:Y:S02]  /*37d0*/  IADD3.X R67, PT, PT, R3, UR5, RZ, P2, !PT ;  /* 0x0000000503437c10 */ /* 0x000fe400097fe4ff */
[----:B-1----:R-:W-:Y:S02]  /*37e0*/  IADD3 R68, P3, PT, R4, UR4, RZ ;  /* 0x0000000404447c10 */ /* 0x002fe4000ff7e0ff */
[----:B------:R-:W-:Y:S02]  /*37f0*/  ISETP.GE.U32.AND P2, PT, R70, 0x7fffffd3, PT ;  /* 0x7fffffd34600780c */ /* 0x000fe40003f46070 */
[----:B0-----:R-:W-:Y:S02]  /*3800*/  IADD3.X R69, PT, PT, R5, UR5, RZ, P3, !PT ;  /* 0x0000000505457c10 */ /* 0x001fe40009ffe4ff */
[----:B------:R-:W-:-:S04]  /*3810*/  IADD3 R70, P3, PT, R6, UR4, RZ ;  /* 0x0000000406467c10 */ /* 0x000fc8000ff7e0ff */
[----:B------:R-:W-:Y:S02]  /*3820*/  IADD3.X R71, PT, PT, R7, UR5, RZ, P3, !PT ;  /* 0x0000000507477c10 */ /* 0x000fe40009ffe4ff */
[----:B------:R-:W-:Y:S01]  /*3830*/  IADD3 R72, P3, PT, R8, UR4, RZ ;  /* 0x0000000408487c10 */ /* 0x000fe2000ff7e0ff */
[----:B------:R-:W-:Y:S01]  /*3840*/  UIMAD UR4, UR6, 0xc, URZ ;  /* 0x0000000c060478a4 */ /* 0x000fe2000f8e02ff */
[----:B------:R-:W-:Y:S02]  /*3850*/  PRMT R174, RZ, 0x7610, R174 ;  /* 0x00007610ffae7816 */ /* 0x000fe400000000ae */
[----:B------:R-:W-:Y:S01]  /*3860*/  IADD3.X R73, PT, PT, R9, UR5, RZ, P3, !PT ;  /* 0x0000000509497c10 */ /* 0x000fe20009ffe4ff */
[----:B------:R-:W-:Y:S01]  /*3870*/  USHF.R.S32.HI UR5, URZ, 0x1f, UR4 ;  /* 0x0000001fff057899 */ /* 0x000fe20008011404 */
[----:B------:R-:W-:Y:S02]  /*3880*/  PRMT R173, RZ, 0x7610, R173 ;  /* 0x00007610ffad7816 */ /* 0x000fe400000000ad */
[----:B------:R-:W-:Y:S01]  /*3890*/  PRMT R190, RZ, 0x7610, R190 ;  /* 0x00007610ffbe7816 */ /* 0x000fe200000000be */
[----:B------:R-:W2:Y:S01]  /*38a0*/  @!P6 LDG.E.U8 R174, desc[UR22][R66.64] ;  /* 0x0000001642aee981 */ /* 0x000ea2000c1e1100 */
[----:B------:R-:W-:-:S02]  /*38b0*/  PRMT R171, RZ, 0x7610, R171 ;  /* 0x00007610ffab7816 */ /* 0x000fc400000000ab */
[----:B------:R-:W-:Y:S01]  /*38c0*/  IADD3 R74, P3, PT, R2, UR4, RZ ;  /* 0x00000004024a7c10 */ /* 0x000fe2000ff7e0ff */
[----:B------:R-:W2:Y:S01]  /*38d0*/  @!P6 LDG.E.U8 R173, desc[UR22][R68.64] ;  /* 0x0000001644ade981 */ /* 0x000ea2000c1e1100 */
[----:B------:R-:W-:Y:S02]  /*38e0*/  SHF.R.U32.HI R77, RZ, 0xb, R114 ;  /* 0x0000000bff4d7819 */ /* 0x000fe40000011672 */
[----:B------:R-:W-:Y:S01]  /*38f0*/  IADD3.X R76, PT, PT, R3, UR5, RZ, P3, !PT ;  /* 0x00000005034c7c10 */ /* 0x000fe20009ffe4ff */
[----:B------:R-:W2:Y:S01]  /*3900*/  @!P6 LDG.E.U8 R190, desc[UR22][R70.64] ;  /* 0x0000001646bee981 */ /* 0x000ea2000c1e1100 */
[----:B------:R-:W-:-:S03]  /*3910*/  PRMT R166, RZ, 0x7610, R166 ;  /* 0x00007610ffa67816 */ /* 0x000fc600000000a6 */
[----:B------:R-:W2:Y:S01]  /*3920*/  @!P6 LDG.E.U8 R171, desc[UR22][R72.64] ;  /* 0x0000001648abe981 */ /* 0x000ea2000c1e1100 */
[----:B------:R-:W-:Y:S01]  /*3930*/  IADD3 R75, P6, PT, R4, UR4, RZ ;  /* 0x00000004044b7c10 */ /* 0x000fe2000ffde0ff */
[----:B------:R-:W-:Y:S01]  /*3940*/  @!P1 IMAD.MOV.U32 R80, RZ, RZ, R74 ;  /* 0x000000ffff509224 */ /* 0x000fe200078e004a */
[----:B------:R-:W-:Y:S01]  /*3950*/  LOP3.LUT P3, RZ, R77, 0x1, RZ, 0xc0, !PT ;  /* 0x000000014dff7812 */ /* 0x000fe2000786c0ff */
[----:B------:R-:W-:Y:S01]  /*3960*/  @!P1 IMAD.MOV.U32 R81, RZ, RZ, R76 ;  /* 0x000000ffff519224 */ /* 0x000fe200078e004c */
[----:B------:R-:W-:Y:S02]  /*3970*/  IADD3.X R77, PT, PT, R5, UR5, RZ, P6, !PT ;  /* 0x00000005054d7c10 */ /* 0x000fe4000b7fe4ff */
[----:B------:R-:W-:Y:S02]  /*3980*/  PRMT R183, RZ, 0x7610, R183 ;  /* 0x00007610ffb77816 */ /* 0x000fe400000000b7 */
        /* <DEDUP_REMOVED lines=17> */
[----:B------:R-:W-:Y:S02]  /*3aa0*/  IADD3.X R85, PT, PT, R3, UR5, RZ, P6, !PT ;  /* 0x0000000503557c10 */ /* 0x000fe4000b7fe4ff */
[----:B------:R-:W-:-:S02]  /*3ab0*/  IADD3 R86, P6, PT, R6, UR4, RZ ;  /* 0x0000000406567c10 */ /* 0x000fc4000ffde0ff */
[----:B------:R-:W-:Y:S01]  /*3ac0*/  IADD3.X R89, PT, PT, R5, UR5, RZ, P1, !PT ;  /* 0x0000000505597c10 */ /* 0x000fe20008ffe4ff */
[----:B------:R0:W-:Y:S01]  /*3ad0*/  STL [R1+0x74], R83 ;  /* 0x0000745301007387 */ /* 0x0001e20000100800 */
[----:B------:R-:W-:Y:S01]  /*3ae0*/  LOP3.LUT P1, RZ, R82, 0x1, RZ, 0xc0, !PT ;  /* 0x0000000152ff7812 */ /* 0x000fe2000782c0ff */
[----:B------:R-:W-:Y:S01]  /*3af0*/  @P3 IMAD.MOV.U32 R82, RZ, RZ, R83 ;  /* 0x000000ffff523224 */ /* 0x000fe200078e0053 */
[----:B------:R-:W-:Y:S02]  /*3b00*/  IADD3.X R87, PT, PT, R7, UR5, RZ, P6, !PT ;  /* 0x0000000507577c10 */ /* 0x000fe4000b7fe4ff */
[----:B------:R-:W-:Y:S02]  /*3b10*/  PRMT R170, RZ, 0x7610, R170 ;  /* 0x00007610ffaa7816 */ /* 0x000fe400000000aa */
[----:B------:R-:W-:Y:S01]  /*3b20*/  IADD3 R84, P6, PT, R8, UR4, RZ ;  /* 0x0000000408547c10 */ /* 0x000fe2000ffde0ff */
[----:B------:R-:W-:Y:S01]  /*3b30*/  STL [R1+0x7c], R88 ;  /* 0x00007c5801007387 */ /* 0x000fe20000100800 */
[----:B0-----:R-:W-:-:S03]  /*3b40*/  @P3 IMAD.MOV.U32 R83, RZ, RZ, R85 ;  /* 0x000000ffff533224 */ /* 0x001fc600078e0055 */
[----:B------:R0:W-:Y:S01]  /*3b50*/  STL [R1+0x70], R85 ;  /* 0x0000705501007387 */ /* 0x0001e20000100800 */
[----:B------:R-:W-:-:S03]  /*3b60*/  PRMT R165, RZ, 0x7610, R165 ;  /* 0x00007610ffa57816 */ /* 0x000fc600000000a5 */
[----:B------:R1:W2:Y:S01]  /*3b70*/  @P3 LDG.E.U8 R170, desc[UR22][R82.64] ;  /* 0x0000001652aa3981 */ /* 0x0002a2000c1e1100 */
[----:B0-----:R-:W-:Y:S02]  /*3b80*/  IADD3.X R85, PT, PT, R9, UR5, RZ, P6, !PT ;  /* 0x0000000509557c10 */ /* 0x001fe4000b7fe4ff */
[----:B------:R-:W-:Y:S01]  /*3b90*/  ISETP.GT.U32.AND P6, PT, R95, R117, PT ;  /* 0x000000755f00720c */ /* 0x000fe20003fc4070 */
[----:B-1----:R-:W-:Y:S02]  /*3ba0*/  @P3 IMAD.MOV.U32 R82, RZ, RZ, R88 ;  /* 0x000000ffff523224 */ /* 0x002fe400078e0058 */
[----:B------:R-:W-:Y:S01]  /*3bb0*/  @P3 IMAD.MOV.U32 R83, RZ, RZ, R89 ;  /* 0x000000ffff533224 */ /* 0x000fe200078e0059 */
[----:B------:R-:W-:Y:S01]  /*3bc0*/  PRMT R164, RZ, 0x7610, R164 ;  /* 0x00007610ffa47816 */ /* 0x000fe200000000a4 */
[----:B------:R-:W-:-:S03]  /*3bd0*/  UIMAD UR14, UR6, 0x1c, URZ ;  /* 0x0000001c060e78a4 */ /* 0x000fc6000f8e02ff */
[----:B------:R0:W2:Y:S01]  /*3be0*/  @P3 LDG.E.U8 R165, desc[UR22][R82.64] ;  /* 0x0000001652a53981 */ /* 0x0000a2000c1e1100 */
[----:B------:R-:W-:Y:S01]  /*3bf0*/  USHF.R.S32.HI UR17, URZ, 0x1f, UR14 ;  /* 0x0000001fff117899 */ /* 0x000fe2000801140e */
[----:B------:R-:W-:-:S03]  /*3c00*/  PRMT R172, RZ, 0x7610, R172 ;  /* 0x00007610ffac7816 */ /* 0x000fc600000000ac */
[----:B------:R-:W-:Y:S02]  /*3c10*/  @!P6 IMAD.IADD R117, R117, 0x1, -R95 ;  /* 0x000000017575e824 */ /* 0x000fe400078e0a5f */
[----:B0-----:R-:W-:Y:S02]  /*3c20*/  @P3 IMAD.MOV.U32 R82, RZ, RZ, R86 ;  /* 0x000000ffff523224 */ /* 0x001fe400078e0056 */
[----:B------:R-:W-:Y:S01]  /*3c30*/  @P3 IMAD.MOV.U32 R83, RZ, RZ, R87 ;  /* 0x000000ffff533224 */ /* 0x000fe200078e0057 */
[----:B------:R-:W-:Y:S01]  /*3c40*/  IADD3 R88, P6, PT, R4, UR14, RZ ;  /* 0x0000000e04587c10 */ /* 0x000fe2000ffde0ff */
[----:B------:R-:W-:Y:S04]  /*3c50*/  STL [R1+0x84], R86 ;  /* 0x0000845601007387 */ /* 0x000fe80000100800 */
[----:B------:R0:W2:Y:S04]  /*3c60*/  @P3 LDG.E.U8 R164, desc[UR22][R82.64] ;  /* 0x0000001652a43981 */ /* 0x0000a8000c1e1100 */
[----:B------:R1:W-:Y:S01]  /*3c70*/  STL [R1+0x78], R89 ;  /* 0x0000785901007387 */ /* 0x0003e20000100800 */
[----:B0-----:R-:W-:-:S02]  /*3c80*/  @P3 IMAD.MOV.U32 R82, RZ, RZ, R84 ;  /* 0x000000ffff523224 */ /* 0x001fc400078e0054 */
[----:B------:R-:W-:Y:S01]  /*3c90*/  @P3 IMAD.MOV.U32 R83, RZ, RZ, R85 ;  /* 0x000000ffff533224 */ /* 0x000fe200078e0055 */
[----:B------:R-:W-:Y:S01]  /*3ca0*/  STL [R1+0x80], R87 ;  /* 0x0000805701007387 */ /* 0x000fe20000100800 */
[----:B-1----:R-:W-:Y:S02]  /*3cb0*/  IADD3.X R89, PT, PT, R5, UR17, RZ, P6, !PT ;  /* 0x0000001105597c10 */ /* 0x002fe4000b7fe4ff */
[----:B------:R-:W-:Y:S01]  /*3cc0*/  ISETP.GT.U32.AND P6, PT, R95, R119, PT ;  /* 0x000000775f00720c */ /* 0x000fe20003fc4070 */
[----:B------:R-:W-:Y:S04]  /*3cd0*/  STL [R1+0x8c], R84 ;  /* 0x00008c5401007387 */ /* 0x000fe80000100800 */
[----:B------:R0:W-:Y:S04]  /*3ce0*/  STL [R1+0x88], R85 ;  /* 0x0000885501007387 */ /* 0x0001e80000100800 */
[----:B------:R1:W2:Y:S01]  /*3cf0*/  @P3 LDG.E.U8 R172, desc[UR22][R82.64] ;  /* 0x0000001652ac3981 */ /* 0x0002a2000c1e1100 */
[----:B------:R-:W-:Y:S01]  /*3d00*/  UIMAD UR4, UR6, 0x5, URZ ;  /* 0x00000005060478a4 */ /* 0x000fe2000f8e02ff */
[----:B0-----:R-:W-:-:S03]  /*3d10*/  IADD3 R85, P3, PT, R2, UR14, RZ ;  /* 0x0000000e02557c10 */ /* 0x001fc6000ff7e0ff */
[----:B------:R-:W-:Y:S01]  /*3d20*/  USHF.R.S32.HI UR15, URZ, 0x1f, UR4 ;  /* 0x0000001fff0f7899 */ /* 0x000fe20008011404 */
[----:B------:R-:W-:Y:S01]  /*3d30*/  IADD3.X R86, PT, PT, R3, UR17, RZ, P3, !PT ;  /* 0x0000001103567c10 */ /* 0x000fe20009ffe4ff */
[----:B------:R-:W-:Y:S01]  /*3d40*/  STL [R1+0x178], R85 ;  /* 0x0001785501007387 */ /* 0x000fe20000100800 */
[----:B------:R-:W-:Y:S01]  /*3d50*/  UIMAD UR5, UR6, 0xd, URZ ;  /* 0x0000000d060578a4 */ /* 0x000fe2000f8e02ff */
[----:B------:R-:W-:Y:S02]  /*3d60*/  PRMT R163, RZ, 0x7610, R163 ;  /* 0x00007610ffa37816 */ /* 0x000fe400000000a3 */
[----:B------:R-:W-:Y:S01]  /*3d70*/  STL [R1+0x180], R88 ;  /* 0x0001805801007387 */ /* 0x000fe20000100800 */
[----:B-1----:R-:W-:Y:S01]  /*3d80*/  IADD3 R82, P3, PT, R2, UR4, RZ ;  /* 0x0000000402527c10 */ /* 0x002fe2000ff7e0ff */
[----:B------:R-:W-:Y:S02]  /*3d90*/  @P1 IMAD.MOV.U32 R87, RZ, RZ, R86 ;  /* 0x000000ffff571224 */ /* 0x000fe400078e0056 */
[----:B------:R0:W-:Y:S01]  /*3da0*/  STL [R1+0x174], R86 ;  /* 0x0001745601007387 */ /* 0x0001e20000100800 */
[----:B------:R-:W-:Y:S01]  /*3db0*/  USHF.R.S32.HI UR16, URZ, 0x1f, UR5 ;  /* 0x0000001fff107899 */ /* 0x000fe20008011405 */
[----:B------:R-:W-:Y:S01]  /*3dc0*/  @!P6 IMAD.IADD R119, R119, 0x1, -R95 ;  /* 0x000000017777e824 */ /* 0x000fe200078e0a5f */
[----:B------:R-:W-:-:S02]  /*3dd0*/  IADD3.X R83, PT, PT, R3, UR15, RZ, P3, !PT ;  /* 0x0000000f03537c10 */ /* 0x000fc40009ffe4ff */
[----:B------:R-:W-:Y:S01]  /*3de0*/  IADD3 R90, P6, PT, R6, UR14, RZ ;  /* 0x0000000e065a7c10 */ /* 0x000fe2000ffde0ff */
[----:B0-----:R-:W-:Y:S01]  /*3df0*/  @P1 IMAD.MOV.U32 R86, RZ, RZ, R85 ;  /* 0x000000ffff561224 */ /* 0x001fe200078e0055 */
[----:B------:R-:W-:Y:S02]  /*3e00*/  IADD3 R84, P3, PT, R2, UR5, RZ ;  /* 0x0000000502547c10 */ /* 0x000fe4000ff7e0ff */
[----:B------:R-:W-:Y:S02]  /*3e10*/  PRMT R162, RZ, 0x7610, R162 ;  /* 0x00007610ffa27816 */ /* 0x000fe400000000a2 */
[----:B------:R0:W2:Y:S01]  /*3e20*/  @P1 LDG.E.U8 R163, desc[UR22][R86.64] ;  /* 0x0000001656a31981 */ /* 0x0000a2000c1e1100 */
[----:B------:R-:W-:Y:S02]  /*3e30*/  IADD3.X R91, PT, PT, R7, UR17, RZ, P6, !PT ;  /* 0x00000011075b7c10 */ /* 0x000fe4000b7fe4ff */
[----:B------:R-:W-:Y:S01]  /*3e40*/  IADD3.X R85, PT, PT, R3, UR16, RZ, P3, !PT ;  /* 0x0000001003557c10 */ /* 0x000fe20009ffe4ff */
[----:B------:R1:W-:Y:S01]  /*3e50*/  STL [R1+0x17c], R89 ;  /* 0x00017c5901007387 */ /* 0x0003e20000100800 */
[----:B------:R-:W-:Y:S01]  /*3e60*/  PRMT R161, RZ, 0x7610, R161 ;  /* 0x00007610ffa17816 */ /* 0x000fe200000000a1 */
[----:B0-----:R-:W-:-:S02]  /*3e70*/  @P1 IMAD.MOV.U32 R86, RZ, RZ, R88 ;  /* 0x000000ffff561224 */ /* 0x001fc400078e0058 */
[----:B------:R-:W-:Y:S01]  /*3e80*/  @P1 IMAD.MOV.U32 R87, RZ, RZ, R89 ;  /* 0x000000ffff571224 */ /* 0x000fe200078e0059 */
[----:B------:R-:W-:-:S04]  /*3e90*/  IADD3 R88, P3, PT, R8, UR14, RZ ;  /* 0x0000000e08587c10 */ /* 0x000fc8000ff7e0ff */
[----:B------:R0:W2:Y:S01]  /*3ea0*/  @P1 LDG.E.U8 R162, desc[UR22][R86.64] ;  /* 0x0000001656a21981 */ /* 0x0000a2000c1e1100 */
[----:B-1----:R-:W-:Y:S02]  /*3eb0*/  IADD3.X R89, PT, PT, R9, UR17, RZ, P3, !PT ;  /* 0x0000001109597c10 */ /* 0x002fe40009ffe4ff */
[----:B------:R-:W-:Y:S01]  /*3ec0*/  PRMT R159, RZ, 0x7610, R159 ;  /* 0x00007610ff9f7816 */ /* 0x000fe2000000009f */
[----:B0-----:R-:W-:Y:S02]  /*3ed0*/  @P1 IMAD.MOV.U32 R86, RZ, RZ, R90 ;  /* 0x000000ffff561224 */ /* 0x001fe400078e005a */
[----:B------:R-:W-:Y:S01]  /*3ee0*/  @P1 IMAD.MOV.U32 R87, RZ, RZ, R91 ;  /* 0x000000ffff571224 */ /* 0x000fe200078e005b */
[----:B------:R-:W-:-:S04]  /*3ef0*/  ISETP.GT.U32.AND P6, PT, R95, R120, PT ;  /* 0x000000785f00720c */ /* 0x000fc80003fc4070 */
[----:B------:R0:W2:Y:S01]  /*3f00*/  @P1 LDG.E.U8 R161, desc[UR22][R86.64] ;  /* 0x0000001656a11981 */ /* 0x0000a2000c1e1100 */
[----:B------:R-:W-:Y:S01]  /*3f10*/  ISETP.GT.U32.AND P3, PT, R95, R110, PT ;  /* 0x0000006e5f00720c */ /* 0x000fe20003f64070 */
[----:B0-----:R-:W-:Y:S02]  /*3f20*/  @P1 IMAD.MOV.U32 R86, RZ, RZ, R88 ;  /* 0x000000ffff561224 */ /* 0x001fe400078e0058 */
[----:B------:R-:W-:-:S05]  /*3f30*/  @P1 IMAD.MOV.U32 R87, RZ, RZ, R89 ;  /* 0x000000ffff571224 */ /* 0x000fca00078e0059 */
[----:B------:R0:W2:Y:S01]  /*3f40*/  @P1 LDG.E.U8 R159, desc[UR22][R86.64] ;  /* 0x00000016569f1981 */ /* 0x0000a2000c1e1100 */
[C---:B------:R-:W-:Y:S01]  /*3f50*/  ISETP.GT.U32.AND P1, PT, R95.reuse, R113, PT ;  /* 0x000000715f00720c */ /* 0x040fe20003f24070 */
[--C-:B------:R-:W-:Y:S01]  /*3f60*/  @!P6 IMAD.IADD R120, R120, 0x1, -R95.reuse ;  /* 0x000000017878e824 */ /* 0x100fe200078e0a5f */
[----:B------:R-:W-:Y:S02]  /*3f70*/  ISETP.GT.U32.AND P6, PT, R95, R111, PT ;  /* 0x0000006f5f00720c */ /* 0x000fe40003fc4070 */
[----:B------:R-:W-:Y:S01]  /*3f80*/  @!P3 IMAD.IADD R110, R110, 0x1, -R95 ;  /* 0x000000016e6eb824 */ /* 0x000fe200078e0a5f */
[----:B0-----:R-:W-:-:S08]  /*3f90*/  IADD3 R86, P3, PT, R4, UR4, RZ ;  /* 0x0000000404567c10 */ /* 0x001fd0000ff7e0ff */
[--C-:B------:R-:W-:Y:S01]  /*3fa0*/  @!P1 IMAD.IADD R113, R113, 0x1, -R95.reuse ;  /* 0x0000000171719824 */ /* 0x100fe200078e0a5f */
[----:B------:R-:W-:Y:S02]  /*3fb0*/  ISETP.GT.U32.AND P1, PT, R95, R106, PT ;  /* 0x0000006a5f00720c */ /* 0x000fe40003f24070 */
[----:B------:R-:W-:Y:S01]  /*3fc0*/  IADD3.X R87, PT, PT, R5, UR15, RZ, P3, !PT ;  /* 0x0000000f05577c10 */ /* 0x000fe20009ffe4ff */
[----:B------:R0:W-:Y:S01]  /*3fd0*/  STL [R1+0x188], R90 ;  /* 0x0001885a01007387 */ /* 0x0001e20000100800 */
[----:B------:R-:W-:Y:S01]  /*3fe0*/  ISETP.GT.U32.AND P3, PT, R95, R105, PT ;  /* 0x000000695f00720c */ /* 0x000fe20003f64070 */
[--C-:B------:R-:W-:Y:S02]  /*3ff0*/  @!P6 IMAD.IADD R111, R111, 0x1, -R95.reuse ;  /* 0x000000016f6fe824 */ /* 0x100fe400078e0a5f */
[----:B------:R-:W-:Y:S04]  /*4000*/  STL [R1+0x184], R91 ;  /* 0x0001845b01007387 */ /* 0x000fe80000100800 */
[----:B------:R1:W-:Y:S02]  /*4010*/  STL [R1+0x190], R88 ;  /* 0x0001905801007387 */ /* 0x0003e40000100800 */
[----:B------:R-:W-:-:S02]  /*4020*/  @!P1 IMAD.IADD R106, R106, 0x1, -R95 ;  /* 0x000000016a6a9824 */ /* 0x000fc400078e0a5f */
[----:B------:R3:W-:Y:S01]  /*4030*/  STL [R1+0x18c], R89 ;  /* 0x00018c5901007387 */ /* 0x0007e20000100800 */
[----:B0-----:R-:W-:Y:S02]  /*4040*/  IADD3 R90, P1, PT, R8, UR4, RZ ;  /* 0x00000004085a7c10 */ /* 0x001fe4000ff3e0ff */
[----:B-1----:R-:W-:-:S04]  /*4050*/  IADD3 R88, P6, PT, R6, UR4, RZ ;  /* 0x0000000406587c10 */ /* 0x002fc8000ffde0ff */
[----:B---3--:R-:W-:Y:S02]  /*4060*/  IADD3.X R89, PT, PT, R7, UR15, RZ, P6, !PT ;  /* 0x0000000f07597c10 */ /* 0x008fe4000b7fe4ff */
[----:B------:R-:W-:Y:S01]  /*4070*/  ISETP.GT.U32.AND P6, PT, R95, R107, PT ;  /* 0x0000006b5f00720c */ /* 0x000fe20003fc4070 */
[----:B------:R-:W-:Y:S01]  /*4080*/  @!P3 IMAD.IADD R105, R105, 0x1, -R95 ;  /* 0x000000016969b824 */ /* 0x000fe200078e0a5f */
[----:B------:R-:W-:Y:S02]  /*4090*/  IADD3.X R91, PT, PT, R9, UR15, RZ, P1, !PT ;  /* 0x0000000f095b7c10 */ /* 0x000fe40008ffe4ff */
[C---:B------:R-:W-:Y:S02]  /*40a0*/  ISETP.GT.U32.AND P3, PT, R95.reuse, R102, PT ;  /* 0x000000665f00720c */ /* 0x040fe40003f64070 */
[----:B------:R-:W-:Y:S02]  /*40b0*/  ISETP.GT.U32.AND P1, PT, R95, R104, PT ;  /* 0x000000685f00720c */ /* 0x000fe40003f24070 */
[----:B------:R-:W-:-:S02]  /*40c0*/  PRMT R185, RZ, 0x7610, R185 ;  /* 0x00007610ffb97816 */ /* 0x000fc400000000b9 */
[----:B------:R-:W-:-:S03]  /*40d0*/  PRMT R152, RZ, 0x7610, R152 ;  /* 0x00007610ff987816 */ /* 0x000fc60000000098 */
[----:B------:R-:W-:Y:S01]  /*40e0*/  @!P6 IMAD.IADD R107, R107, 0x1, -R95 ;  /* 0x000000016b6be824 */ /* 0x000fe200078e0a5f */
[C---:B------:R-:W-:Y:S01]  /*40f0*/  ISETP.GT.U32.AND P6, PT, R95.reuse, R100, PT ;  /* 0x000000645f00720c */ /* 0x040fe20003fc4070 */
[----:B------:R-:W3:Y:S01]  /*4100*/  @!P5 LDG.E.U8 R185, desc[UR22][R82.64] ;  /* 0x0000001652b9d981 */ /* 0x000ee2000c1e1100 */
[----:B------:R-:W-:Y:S02]  /*4110*/  PRMT R160, RZ, 0x7610, R160 ;  /* 0x00007610ffa07816 */ /* 0x000fe400000000a0 */
[----:B------:R-:W-:Y:S01]  /*4120*/  PRMT R151, RZ, 0x7610, R151 ;  /* 0x00007610ff977816 */ /* 0x000fe20000000097 */
[--C-:B------:R-:W-:Y:S01]  /*4130*/  @!P3 IMAD.IADD R102, R102, 0x1, -R95.reuse ;  /* 0x000000016666b824 */ /* 0x100fe200078e0a5f */
[----:B------:R-:W-:Y:S01]  /*4140*/  ISETP.GT.U32.AND P3, PT, R95, R103, PT ;  /* 0x000000675f00720c */ /* 0x000fe20003f64070 */
[----:B------:R-:W-:Y:S01]  /*4150*/  @!P1 IMAD.IADD R104, R104, 0x1, -R95 ;  /* 0x0000000168689824 */ /* 0x000fe200078e0a5f */
[----:B------:R-:W-:Y:S01]  /*4160*/  IADD3 R92, P1, PT, R4, UR5, RZ ;  /* 0x00000005045c7c10 */ /* 0x000fe2000ff3e0ff */
[----:B------:R-:W2:Y:S04]  /*4170*/  @!P5 LDG.E.U8 R152, desc[UR22][R86.64] ;  /* 0x000000165698d981 */ /* 0x000ea8000c1e1100 */
[----:B------:R-:W3:Y:S01]  /*4180*/  @!P5 LDG.E.U8 R160, desc[UR22][R88.64] ;  /* 0x0000001658a0d981 */ /* 0x000ee2000c1e1100 */
[----:B------:R-:W-:-:S03]  /*4190*/  IADD3.X R93, PT, PT, R5, UR16, RZ, P1, !PT ;  /* 0x00000010055d7c10 */ /* 0x000fc60008ffe4ff */
[----:B------:R-:W3:Y:S01]  /*41a0*/  @!P5 LDG.E.U8 R151, desc[UR22][R90.64] ;  /* 0x000000165a97d981 */ /* 0x000ee2000c1e1100 */
[----:B------:R-:W-:Y:S02]  /*41b0*/  ISETP.GT.U32.AND P5, PT, R95, R101, PT ;  /* 0x000000655f00720c */ /* 0x000fe40003fa4070 */
[----:B------:R-:W-:Y:S01]  /*41c0*/  ISETP.GE.AND P1, PT, R94, RZ, PT ;  /* 0x000000ff5e00720c */ /* 0x000fe20003f26270 */
[--C-:B------:R-:W-:Y:S01]  /*41d0*/  @!P6 IMAD.IADD R100, R100, 0x1, -R95.reuse ;  /* 0x000000016464e824 */ /* 0x100fe200078e0a5f */
[----:B------:R-:W-:Y:S01]  /*41e0*/  ISETP.GE.AND P6, PT, R124, RZ, PT ;  /* 0x000000ff7c00720c */ /* 0x000fe20003fc6270 */
[----:B------:R-:W-:Y:S01]  /*41f0*/  @!P3 IMAD.IADD R103, R103, 0x1, -R95 ;  /* 0x000000016767b824 */ /* 0x000fe200078e0a5f */
[----:B------:R-:W-:-:S07]  /*4200*/  IADD3 R94, P3, PT, R6, UR5, RZ ;  /* 0x00000005065e7c10 */ /* 0x000fce000ff7e0ff */
[----:B------:R-:W-:Y:S01]  /*4210*/  @!P5 IMAD.IADD R101, R101, 0x1, -R95 ;  /* 0x000000016565d824 */ /* 0x000fe200078e0a5f */
[----:B------:R-:W-:Y:S01]  /*4220*/  ISETP.GE.AND P5, PT, R96, RZ, PT ;  /* 0x000000ff6000720c */ /* 0x000fe20003fa6270 */
[----:B------:R-:W-:Y:S01]  /*4230*/  @!P1 IMAD.MOV R123, RZ, RZ, -R123 ;  /* 0x000000ffff7b9224 */ /* 0x000fe200078e0a7b */
[----:B------:R-:W-:Y:S02]  /*4240*/  IADD3.X R95, PT, PT, R7, UR16, RZ, P3, !PT ;  /* 0x00000010075f7c10 */ /* 0x000fe40009ffe4ff */
[----:B------:R-:W-:Y:S02]  /*4250*/  ISETP.GE.AND P3, PT, R97, RZ, PT ;  /* 0x000000ff6100720c */ /* 0x000fe40003f66270 */
[----:B------:R-:W-:Y:S01]  /*4260*/  IADD3 R96, P1, PT, R8, UR5, RZ ;  /* 0x0000000508607c10 */ /* 0x000fe2000ff3e0ff */
[----:B------:R-:W-:Y:S01]  /*4270*/  @!P6 IMAD.MOV R118, RZ, RZ, -R118 ;  /* 0x000000ffff76e224 */ /* 0x000fe200078e0a76 */
[----:B------:R-:W-:Y:S02]  /*4280*/  PRMT R196, RZ, 0x7610, R196 ;  /* 0x00007610ffc47816 */ /* 0x000fe400000000c4 */
[----:B------:R-:W-:-:S02]  /*4290*/  PRMT R158, RZ, 0x7610, R158 ;  /* 0x00007610ff9e7816 */ /* 0x000fc4000000009e */
[----:B------:R-:W-:Y:S02]  /*42a0*/  PRMT R157, RZ, 0x7610, R157 ;  /* 0x00007610ff9d7816 */ /* 0x000fe4000000009d */
[----:B------:R-:W-:Y:S01]  /*42b0*/  PRMT R150, RZ, 0x7610, R150 ;  /* 0x00007610ff967816 */ /* 0x000fe20000000096 */
[----:B------:R-:W-:Y:S01]  /*42c0*/  IMAD.MOV.U32 R98, RZ, RZ, R117 ;  /* 0x000000ffff627224 */ /* 0x000fe200078e0075 */
[----:B------:R-:W-:Y:S01]  /*42d0*/  IADD3.X R97, PT, PT, R9, UR16, RZ, P1, !PT ;  /* 0x0000001009617c10 */ /* 0x000fe20008ffe4ff */
[----:B------:R-:W3:Y:S01]  /*42e0*/  @!P2 LDG.E.U8 R196, desc[UR22][R84.64] ;  /* 0x0000001654c4a981 */ /* 0x000ee2000c1e1100 */
[----:B------:R-:W-:Y:S02]  /*42f0*/  ISETP.GE.AND P6, PT, R121, RZ, PT ;  /* 0x000000ff7900720c */ /* 0x000fe40003fc6270 */
[----:B------:R-:W-:Y:S01]  /*4300*/  ISETP.GE.AND P1, PT, R115, RZ, PT ;  /* 0x000000ff7300720c */ /* 0x000fe20003f26270 */
[----:B------:R-:W3:Y:S01]  /*4310*/  @!P2 LDG.E.U8 R158, desc[UR22][R92.64] ;  /* 0x000000165c9ea981 */ /* 0x000ee2000c1e1100 */
[----:B------:R-:W-:Y:S01]  /*4320*/  SHF.R.U32.HI R115, RZ, 0xa, R114 ;  /* 0x0000000aff737819 */ /* 0x000fe20000011672 */
[----:B------:R-:W-:-:S02]  /*4330*/  @!P5 IMAD.MOV R98, RZ, RZ, -R98 ;  /* 0x000000ffff62d224 */ /* 0x000fc400078e0a62 */
[----:B------:R-:W3:Y:S01]  /*4340*/  @!P2 LDG.E.U8 R157, desc[UR22][R94.64] ;  /* 0x000000165e9da981 */ /* 0x000ee2000c1e1100 */
[----:B------:R-:W-:-:S03]  /*4350*/  ISETP.GE.AND P5, PT, R116, RZ, PT ;  /* 0x000000ff7400720c */ /* 0x000fc60003fa6270 */
[----:B------:R-:W3:Y:S01]  /*4360*/  @!P2 LDG.E.U8 R150, desc[UR22][R96.64] ;  /* 0x000000166096a981 */ /* 0x000ee2000c1e1100 */
[----:B------:R-:W-:Y:S01]  /*4370*/  ISETP.GE.AND P2, PT, R122, RZ, PT ;  /* 0x000000ff7a00720c */ /* 0x000fe20003f46270 */
[----:B------:R-:W-:Y:S01]  /*4380*/  UIMAD UR14, UR6, 0x15, URZ ;  /* 0x00000015060e78a4 */ /* 0x000fe2000f8e02ff */
[----:B------:R-:W-:Y:S01]  /*4390*/  @!P3 IMAD.MOV R119, RZ, RZ, -R119 ;  /* 0x000000ffff77b224 */ /* 0x000fe200078e0a77 */
[----:B------:R-:W-:Y:S01]  /*43a0*/  LOP3.LUT P3, RZ, R115, 0x1, RZ, 0xc0, !PT ;  /* 0x0000000173ff7812 */ /* 0x000fe2000786c0ff */
[----:B------:R-:W-:Y:S01]  /*43b0*/  @!P6 IMAD.MOV R113, RZ, RZ, -R113 ;  /* 0x000000ffff71e224 */ /* 0x000fe200078e0a71 */
[----:B------:R-:W-:Y:S02]  /*43c0*/  USHF.R.S32.HI UR15, URZ, 0x1f, UR14 ;  /* 0x0000001fff0f7899 */ /* 0x000fe4000801140e */
[----:B------:R-:W-:Y:S01]  /*43d0*/  IADD3 R115, P6, PT, R4, UR14, RZ ;  /* 0x0000000e04737c10 */ /* 0x000fe2000ffde0ff */
[----:B------:R-:W-:Y:S01]  /*43e0*/  @!P1 IMAD.MOV R120, RZ, RZ, -R120 ;  /* 0x000000ffff789224 */ /* 0x000fe200078e0a78 */
[----:B------:R-:W-:-:S02]  /*43f0*/  IADD3 R221, P1, PT, R2, UR14, RZ ;  /* 0x0000000e02dd7c10 */ /* 0x000fc4000ff3e0ff */
[----:B------:R-:W-:Y:S02]  /*4400*/  IADD3.X R121, PT, PT, R5, UR15, RZ, P6, !PT ;  /* 0x0000000f05797c10 */ /* 0x000fe4000b7fe4ff */
[----:B------:R-:W-:Y:S01]  /*4410*/  @!P2 IMAD.MOV R110, RZ, RZ, -R110 ;  /* 0x000000ffff6ea224 */ /* 0x000fe200078e0a6e */
[----:B------:R-:W-:Y:S01]  /*4420*/  ISETP.GE.AND P2, PT, R112, RZ, PT ;  /* 0x000000ff7000720c */ /* 0x000fe20003f46270 */
[----:B------:R-:W-:Y:S01]  /*4430*/  @!P5 IMAD.MOV R111, RZ, RZ, -R111 ;  /* 0x000000ffff6fd224 */ /* 0x000fe200078e0a6f */
[----:B------:R-:W-:Y:S02]  /*4440*/  IADD3.X R222, PT, PT, R3, UR15, RZ, P1, !PT ;  /* 0x0000000f03de7c10 */ /* 0x000fe40008ffe4ff */
[----:B------:R-:W-:Y:S01]  /*4450*/  ISETP.GE.AND P1, PT, R108, RZ, PT ;  /* 0x000000ff6c00720c */ /* 0x000fe20003f26270 */
[----:B------:R-:W-:Y:S01]  /*4460*/  @P3 IMAD.MOV.U32 R108, RZ, RZ, R115 ;  /* 0x000000ffff6c3224 */ /* 0x000fe200078e0073 */
[----:B------:R-:W-:Y:S01]  /*4470*/  ISETP.GE.AND P5, PT, R109, RZ, PT ;  /* 0x000000ff6d00720c */ /* 0x000fe20003fa6270 */
[----:B------:R-:W-:Y:S01]  /*4480*/  @P3 IMAD.MOV.U32 R109, RZ, RZ, R121 ;  /* 0x000000ffff6d3224 */ /* 0x000fe200078e0079 */
[----:B------:R-:W-:-:S02]  /*4490*/  PRMT R149, RZ, 0x7610, R149 ;  /* 0x00007610ff957816 */ /* 0x000fc40000000095 */
[----:B------:R-:W-:-:S04]  /*44a0*/  ISETP.GE.AND P6, PT, R127, RZ, PT ;  /* 0x000000ff7f00720c */ /* 0x000fc80003fc6270 */
[----:B------:R0:W3:Y:S04]  /*44b0*/  @P3 LDG.E.U8 R149, desc[UR22][R108.64] ;  /* 0x000000166c953981 */ /* 0x0000e8000c1e1100 */
[----:B------:R-:W-:Y:S01]  /*44c0*/  STL [R1+0x94], R221 ;  /* 0x000094dd01007387 */ /* 0x000fe20000100800 */
[----:B0-----:R-:W-:Y:S02]  /*44d0*/  IMAD.MOV.U32 R109, RZ, RZ, R107 ;  /* 0x000000ffff6d7224 */ /* 0x001fe400078e006b */
[----:B------:R-:W-:Y:S02]  /*44e0*/  IMAD.MOV.U32 R108, RZ, RZ, R106 ;  /* 0x000000ffff6c7224 */ /* 0x000fe400078e006a */
[----:B------:R-:W-:Y:S01]  /*44f0*/  @!P2 IMAD.MOV R109, RZ, RZ, -R109 ;  /* 0x000000ffff6da224 */ /* 0x000fe200078e0a6d */
[----:B------:R-:W-:Y:S01]  /*4500*/  IADD3 R112, P2, PT, R6, UR14, RZ ;  /* 0x0000000e06707c10 */ /* 0x000fe2000ff5e0ff */
[----:B------:R-:W-:Y:S01]  /*4510*/  STL [R1+0x90], R222 ;  /* 0x000090de01007387 */ /* 0x000fe20000100800 */
[----:B------:R-:W-:Y:S01]  /*4520*/  @!P1 IMAD.MOV R105, RZ, RZ, -R105 ;  /* 0x000000ffff699224 */ /* 0x000fe200078e0a69 */
[----:B------:R-:W-:Y:S01]  /*4530*/  ISETP.GE.AND P1, PT, R126, RZ, PT ;  /* 0x000000ff7e00720c */ /* 0x000fe20003f26270 */
[----:B------:R-:W-:Y:S01]  /*4540*/  @!P5 IMAD.MOV R108, RZ, RZ, -R108 ;  /* 0x000000ffff6cd224 */ /* 0x000fe200078e0a6c */
[----:B------:R0:W-:Y:S01]  /*4550*/  STL [R1+0x9c], R115 ;  /* 0x00009c7301007387 */ /* 0x0001e20000100800 */
[----:B------:R-:W-:Y:S01]  /*4560*/  @!P6 IMAD.MOV R102, RZ, RZ, -R102 ;  /* 0x000000ffff66e224 */ /* 0x000fe200078e0a66 */
[----:B------:R-:W-:-:S02]  /*4570*/  ISETP.GE.AND P5, PT, R125, RZ, PT ;  /* 0x000000ff7d00720c */ /* 0x000fc40003fa6270 */
[----:B------:R-:W-:Y:S02]  /*4580*/  ISETP.GE.AND P6, PT, R128, RZ, PT ;  /* 0x000000ff8000720c */ /* 0x000fe40003fc6270 */
[----:B0-----:R-:W-:Y:S02]  /*4590*/  IADD3.X R115, PT, PT, R7, UR15, RZ, P2, !PT ;  /* 0x0000000f07737c10 */ /* 0x001fe400097fe4ff */
[----:B------:R-:W-:-:S03]  /*45a0*/  ISETP.GE.AND P2, PT, R129, RZ, PT ;  /* 0x000000ff8100720c */ /* 0x000fc60003f46270 */
[----:B------:R-:W-:Y:S01]  /*45b0*/  @!P1 IMAD.MOV R104, RZ, RZ, -R104 ;  /* 0x000000ffff689224 */ /* 0x000fe200078e0a68 */
[----:B------:R-:W-:-:S03]  /*45c0*/  ISETP.NE.AND P1, PT, R99, RZ, PT ;  /* 0x000000ff6300720c */ /* 0x000fc60003f25270 */
[----:B------:R-:W-:Y:S01]  /*45d0*/  @!P5 IMAD.MOV R100, RZ, RZ, -R100 ;  /* 0x000000ffff64d224 */ /* 0x000fe200078e0a64 */
[----:B------:R-:W-:Y:S01]  /*45e0*/  LOP3.LUT R99, RZ, R99, RZ, 0x33, !PT ;  /* 0x00000063ff637212 */ /* 0x000fe200078e33ff */
[----:B------:R-:W-:Y:S01]  /*45f0*/  @!P6 IMAD.MOV R101, RZ, RZ, -R101 ;  /* 0x000000ffff65e224 */ /* 0x000fe200078e0a65 */
[----:B------:R-:W-:Y:S01]  /*4600*/  STL [R1+0x98], R121 ;  /* 0x0000987901007387 */ /* 0x000fe20000100800 */
[----:B------:R-:W-:Y:S01]  /*4610*/  @P3 IMAD.MOV.U32 R116, RZ, RZ, R221 ;  /* 0x000000ffff743224 */ /* 0x000fe200078e00dd */
[C---:B------:R-:W-:Y:S01]  /*4620*/  SEL R234, R99.reuse, R123, !P1 ;  /* 0x0000007b63ea7207 */ /* 0x040fe20004800000 */
[----:B------:R-:W-:Y:S02]  /*4630*/  @P3 IMAD.MOV.U32 R117, RZ, RZ, R222 ;  /* 0x000000ffff753224 */ /* 0x000fe400078e00de */
[----:B------:R-:W-:Y:S01]  /*4640*/  @!P2 IMAD.MOV R103, RZ, RZ, -R103 ;  /* 0x000000ffff67a224 */ /* 0x000fe200078e0a67 */
[----:B------:R0:W-:Y:S01]  /*4650*/  STL [R1+0xa4], R112 ;  /* 0x0000a47001007387 */ /* 0x0001e20000100800 */
[----:B------:R-:W-:Y:S01]  /*4660*/  @P3 IMAD.MOV.U32 R106, RZ, RZ, R112 ;  /* 0x000000ffff6a3224 */ /* 0x000fe200078e0070 */
[----:B------:R-:W-:-:S02]  /*4670*/  SEL R233, R99, R118, !P1 ;  /* 0x0000007663e97207 */ /* 0x000fc40004800000 */
[C---:B------:R-:W-:Y:S02]  /*4680*/  SEL R232, R99.reuse, R98, !P1 ;  /* 0x0000006263e87207 */ /* 0x040fe40004800000 */
[C---:B------:R-:W-:Y:S02]  /*4690*/  SEL R231, R99.reuse, R119, !P1 ;  /* 0x0000007763e77207 */ /* 0x040fe40004800000 */
[C---:B------:R-:W-:Y:S02]  /*46a0*/  SEL R230, R99.reuse, R120, !P1 ;  /* 0x0000007863e67207 */ /* 0x040fe40004800000 */
[C---:B------:R-:W-:Y:S02]  /*46b0*/  SEL R229, R99.reuse, R110, !P1 ;  /* 0x0000006e63e57207 */ /* 0x040fe40004800000 */
[C---:B------:R-:W-:Y:S02]  /*46c0*/  SEL R228, R99.reuse, R111, !P1 ;  /* 0x0000006f63e47207 */ /* 0x040fe40004800000 */
        /* <DEDUP_REMOVED lines=8> */
[----:B------:R-:W-:Y:S02]  /*4750*/  SEL R235, R99, R100, !P1 ;  /* 0x0000006463eb7207 */ /* 0x000fe40004800000 */
[----:B0-----:R-:W-:Y:S01]  /*4760*/  IADD3 R112, P1, PT, R8, UR14, RZ ;  /* 0x0000000e08707c10 */ /* 0x001fe2000ff3e0ff */
[----:B------:R0:W-:Y:S01]  /*4770*/  STL [R1+0xa0], R115 ;  /* 0x0000a07301007387 */ /* 0x0001e20000100800 */
[----:B------:R-:W-:Y:S01]  /*4780*/  @P3 IMAD.MOV.U32 R107, RZ, RZ, R115 ;  /* 0x000000ffff6b3224 */ /* 0x000fe200078e0073 */
[----:B------:R-:W-:-:S04]  /*4790*/  @!UP1 UIADD3 UR4, UPT, UPT, -UR12, 0x100000, URZ ;  /* 0x001000000c049890 */ /* 0x000fc8000fffe1ff */
[----:B------:R-:W-:Y:S02]  /*47a0*/  @!UP1 USHF.L.U32 UR5, UR4, 0xb, URZ ;  /* 0x0000000b04059899 */ /* 0x000fe400080006ff */
[----:B------:R-:W-:Y:S01]  /*47b0*/  @!UP1 USHF.L.U32 UR4, UR4, 0x1, URZ ;  /* 0x0000000104049899 */ /* 0x000fe200080006ff */
[----:B------:R-:W-:Y:S01]  /*47c0*/  PRMT R156, RZ, 0x7610, R156 ;  /* 0x00007610ff9c7816 */ /* 0x000fe2000000009c */
[----:B------:R-:W-:Y:S01]  /*47d0*/  @P3 IMAD.MOV.U32 R98, RZ, RZ, R112 ;  /* 0x000000ffff623224 */ /* 0x000fe200078e0070 */
[----:B------:R-:W-:Y:S02]  /*47e0*/  PRMT R127, RZ, 0x7610, R127 ;  /* 0x00007610ff7f7816 */ /* 0x000fe4000000007f */
[----:B------:R-:W-:Y:S02]  /*47f0*/  PRMT R132, RZ, 0x7610, R132 ;  /* 0x00007610ff847816 */ /* 0x000fe40000000084 */
[C---:B------:R-:W-:Y:S02]  /*4800*/  LOP3.LUT R239, R240.reuse, 0x10, RZ, 0x3c, !PT ;  /* 0x00000010f0ef7812 */ /* 0x040fe400078e3cff */
[----:B------:R-:W-:Y:S01]  /*4810*/  LOP3.LUT R124, R240, 0x40, RZ, 0x3c, !PT ;  /* 0x00000040f07c7812 */ /* 0x000fe200078e3cff */
[----:B------:R-:W-:Y:S01]  /*4820*/  VIADD R122, R237, 0xfffffff0 ;  /* 0xfffffff0ed7a7836 */ /* 0x000fe20000000000 */
[----:B0-----:R-:W-:Y:S01]  /*4830*/  IADD3.X R115, PT, PT, R9, UR15, RZ, P1, !PT ;  /* 0x0000000f09737c10 */ /* 0x001fe20008ffe4ff */
[----:B------:R-:W-:Y:S01]  /*4840*/  VOTEU.ALL UP1, P4 ;  /* 0x0000000000ff7886 */ /* 0x000fe20002020000 */
[----:B------:R-:W-:Y:S01]  /*4850*/  STL [R1+0xac], R112 ;  /* 0x0000ac7001007387 */ /* 0x000fe20000100800 */
[----:B------:R-:W-:Y:S01]  /*4860*/  PRMT R126, RZ, 0x7610, R126 ;  /* 0x00007610ff7e7816 */ /* 0x000fe2000000007e */
[----:B------:R-:W0:Y:S01]  /*4870*/  LDCU UR12, c[0x0][0x3b0] ;  /* 0x00007600ff0c77ac */ /* 0x000e220008000800 */
[----:B------:R-:W-:Y:S01]  /*4880*/  @P3 IMAD.MOV.U32 R99, RZ, RZ, R115 ;  /* 0x000000ffff633224 */ /* 0x000fe200078e0073 */
[----:B------:R1:W0:Y:S01]  /*4890*/  @!UP1 SYNCS.EXCH.64 URZ, [UR9+0x9008], UR4 ;  /* 0x0090080409ff95b2 */ /* 0x0002220008000100 */
[----:B------:R-:W-:Y:S01]  /*48a0*/  PRMT R125, RZ, 0x7610, R125 ;  /* 0x00007610ff7d7816 */ /* 0x000fe2000000007d */
[----:B------:R-:W3:Y:S01]  /*48b0*/  @P3 LDG.E.U8 R156, desc[UR22][R116.64] ;  /* 0x00000016749c3981 */ /* 0x000ee2000c1e1100 */
[----:B------:R-:W-:Y:S01]  /*48c0*/  PRMT R129, RZ, 0x7610, R129 ;  /* 0x00007610ff817816 */ /* 0x000fe20000000081 */
[----:B------:R-:W0:Y:S02]  /*48d0*/  LDCU UR14, c[0x0][0x3b0] ;  /* 0x00007600ff0e77ac */ /* 0x000e240008000800 */
[----:B------:R1:W3:Y:S01]  /*48e0*/  @P3 LDG.E.U8 R127, desc[UR22][R98.64] ;  /* 0x00000016627f3981 */ /* 0x0002e2000c1e1100 */
[----:B------:R-:W-:-:S03]  /*48f0*/  PRMT R128, RZ, 0x7610, R128 ;  /* 0x00007610ff807816 */ /* 0x000fc60000000080 */
[----:B------:R-:W3:Y:S01]  /*4900*/  @P3 LDG.E.U8 R132, desc[UR22][R106.64] ;  /* 0x000000166a843981 */ /* 0x000ee2000c1e1100 */
[----:B-1----:R-:W-:Y:S01]  /*4910*/  SHF.R.U32.HI R98, RZ, 0x2, R114 ;  /* 0x00000002ff627819 */ /* 0x002fe20000011672 */
[----:B------:R-:W-:-:S03]  /*4920*/  UIMAD UR4, UR6, 0x1d, URZ ;  /* 0x0000001d060478a4 */ /* 0x000fc6000f8e02ff */
[----:B------:R-:W-:Y:S01]  /*4930*/  LOP3.LUT P1, RZ, R98, 0x1, RZ, 0xc0, !PT ;  /* 0x0000000162ff7812 */ /* 0x000fe2000782c0ff */
[----:B------:R-:W-:Y:S02]  /*4940*/  USHF.R.S32.HI UR5, URZ, 0x1f, UR4 ;  /* 0x0000001fff057899 */ /* 0x000fe40008011404 */
[----:B------:R-:W-:Y:S01]  /*4950*/  IADD3 R100, P2, PT, R2, UR4, RZ ;  /* 0x0000000402647c10 */ /* 0x000fe2000ff5e0ff */
[----:B------:R-:W-:Y:S03]  /*4960*/  STL [R1+0xa8], R115 ;  /* 0x0000a87301007387 */ /* 0x000fe60000100800 */
[----:B------:R-:W-:Y:S01]  /*4970*/  IADD3.X R101, PT, PT, R3, UR5, RZ, P2, !PT ;  /* 0x0000000503657c10 */ /* 0x000fe200097fe4ff */
[----:B------:R1:W-:Y:S05]  /*4980*/  STL [R1+0x198], R100 ;  /* 0x0001986401007387 */ /* 0x0003ea0000100800 */
[----:B------:R-:W-:Y:S01]  /*4990*/  @P1 IMAD.MOV.U32 R98, RZ, RZ, R100 ;  /* 0x000000ffff621224 */ /* 0x000fe200078e0064 */
[----:B------:R0:W-:Y:S01]  /*49a0*/  STL [R1+0x194], R101 ;  /* 0x0001946501007387 */ /* 0x0001e20000100800 */
[----:B------:R-:W-:Y:S01]  /*49b0*/  @P1 IMAD.MOV.U32 R99, RZ, RZ, R101 ;  /* 0x000000ffff631224 */ /* 0x000fe200078e0065 */
[----:B-1----:R-:W-:-:S04]  /*49c0*/  IADD3 R100, P2, PT, R4, UR4, RZ ;  /* 0x0000000404647c10 */ /* 0x002fc8000ff5e0ff */
[----:B------:R1:W3:Y:S01]  /*49d0*/  @P1 LDG.E.U8 R126, desc[UR22][R98.64] ;  /* 0x00000016627e1981 */ /* 0x0002e2000c1e1100 */
[----:B0-----:R-:W-:-:S03]  /*49e0*/  IADD3.X R101, PT, PT, R5, UR5, RZ, P2, !PT ;  /* 0x0000000505657c10 */ /* 0x001fc600097fe4ff */
[----:B------:R0:W-:Y:S01]  /*49f0*/  STL [R1+0x1a0], R100 ;  /* 0x0001a06401007387 */ /* 0x0001e20000100800 */
[----:B-1----:R-:W-:Y:S02]  /*4a00*/  @P1 IMAD.MOV.U32 R98, RZ, RZ, R100 ;  /* 0x000000ffff621224 */ /* 0x002fe400078e0064 */
[----:B------:R-:W-:Y:S01]  /*4a10*/  @P1 IMAD.MOV.U32 R99, RZ, RZ, R101 ;  /* 0x000000ffff631224 */ /* 0x000fe200078e0065 */
[----:B0-----:R-:W-:Y:S01]  /*4a20*/  IADD3 R100, P2, PT, R6, UR4, RZ ;  /* 0x0000000406647c10 */ /* 0x001fe2000ff5e0ff */
[----:B------:R0:W-:Y:S04]  /*4a30*/  STL [R1+0x19c], R101 ;  /* 0x00019c6501007387 */ /* 0x0001e80000100800 */
[----:B------:R1:W3:Y:S04]  /*4a40*/  @P1 LDG.E.U8 R125, desc[UR22][R98.64] ;  /* 0x00000016627d1981 */ /* 0x0002e8000c1e1100 */
[----:B------:R4:W-:Y:S01]  /*4a50*/  STL [R1+0x1a8], R100 ;  /* 0x0001a86401007387 */ /* 0x0009e20000100800 */
[----:B0-----:R-:W-:Y:S01]  /*4a60*/  IADD3.X R101, PT, PT, R7, UR5, RZ, P2, !PT ;  /* 0x0000000507657c10 */ /* 0x001fe200097fe4ff */
[----:B-1----:R-:W-:-:S04]  /*4a70*/  @P1 IMAD.MOV.U32 R98, RZ, RZ, R100 ;  /* 0x000000ffff621224 */ /* 0x002fc800078e0064 */
[----:B------:R0:W-:Y:S01]  /*4a80*/  STL [R1+0x1a4], R101 ;  /* 0x0001a46501007387 */ /* 0x0001e20000100800 */
[----:B----4-:R-:W-:Y:S01]  /*4a90*/  IADD3 R100, P2, PT, R8, UR4, RZ ;  /* 0x0000000408647c10 */ /* 0x010fe2000ff5e0ff */
[----:B------:R-:W-:Y:S01]  /*4aa0*/  @P1 IMAD.MOV.U32 R99, RZ, RZ, R101 ;  /* 0x000000ffff631224 */ /* 0x000fe200078e0065 */
[----:B------:R-:W-:-:S04]  /*4ab0*/  UIMAD UR4, UR6, 0x6, URZ ;  /* 0x00000006060478a4 */ /* 0x000fc8000f8e02ff */
[----:B------:R1:W4:Y:S01]  /*4ac0*/  @P1 LDG.E.U8 R129, desc[UR22][R98.64] ;  /* 0x0000001662811981 */ /* 0x000322000c1e1100 */
[----:B0-----:R-:W-:Y:S01]  /*4ad0*/  IADD3.X R101, PT, PT, R9, UR5, RZ, P2, !PT ;  /* 0x0000000509657c10 */ /* 0x001fe200097fe4ff */
[----:B------:R-:W-:Y:S02]  /*4ae0*/  USHF.R.S32.HI UR5, URZ, 0x1f, UR4 ;  /* 0x0000001fff057899 */ /* 0x000fe40008011404 */
[----:B------:R0:W-:Y:S01]  /*4af0*/  STL [R1+0x1b0], R100 ;  /* 0x0001b06401007387 */ /* 0x0001e20000100800 */
[----:B-1----:R-:W-:Y:S02]  /*4b00*/  @P1 IMAD.MOV.U32 R98, RZ, RZ, R100 ;  /* 0x000000ffff621224 */ /* 0x002fe400078e0064 */
[----:B------:R-:W-:Y:S02]  /*4b10*/  @P1 IMAD.MOV.U32 R99, RZ, RZ, R101 ;  /* 0x000000ffff631224 */ /* 0x000fe400078e0065 */
[----:B0-----:R-:W-:-:S03]  /*4b20*/  VIADD R100, R237, 0xfffffff9 ;  /* 0xfffffff9ed647836 */ /* 0x001fc60000000000 */
[----:B------:R0:W3:Y:S02]  /*4b30*/  @P1 LDG.E.U8 R128, desc[UR22][R98.64] ;  /* 0x0000001662801981 */ /* 0x0000e4000c1e1100 */
[----:B------:R-:W-:Y:S02]  /*4b40*/  ISETP.GE.U32.AND P1, PT, R100, 0x7fffffda, PT ;  /* 0x7fffffda6400780c */ /* 0x000fe40003f26070 */
[----:B0-----:R-:W-:-:S04]  /*4b50*/  IADD3 R98, P2, PT, R2, UR4, RZ ;  /* 0x0000000402627c10 */ /* 0x001fc8000ff5e0ff */
[----:B------:R-:W-:Y:S02]  /*4b60*/  IADD3.X R99, PT, PT, R3, UR5, RZ, P2, !PT ;  /* 0x0000000503637c10 */ /* 0x000fe400097fe4ff */
[----:B------:R-:W-:Y:S01]  /*4b70*/  IADD3 R100, P2, PT, R4, UR4, RZ ;  /* 0x0000000404647c10 */ /* 0x000fe2000ff5e0ff */
[----:B------:R0:W-:Y:S04]  /*4b80*/  STL [R1+0x1ac], R101 ;  /* 0x0001ac6501007387 */ /* 0x0001e80000100800 */
[----:B--2---:R-:W-:Y:S01]  /*4b90*/  STS.U8 [R240+UR9], R133 ;  /* 0x00000085f0007988 */ /* 0x004fe20008000009 */
[----:B0-----:R-:W-:Y:S02]  /*4ba0*/  IADD3.X R101, PT, PT, R5, UR5, RZ, P2, !PT ;  /* 0x0000000505657c10 */ /* 0x001fe400097fe4ff */
[----:B------:R-:W-:Y:S01]  /*4bb0*/  IADD3 R102, P2, PT, R6, UR4, RZ ;  /* 0x0000000406667c10 */ /* 0x000fe2000ff5e0ff */
[----:B------:R0:W-:Y:S03]  /*4bc0*/  STS.U8 [R240+UR9+0x1000], R131 ;  /* 0x00100083f0007988 */ /* 0x0001e60008000009 */
[----:B------:R-:W-:Y:S01]  /*4bd0*/  IADD3.X R103, PT, PT, R7, UR5, RZ, P2, !PT ;  /* 0x0000000507677c10 */ /* 0x000fe200097fe4ff */
[----:B------:R1:W-:Y:S01]  /*4be0*/  STS.U8 [R240+UR9+0x2000], R130 ;  /* 0x00200082f0007988 */ /* 0x0003e20008000009 */
[----:B------:R-:W-:-:S03]  /*4bf0*/  IADD3 R104, P2, PT, R8, UR4, RZ ;  /* 0x0000000408687c10 */ /* 0x000fc6000ff5e0ff */
[----:B-----5:R-:W-:Y:S01]  /*4c00*/  STS.U8 [R240+UR9+0x3000], R136 ;  /* 0x00300088f0007988 */ /* 0x020fe20008000009 */
[----:B0-----:R-:W-:-:S03]  /*4c10*/  PRMT R131, RZ, 0x7610, R131 ;  /* 0x00007610ff837816 */ /* 0x001fc60000000083 */
[----:B------:R0:W-:Y:S01]  /*4c20*/  STS.U8 [R240+UR9+0x400], R135 ;  /* 0x00040087f0007988 */ /* 0x0001e20008000009 */
[----:B-1----:R-:W-:-:S03]  /*4c30*/  PRMT R130, RZ, 0x7610, R130 ;  /* 0x00007610ff827816 */ /* 0x002fc60000000082 */
[----:B------:R1:W-:Y:S01]  /*4c40*/  STS.U8 [R240+UR9+0x1400], R134 ;  /* 0x00140086f0007988 */ /* 0x0003e20008000009 */
[----:B------:R-:W-:Y:S01]  /*4c50*/  IADD3.X R105, PT, PT, R9, UR5, RZ, P2, !PT ;  /* 0x0000000509697c10 */ /* 0x000fe200097fe4ff */
[----:B------:R-:W-:Y:S02]  /*4c60*/  VIADD R106, R237, 0xfffffff1 ;  /* 0xfffffff1ed6a7836 */ /* 0x000fe40000000000 */
[----:B------:R-:W2:Y:S01]  /*4c70*/  @!P1 LDG.E.U8 R131, desc[UR22][R98.64] ;  /* 0x0000001662839981 */ /* 0x000ea2000c1e1100 */
[----:B0-----:R-:W-:-:S03]  /*4c80*/  PRMT R135, RZ, 0x7610, R135 ;  /* 0x00007610ff877816 */ /* 0x001fc60000000087 */
[----:B------:R-:W5:Y:S01]  /*4c90*/  @!P1 LDG.E.U8 R130, desc[UR22][R100.64] ;  /* 0x0000001664829981 */ /* 0x000f62000c1e1100 */
[----:B-1----:R-:W-:Y:S01]  /*4ca0*/  PRMT R134, RZ, 0x7610, R134 ;  /* 0x00007610ff867816 */ /* 0x002fe20000000086 */
[----:B------:R-:W-:Y:S02]  /*4cb0*/  UIMAD UR4, UR6, 0xe, URZ ;  /* 0x0000000e060478a4 */ /* 0x000fe4000f8e02ff */
[----:B------:R-:W2:Y:S04]  /*4cc0*/  @!P1 LDG.E.U8 R135, desc[UR22][R102.64] ;  /* 0x0000001666879981 */ /* 0x000ea8000c1e1100 */
[----:B------:R-:W2:Y:S01]  /*4cd0*/  @!P1 LDG.E.U8 R134, desc[UR22][R104.64] ;  /* 0x0000001668869981 */ /* 0x000ea2000c1e1100 */
[----:B------:R-:W-:Y:S01]  /*4ce0*/  ISETP.GE.U32.AND P1, PT, R106, 0x7fffffd2, PT ;  /* 0x7fffffd26a00780c */ /* 0x000fe20003f26070 */
[----:B------:R-:W-:-:S02]  /*4cf0*/  USHF.R.S32.HI UR5, URZ, 0x1f, UR4 ;  /* 0x0000001fff057899 */ /* 0x000fc40008011404 */
[----:B------:R-:W-:Y:S02]  /*4d00*/  IADD3 R106, P2, PT, R2, UR4, RZ ;  /* 0x00000004026a7c10 */ /* 0x000fe4000ff5e0ff */
[----:B------:R-:W-:Y:S02]  /*4d10*/  PRMT R133, RZ, 0x7610, R133 ;  /* 0x00007610ff857816 */ /* 0x000fe40000000085 */
[----:B------:R-:W-:-:S06]  /*4d20*/  IADD3.X R107, PT, PT, R3, UR5, RZ, P2, !PT ;  /* 0x00000005036b7c10 */ /* 0x000fcc00097fe4ff */
[----:B------:R-:W2:Y:S01]  /*4d30*/  @!P1 LDG.E.U8 R133, desc[UR22][R106.64] ;  /* 0x000000166a859981 */ /* 0x000ea2000c1e1100 */
[----:B------:R-:W-:-:S04]  /*4d40*/  IADD3 R108, P2, PT, R4, UR4, RZ ;  /* 0x00000004046c7c10 */ /* 0x000fc8000ff5e0ff */
[----:B------:R-:W-:Y:S02]  /*4d50*/  IADD3.X R109, PT, PT, R5, UR5, RZ, P2, !PT ;  /* 0x00000005056d7c10 */ /* 0x000fe400097fe4ff */
[----:B------:R-:W-:Y:S01]  /*4d60*/  IADD3 R110, P2, PT, R6, UR4, RZ ;  /* 0x00000004066e7c10 */ /* 0x000fe2000ff5e0ff */
[----:B------:R-:W-:Y:S03]  /*4d70*/  STS.U8 [R240+UR9+0x2400], R139 ;  /* 0x0024008bf0007988 */ /* 0x000fe60008000009 */
[----:B------:R-:W-:Y:S01]  /*4d80*/  IADD3.X R111, PT, PT, R7, UR5, RZ, P2, !PT ;  /* 0x00000005076f7c10 */ /* 0x000fe200097fe4ff */
[----:B------:R0:W-:Y:S01]  /*4d90*/  STS.U8 [R240+UR9+0x3400], R138 ;  /* 0x0034008af0007988 */ /* 0x0001e20008000009 */
[----:B------:R-:W-:Y:S02]  /*4da0*/  IADD3 R112, P2, PT, R8, UR4, RZ ;  /* 0x0000000408707c10 */ /* 0x000fe4000ff5e0ff */
[----:B------:R-:W-:Y:S01]  /*4db0*/  PRMT R136, RZ, 0x7610, R136 ;  /* 0x00007610ff887816 */ /* 0x000fe20000000088 */
[----:B------:R1:W-:Y:S01]  /*4dc0*/  STS.U8 [R240+UR9+0x800], R137 ;  /* 0x00080089f0007988 */ /* 0x0003e20008000009 */
[----:B------:R-:W-:-:S02]  /*4dd0*/  IADD3.X R113, PT, PT, R9, UR5, RZ, P2, !PT ;  /* 0x0000000509717c10 */ /* 0x000fc400097fe4ff */
[----:B------:R-:W-:Y:S02]  /*4de0*/  SHF.R.U32.HI R115, RZ, 0x9, R114 ;  /* 0x00000009ff737819 */ /* 0x000fe40000011672 */
[----:B0-----:R-:W-:Y:S01]  /*4df0*/  PRMT R138, RZ, 0x7610, R138 ;  /* 0x00007610ff8a7816 */ /* 0x001fe2000000008a */
[----:B------:R-:W-:Y:S01]  /*4e00*/  UIMAD UR4, UR6, 0x16, URZ ;  /* 0x00000016060478a4 */ /* 0x000fe2000f8e02ff */
[----:B------:R-:W2:Y:S01]  /*4e10*/  @!P1 LDG.E.U8 R136, desc[UR22][R112.64] ;  /* 0x0000001670889981 */ /* 0x000ea2000c1e1100 */
[----:B-1----:R-:W-:-:S03]  /*4e20*/  PRMT R137, RZ, 0x7610, R137 ;  /* 0x00007610ff897816 */ /* 0x002fc60000000089 */
[----:B------:R-:W2:Y:S01]  /*4e30*/  @!P1 LDG.E.U8 R138, desc[UR22][R108.64] ;  /* 0x000000166c8a9981 */ /* 0x000ea2000c1e1100 */
[----:B------:R-:W-:-:S03]  /*4e40*/  USHF.R.S32.HI UR5, URZ, 0x1f, UR4 ;  /* 0x0000001fff057899 */ /* 0x000fc60008011404 */
[----:B------:R-:W2:Y:S01]  /*4e50*/  @!P1 LDG.E.U8 R137, desc[UR22][R110.64] ;  /* 0x000000166e899981 */ /* 0x000ea2000c1e1100 */
[----:B------:R-:W-:Y:S02]  /*4e60*/  LOP3.LUT P1, RZ, R115, 0x1, RZ, 0xc0, !PT ;  /* 0x0000000173ff7812 */ /* 0x000fe4000782c0ff */
[----:B------:R-:W-:Y:S01]  /*4e70*/  IADD3 R116, P2, PT, R2, UR4, RZ ;  /* 0x0000000402747c10 */ /* 0x000fe2000ff5e0ff */
[----:B------:R-:W-:Y:S04]  /*4e80*/  STS.U8 [R240+UR9+0x1800], R142 ;  /* 0x0018008ef0007988 */ /* 0x000fe80008000009 */
[----:B------:R0:W-:Y:S01]  /*4e90*/  STS.U8 [R240+UR9+0x2800], R141 ;  /* 0x0028008df0007988 */ /* 0x0001e20008000009 */
[----:B------:R-:W-:Y:S02]  /*4ea0*/  IADD3.X R117, PT, PT, R3, UR5, RZ, P2, !PT ;  /* 0x0000000503757c10 */ /* 0x000fe400097fe4ff */
[----:B------:R-:W-:Y:S01]  /*4eb0*/  IADD3 R115, P2, PT, R4, UR4, RZ ;  /* 0x0000000404737c10 */ /* 0x000fe2000ff5e0ff */
[----:B------:R1:W-:Y:S01]  /*4ec0*/  STL [R1+0xb4], R116 ;  /* 0x0000b47401007387 */ /* 0x0003e20000100800 */
[----:B0-----:R-:W-:-:S03]  /*4ed0*/  PRMT R141, RZ, 0x7610, R141 ;  /* 0x00007610ff8d7816 */ /* 0x001fc6000000008d */
[----:B------:R-:W-:Y:S01]  /*4ee0*/  STL [R1+0xb0], R117 ;  /* 0x0000b07501007387 */ /* 0x000fe20000100800 */
[----:B------:R-:W-:-:S03]  /*4ef0*/  IADD3.X R119, PT, PT, R5, UR5, RZ, P2, !PT ;  /* 0x0000000505777c10 */ /* 0x000fc600097fe4ff */
[----:B------:R0:W-:Y:S04]  /*4f00*/  STL [R1+0xbc], R115 ;  /* 0x0000bc7301007387 */ /* 0x0001e80000100800 */
[----:B------:R1:W2:Y:S04]  /*4f10*/  @P1 LDG.E.U8 R141, desc[UR22][R116.64] ;  /* 0x00000016748d1981 */ /* 0x0002a8000c1e1100 */
[----:B------:R0:W-:Y:S01]  /*4f20*/  STS.U8 [R240+UR9+0x3800], R140 ;  /* 0x0038008cf0007988 */ /* 0x0001e20008000009 */
[----:B-1----:R-:W-:Y:S01]  /*4f30*/  @P1 IMAD.MOV.U32 R116, RZ, RZ, R115 ;  /* 0x000000ffff741224 */ /* 0x002fe200078e0073 */
[----:B0-----:R-:W-:-:S02]  /*4f40*/  IADD3 R115, P2, PT, R6, UR4, RZ ;  /* 0x0000000406737c10 */ /* 0x001fc4000ff5e0ff */
[----:B------:R0:W-:Y:S01]  /*4f50*/  STL [R1+0xb8], R119 ;  /* 0x0000b87701007387 */ /* 0x0001e20000100800 */
[----:B------:R-:W-:Y:S01]  /*4f60*/  @P1 IMAD.MOV.U32 R117, RZ, RZ, R119 ;  /* 0x000000ffff751224 */ /* 0x000fe200078e0077 */
[----:B------:R-:W-:Y:S02]  /*4f70*/  PRMT R140, RZ, 0x7610, R140 ;  /* 0x00007610ff8c7816 */ /* 0x000fe4000000008c */
[----:B------:R-:W-:Y:S01]  /*4f80*/  PRMT R139, RZ, 0x7610, R139 ;  /* 0x00007610ff8b7816 */ /* 0x000fe2000000008b */
[----:B------:R1:W-:Y:S04]  /*4f90*/  STL [R1+0xc4], R115 ;  /* 0x0000c47301007387 */ /* 0x0003e80000100800 */
[----:B------:R1:W2:Y:S01]  /*4fa0*/  @P1 LDG.E.U8 R140, desc[UR22][R116.64] ;  /* 0x00000016748c1981 */ /* 0x0002a2000c1e1100 */
[----:B0-----:R-:W-:Y:S01]  /*4fb0*/  IADD3.X R119, PT, PT, R7, UR5, RZ, P2, !PT ;  /* 0x0000000507777c10 */ /* 0x001fe200097fe4ff */
[----:B-1----:R-:W-:-:S04]  /*4fc0*/  @P1 IMAD.MOV.U32 R116, RZ, RZ, R115 ;  /* 0x000000ffff741224 */ /* 0x002fc800078e0073 */
[----:B------:R-:W-:Y:S01]  /*4fd0*/  @P1 IMAD.MOV.U32 R117, RZ, RZ, R119 ;  /* 0x000000ffff751224 */ /* 0x000fe200078e0077 */
[----:B------:R-:W-:-:S04]  /*4fe0*/  IADD3 R115, P2, PT, R8, UR4, RZ ;  /* 0x0000000408737c10 */ /* 0x000fc8000ff5e0ff */
[----:B------:R0:W2:Y:S04]  /*4ff0*/  @P1 LDG.E.U8 R139, desc[UR22][R116.64] ;  /* 0x00000016748b1981 */ /* 0x0000a8000c1e1100 */
[----:B------:R-:W-:Y:S01]  /*5000*/  STL [R1+0xc0], R119 ;  /* 0x0000c07701007387 */ /* 0x000fe20000100800 */
[----:B0-----:R-:W-:-:S03]  /*5010*/  IADD3.X R116, PT, PT, R9, UR5, RZ, P2, !PT ;  /* 0x0000000509747c10 */ /* 0x001fc600097fe4ff */
[----:B------:R-:W-:Y:S04]  /*5020*/  STL [R1+0xcc], R115 ;  /* 0x0000cc7301007387 */ /* 0x000fe80000100800 */
[----:B------:R0:W-:Y:S01]  /*5030*/  STL [R1+0xc8], R116 ;  /* 0x0000c87401007387 */ /* 0x0001e20000100800 */
[----:B------:R-:W-:Y:S01]  /*5040*/  @P1 IMAD.MOV.U32 R117, RZ, RZ, R116 ;  /* 0x000000ffff751224 */ /* 0x000fe200078e0074 */
[----:B------:R-:W-:Y:S02]  /*5050*/  UIMAD UR4, UR6, 0x1e, URZ ;  /* 0x0000001e060478a4 */ /* 0x000fe4000f8e02ff */
[----:B------:R-:W-:Y:S01]  /*5060*/  STS.U8 [R240+UR9+0xc00], R145 ;  /* 0x000c0091f0007988 */ /* 0x000fe20008000009 */
[----:B0-----:R-:W-:Y:S01]  /*5070*/  @P1 IMAD.MOV.U32 R116, RZ, RZ, R115 ;  /* 0x000000ffff741224 */ /* 0x001fe200078e0073 */
[----:B------:R-:W-:-:S02]  /*5080*/  SHF.R.U32.HI R115, RZ, 0x8, R114 ;  /* 0x00000008ff737819 */ /* 0x000fc40000011672 */
[----:B------:R-:W-:Y:S01]  /*5090*/  SHF.R.U32.HI R114, RZ, 0x1, R114 ;  /* 0x00000001ff727819 */ /* 0x000fe20000011672 */
[----:B------:R0:W-:Y:S01]  /*50a0*/  STS.U8 [R240+UR9+0x1c00], R144 ;  /* 0x001c0090f0007988 */ /* 0x0001e20008000009 */
[----:B------:R-:W-:Y:S02]  /*50b0*/  USHF.R.S32.HI UR5, URZ, 0x1f, UR4 ;  /* 0x0000001fff057899 */ /* 0x000fe40008011404 */
[----:B------:R-:W-:Y:S01]  /*50c0*/  LOP3.LUT P2, RZ, R114, 0x1, RZ, 0xc0, !PT ;  /* 0x0000000172ff7812 */ /* 0x000fe2000784c0ff */
[----:B------:R1:W-:Y:S01]  /*50d0*/  STS.U8 [R240+UR9+0x2c00], R143 ;  /* 0x002c008ff0007988 */ /* 0x0003e20008000009 */
[----:B------:R-:W-:-:S03]  /*50e0*/  IADD3 R119, P3, PT, R2, UR4, RZ ;  /* 0x0000000402777c10 */ /* 0x000fc6000ff7e0ff */
[----:B------:R-:W-:Y:S01]  /*50f0*/  STS.U8 [R240+UR9+0x3c00], R146 ;  /* 0x003c0092f0007988 */ /* 0x000fe20008000009 */
[----:B0-----:R-:W-:-:S03]  /*5100*/  PRMT R144, RZ, 0x7610, R144 ;  /* 0x00007610ff907816 */ /* 0x001fc60000000090 */
[----:B------:R-:W-:Y:S01]  /*5110*/  STS.U8 [R239+UR9+0x80], R153 ;  /* 0x00008099ef007988 */ /* 0x000fe20008000009 */
[----:B------:R-:W-:-:S03]  /*5120*/  IADD3.X R120, PT, PT, R3, UR5, RZ, P3, !PT ;  /* 0x0000000503787c10 */ /* 0x000fc60009ffe4ff */
[----:B------:R-:W-:Y:S04]  /*5130*/  STS.U8 [R239+UR9+0x1080], R148 ;  /* 0x00108094ef007988 */ /* 0x000fe80008000009 */
[----:B------:R-:W-:Y:S04]  /*5140*/  STS.U8 [R239+UR9+0x2080], R147 ;  /* 0x00208093ef007988 */ /* 0x000fe80008000009 */
[----:B------:R-:W-:Y:S04]  /*5150*/  STS.U8 [R239+UR9+0x3080], R167 ;  /* 0x003080a7ef007988 */ /* 0x000fe80008000009 */
[----:B------:R-:W-:Y:S01]  /*5160*/  STS.U8 [R239+UR9+0x480], R155 ;  /* 0x0004809bef007988 */ /* 0x000fe20008000009 */
[----:B-1----:R-:W-:-:S03]  /*5170*/  PRMT R143, RZ, 0x7610, R143 ;  /* 0x00007610ff8f7816 */ /* 0x002fc6000000008f */
[----:B------:R-:W-:Y:S04]  /*5180*/  STS.U8 [R239+UR9+0x1480], R154 ;  /* 0x0014809aef007988 */ /* 0x000fe80008000009 */
[----:B------:R0:W2:Y:S01]  /*5190*/  @P1 LDG.E.U8 R144, desc[UR22][R116.64] ;  /* 0x0000001674901981 */ /* 0x0000a2000c1e1100 */
[----:B------:R-:W-:-:S03]  /*51a0*/  LOP3.LUT P1, RZ, R115, 0x1, RZ, 0xc0, !PT ;  /* 0x0000000173ff7812 */ /* 0x000fc6000782c0ff */
[----:B------:R-:W-:Y:S01]  /*51b0*/  STS.U8 [R239+UR9+0x2480], R179 ;  /* 0x002480b3ef007988 */ /* 0x000fe20008000009 */
[----:B------:R-:W-:-:S03]  /*51c0*/  @P2 IMAD.MOV.U32 R114, RZ, RZ, R119 ;  /* 0x000000ffff722224 */ /* 0x000fc600078e0077 */
[----:B------:R-:W-:Y:S01]  /*51d0*/  STS.U8 [R239+UR9+0x3480], R178 ;  /* 0x003480b2ef007988 */ /* 0x000fe20008000009 */
[----:B0-----:R-:W-:Y:S01]  /*51e0*/  IADD3 R116, P3, PT, R4, UR4, RZ ;  /* 0x0000000404747c10 */ /* 0x001fe2000ff7e0ff */
[----:B------:R-:W-:Y:S02]  /*51f0*/  @P2 IMAD.MOV.U32 R115, RZ, RZ, R120 ;  /* 0x000000ffff732224 */ /* 0x000fe400078e0078 */
[----:B------:R-:W-:Y:S01]  /*5200*/  STS.U8 [R239+UR9+0x880], R177 ;  /* 0x000880b1ef007988 */ /* 0x000fe20008000009 */
[----:B------:R-:W-:Y:S02]  /*5210*/  LOP3.LUT R118, R240, 0x20, RZ, 0x3c, !PT ;  /* 0x00000020f0767812 */ /* 0x000fe400078e3cff */
[----:B------:R-:W-:Y:S01]  /*5220*/  IADD3.X R117, PT, PT, R5, UR5, RZ, P3, !PT ;  /* 0x0000000505757c10 */ /* 0x000fe20009ffe4ff */
[----:B------:R-:W-:Y:S04]  /*5230*/  STS.U8 [R239+UR9+0x1880], R217 ;  /* 0x001880d9ef007988 */ /* 0x000fe80008000009 */
[----:B------:R-:W-:Y:S01]  /*5240*/  STS.U8 [R239+UR9+0x2880], R216 ;  /* 0x002880d8ef007988 */ /* 0x000fe20008000009 */
[----:B------:R-:W-:-:S03]  /*5250*/  PRMT R142, RZ, 0x7610, R142 ;  /* 0x00007610ff8e7816 */ /* 0x000fc6000000008e */
[----:B------:R-:W-:Y:S04]  /*5260*/  STS.U8 [R239+UR9+0x3880], R209 ;  /* 0x003880d1ef007988 */ /* 0x000fe80008000009 */
[----:B------:R-:W-:Y:S04]  /*5270*/  STS.U8 [R239+UR9+0xc80], R220 ;  /* 0x000c80dcef007988 */ /* 0x000fe80008000009 */
[----:B------:R-:W-:Y:S04]  /*5280*/  STS.U8 [R239+UR9+0x1c80], R219 ;  /* 0x001c80dbef007988 */ /* 0x000fe80008000009 */
[----:B------:R-:W-:Y:S04]  /*5290*/  STL [R1+0x1b8], R119 ;  /* 0x0001b87701007387 */ /* 0x000fe80000100800 */
[----:B------:R-:W-:Y:S04]  /*52a0*/  STS.U8 [R239+UR9+0x2c80], R211 ;  /* 0x002c80d3ef007988 */ /* 0x000fe80008000009 */
[----:B------:R-:W-:Y:S04]  /*52b0*/  STL [R1+0x1b4], R120 ;  /* 0x0001b47801007387 */ /* 0x000fe80000100800 */
[----:B------:R0:W2:Y:S04]  /*52c0*/  @P2 LDG.E.U8 R143, desc[UR22][R114.64] ;  /* 0x00000016728f2981 */ /* 0x0000a8000c1e1100 */
[----:B------:R-:W-:Y:S04]  /*52d0*/  STS.U8 [R239+UR9+0x3c80], R215 ;  /* 0x003c80d7ef007988 */ /* 0x000fe80008000009 */
[----:B------:R1:W-:Y:S01]  /*52e0*/  STL [R1+0x1c0], R116 ;  /* 0x0001c07401007387 */ /* 0x0003e20000100800 */
[----:B0-----:R-:W-:-:S02]  /*52f0*/  @P2 IMAD.MOV.U32 R114, RZ, RZ, R116 ;  /* 0x000000ffff722224 */ /* 0x001fc400078e0074 */
[----:B------:R-:W-:Y:S01]  /*5300*/  @P2 IMAD.MOV.U32 R115, RZ, RZ, R117 ;  /* 0x000000ffff732224 */ /* 0x000fe200078e0075 */
[----:B------:R-:W-:Y:S04]  /*5310*/  STS.U8 [R118+UR9+0x100], R214 ;  /* 0x000100d676007988 */ /* 0x000fe80008000009 */
[----:B------:R-:W-:Y:S01]  /*5320*/  STS.U8 [R118+UR9+0x1100], R213 ;  /* 0x001100d576007988 */ /* 0x000fe20008000009 */
[----:B-1----:R-:W-:-:S03]  /*5330*/  IADD3 R116, P3, PT, R6, UR4, RZ ;  /* 0x0000000406747c10 */ /* 0x002fc6000ff7e0ff */
[----:B------:R-:W-:Y:S04]  /*5340*/  STS.U8 [R118+UR9+0x2100], R197 ;  /* 0x002100c576007988 */ /* 0x000fe80008000009 */
[----:B------:R-:W-:Y:S04]  /*5350*/  STS.U8 [R118+UR9+0x3100], R218 ;  /* 0x003100da76007988 */ /* 0x000fe80008000009 */
[----:B------:R0:W-:Y:S04]  /*5360*/  STL [R1+0x1bc], R117 ;  /* 0x0001bc7501007387 */ /* 0x0001e80000100800 */
[----:B------:R-:W-:Y:S04]  /*5370*/  STS.U8 [R118+UR9+0x500], R203 ;  /* 0x000500cb76007988 */ /* 0x000fe80008000009 */
[----:B------:R1:W2:Y:S01]  /*5380*/  @P2 LDG.E.U8 R142, desc[UR22][R114.64] ;  /* 0x00000016728e2981 */ /* 0x0002a2000c1e1100 */
[----:B0-----:R-:W-:-:S03]  /*5390*/  IADD3.X R117, PT, PT, R7, UR5, RZ, P3, !PT ;  /* 0x0000000507757c10 */ /* 0x001fc60009ffe4ff */
[----:B------:R-:W-:Y:S01]  /*53a0*/  STS.U8 [R118+UR9+0x1500], R202 ;  /* 0x001500ca76007988 */ /* 0x000fe20008000009 */
[----:B------:R-:W-:-:S03]  /*53b0*/  PRMT R146, RZ, 0x7610, R146 ;  /* 0x00007610ff927816 */ /* 0x000fc60000000092 */
[----:B------:R0:W-:Y:S01]  /*53c0*/  STL [R1+0x1c8], R116 ;  /* 0x0001c87401007387 */ /* 0x0001e20000100800 */
[----:B-1----:R-:W-:-:S03]  /*53d0*/  @P2 IMAD.MOV.U32 R114, RZ, RZ, R116 ;  /* 0x000000ffff722224 */ /* 0x002fc600078e0074 */
[----:B------:R-:W-:Y:S01]  /*53e0*/  STS.U8 [R118+UR9+0x2500], R207 ;  /* 0x002500cf76007988 */ /* 0x000fe20008000009 */
[----:B------:R-:W-:-:S03]  /*53f0*/  @P2 IMAD.MOV.U32 R115, RZ, RZ, R117 ;  /* 0x000000ffff732224 */ /* 0x000fc600078e0075 */
[----:B------:R-:W-:Y:S01]  /*5400*/  STS.U8 [R118+UR9+0x3500], R206 ;  /* 0x003500ce76007988 */ /* 0x000fe20008000009 */
[----:B0-----:R-:W-:-:S03]  /*5410*/  IADD3 R116, P3, PT, R8, UR4, RZ ;  /* 0x0000000408747c10 */ /* 0x001fc6000ff7e0ff */
[----:B------:R-:W-:Y:S04]  /*5420*/  STS.U8 [R118+UR9+0x900], R191 ;  /* 0x000900bf76007988 */ /* 0x000fe80008000009 */
[----:B------:R-:W-:Y:S04]  /*5430*/  STS.U8 [R118+UR9+0x1900], R212 ;  /* 0x001900d476007988 */ /* 0x000fe80008000009 */
[----:B------:R0:W-:Y:S04]  /*5440*/  STL [R1+0x1c4], R117 ;  /* 0x0001c47501007387 */ /* 0x0001e80000100800 */
[----:B------:R-:W-:Y:S01]  /*5450*/  STS.U8 [R118+UR9+0x2900], R205 ;  /* 0x002900cd76007988 */ /* 0x000fe20008000009 */
[----:B------:R-:W-:-:S03]  /*5460*/  PRMT R145, RZ, 0x7610, R145 ;  /* 0x00007610ff917816 */ /* 0x000fc60000000091 */
[----:B------:R-:W-:Y:S01]  /*5470*/  STS.U8 [R118+UR9+0x3900], R188 ;  /* 0x003900bc76007988 */ /* 0x000fe20008000009 */
[----:B0-----:R-:W-:-:S03]  /*5480*/  IADD3.X R117, PT, PT, R9, UR5, RZ, P3, !PT ;  /* 0x0000000509757c10 */ /* 0x001fc60009ffe4ff */
[----:B------:R-:W-:Y:S04]  /*5490*/  STS.U8 [R118+UR9+0xd00], R199 ;  /* 0x000d00c776007988 */ /* 0x000fe80008000009 */
[----:B------:R-:W-:Y:S04]  /*54a0*/  STS.U8 [R118+UR9+0x1d00], R198 ;  /* 0x001d00c676007988 */ /* 0x000fe80008000009 */
[----:B------:R-:W-:Y:S04]  /*54b0*/  STS.U8 [R118+UR9+0x2d00], R182 ;  /* 0x002d00b676007988 */ /* 0x000fe80008000009 */
[----:B------:R0:W2:Y:S04]  /*54c0*/  @P2 LDG.E.U8 R146, desc[UR22][R114.64] ;  /* 0x0000001672922981 */ /* 0x0000a8000c1e1100 */
[----:B------:R1:W-:Y:S01]  /*54d0*/  STS.U8 [R118+UR9+0x3d00], R204 ;  /* 0x003d00cc76007988 */ /* 0x0003e20008000009 */
[----:B0-----:R-:W-:-:S02]  /*54e0*/  @P2 IMAD.MOV.U32 R114, RZ, RZ, R116 ;  /* 0x000000ffff722224 */ /* 0x001fc400078e0074 */
[----:B------:R-:W-:Y:S01]  /*54f0*/  @P2 IMAD.MOV.U32 R115, RZ, RZ, R117 ;  /* 0x000000ffff732224 */ /* 0x000fe200078e0075 */
[----:B-1----:R-:W-:Y:S01]  /*5500*/  LOP3.LUT R118, R240, 0x30, RZ, 0x3c, !PT ;  /* 0x00000030f0767812 */ /* 0x002fe200078e3cff */
[----:B------:R-:W-:-:S03]  /*5510*/  UIMAD UR4, UR6, 0x7, URZ ;  /* 0x00000007060478a4 */ /* 0x000fc6000f8e02ff */
[----:B------:R0:W5:Y:S04]  /*5520*/  @P2 LDG.E.U8 R145, desc[UR22][R114.64] ;  /* 0x0000001672912981 */ /* 0x000168000c1e1100 */
[----:B------:R-:W-:Y:S01]  /*5530*/  STS.U8 [R118+UR9+0x180], R193 ;  /* 0x000180c176007988 */ /* 0x000fe20008000009 */
[----:B------:R-:W-:-:S03]  /*5540*/  USHF.R.S32.HI UR5, URZ, 0x1f, UR4 ;  /* 0x0000001fff057899 */ /* 0x000fc60008011404 */
[----:B------:R-:W-:Y:S01]  /*5550*/  STS.U8 [R118+UR9+0x1180], R192 ;  /* 0x001180c076007988 */ /* 0x000fe20008000009 */
[----:B0-----:R-:W-:-:S03]  /*5560*/  VIADD R114, R237, 0xfffffff8 ;  /* 0xfffffff8ed727836 */ /* 0x001fc60000000000 */
[----:B------:R-:W-:Y:S04]  /*5570*/  STS.U8 [R118+UR9+0x2180], R175 ;  /* 0x002180af76007988 */ /* 0x000fe80008000009 */
[----:B------:R-:W-:Y:S01]  /*5580*/  STS.U8 [R118+UR9+0x3180], R208 ;  /* 0x003180d076007988 */ /* 0x000fe20008000009 */
[----:B------:R-:W-:-:S03]  /*5590*/  ISETP.GE.U32.AND P2, PT, R114, 0x7fffffd9, PT ;  /* 0x7fffffd97200780c */ /* 0x000fc60003f46070 */
[----:B------:R-:W-:Y:S01]  /*55a0*/  STS.U8 [R118+UR9+0x580], R189 ;  /* 0x000580bd76007988 */ /* 0x000fe20008000009 */
[----:B------:R-:W-:-:S03]  /*55b0*/  IADD3 R114, P3, PT, R2, UR4, RZ ;  /* 0x0000000402727c10 */ /* 0x000fc6000ff7e0ff */
[----:B------:R-:W-:Y:S04]  /*55c0*/  STS.U8 [R118+UR9+0x1580], R210 ;  /* 0x001580d276007988 */ /* 0x000fe80008000009 */
[----:B------:R-:W-:Y:S01]  /*55d0*/  STS.U8 [R118+UR9+0x2580], R201 ;  /* 0x002580c976007988 */ /* 0x000fe20008000009 */
[----:B------:R-:W-:-:S03]  /*55e0*/  IADD3.X R115, PT, PT, R3, UR5, RZ, P3, !PT ;  /* 0x0000000503737c10 */ /* 0x000fc60009ffe4ff */
[----:B------:R-:W-:Y:S04]  /*55f0*/  STS.U8 [R118+UR9+0x3580], R184 ;  /* 0x003580b876007988 */ /* 0x000fe80008000009 */
[----:B------:R-:W-:Y:S04]  /*5600*/  STS.U8 [R118+UR9+0x980], R195 ;  /* 0x000980c376007988 */ /* 0x000fe80008000009 */
[----:B------:R-:W-:Y:S04]  /*5610*/  STS.U8 [R118+UR9+0x1980], R194 ;  /* 0x001980c276007988 */ /* 0x000fe80008000009 */
[----:B------:R-:W-:Y:S04]  /*5620*/  STS.U8 [R118+UR9+0x2980], R176 ;  /* 0x002980b076007988 */ /* 0x000fe80008000009 */
[----:B------:R0:W-:Y:S04]  /*5630*/  STL [R1+0x1d0], R116 ;  /* 0x0001d07401007387 */ /* 0x0001e80000100800 */
[----:B------:R-:W-:Y:S04]  /*5640*/  STS.U8 [R118+UR9+0x3980], R200 ;  /* 0x003980c876007988 */ /* 0x000fe80008000009 */
[----:B------:R-:W-:Y:S01]  /*5650*/  STS.U8 [R118+UR9+0xd80], R181 ;  /* 0x000d80b576007988 */ /* 0x000fe20008000009 */
[----:B0-----:R-:W-:-:S03]  /*5660*/  IADD3 R116, P3, PT, R4, UR4, RZ ;  /* 0x0000000404747c10 */ /* 0x001fc6000ff7e0ff */
[----:B------:R-:W-:Y:S04]  /*5670*/  STS.U8 [R118+UR9+0x1d80], R180 ;  /* 0x001d80b476007988 */ /* 0x000fe80008000009 */
[----:B------:R0:W-:Y:S04]  /*5680*/  STL [R1+0x1cc], R117 ;  /* 0x0001cc7501007387 */ /* 0x0001e80000100800 */
[----:B------:R-:W-:Y:S04]  /*5690*/  STS.U8 [R118+UR9+0x2d80], R187 ;  /* 0x002d80bb76007988 */ /* 0x000fe80008000009 */
[----:B------:R1:W-:Y:S01]  /*56a0*/  STS.U8 [R118+UR9+0x3d80], R186 ;  /* 0x003d80ba76007988 */ /* 0x0003e20008000009 */
[----:B0-----:R-:W-:-:S02]  /*56b0*/  IADD3.X R117, PT, PT, R5, UR5, RZ, P3, !PT ;  /* 0x0000000505757c10 */ /* 0x001fc40009ffe4ff */
[----:B-1----:R-:W-:-:S04]  /*56c0*/  IADD3 R118, P3, PT, R6, UR4, RZ ;  /* 0x0000000406767c10 */ /* 0x002fc8000ff7e0ff */
[----:B------:R-:W-:Y:S02]  /*56d0*/  IADD3.X R119, PT, PT, R7, UR5, RZ, P3, !PT ;  /* 0x0000000507777c10 */ /* 0x000fe40009ffe4ff */
[----:B------:R-:W-:Y:S01]  /*56e0*/  IADD3 R120, P3, PT, R8, UR4, RZ ;  /* 0x0000000408787c10 */ /* 0x000fe2000ff7e0ff */
[----:B------:R-:W-:Y:S01]  /*56f0*/  STS.U8 [R124+UR9+0x200], R174 ;  /* 0x000200ae7c007988 */ /* 0x000fe20008000009 */
[----:B------:R-:W-:Y:S02]  /*5700*/  PRMT R148, RZ, 0x7610, R148 ;  /* 0x00007610ff947816 */ /* 0x000fe40000000094 */
[----:B------:R-:W-:Y:S02]  /*5710*/  PRMT R147, RZ, 0x7610, R147 ;  /* 0x00007610ff937816 */ /* 0x000fe40000000093 */
[----:B------:R-:W-:Y:S02]  /*5720*/  PRMT R155, RZ, 0x7610, R155 ;  /* 0x00007610ff9b7816 */ /* 0x000fe4000000009b */
[----:B------:R-:W-:Y:S01]  /*5730*/  PRMT R154, RZ, 0x7610, R154 ;  /* 0x00007610ff9a7816 */ /* 0x000fe2000000009a */
[----:B------:R-:W-:Y:S01]  /*5740*/  STS.U8 [R124+UR9+0x1200], R173 ;  /* 0x001200ad7c007988 */ /* 0x000fe20008000009 */
[----:B------:R-:W-:Y:S01]  /*5750*/  IADD3.X R121, PT, PT, R9, UR5, RZ, P3, !PT ;  /* 0x0000000509797c10 */ /* 0x000fe20009ffe4ff */
[----:B------:R-:W-:-:S02]  /*5760*/  UIMAD UR4, UR6, 0xf, URZ ;  /* 0x0000000f060478a4 */ /* 0x000fc4000f8e02ff */
[----:B------:R-:W-:Y:S02]  /*5770*/  STS.U8 [R124+UR9+0x2200], R190 ;  /* 0x002200be7c007988 */ /* 0x000fe40008000009 */
[----:B------:R-:W-:Y:S02]  /*5780*/  USHF.R.S32.HI UR5, URZ, 0x1f, UR4 ;  /* 0x0000001fff057899 */ /* 0x000fe40008011404 */
[----:B------:R-:W-:Y:S04]  /*5790*/  STS.U8 [R124+UR9+0x3200], R171 ;  /* 0x003200ab7c007988 */ /* 0x000fe80008000009 */
[----:B------:R-:W-:Y:S04]  /*57a0*/  STS.U8 [R124+UR9+0x600], R166 ;  /* 0x000600a67c007988 */ /* 0x000fe80008000009 */
[----:B------:R-:W5:Y:S04]  /*57b0*/  @!P2 LDG.E.U8 R148, desc[UR22][R114.64] ;  /* 0x000000167294a981 */ /* 0x000f68000c1e1100 */
[----:B------:R-:W5:Y:S04]  /*57c0*/  @!P2 LDG.E.U8 R147, desc[UR22][R116.64] ;  /* 0x000000167493a981 */ /* 0x000f68000c1e1100 */
[----:B------:R-:W-:Y:S04]  /*57d0*/  STS.U8 [R124+UR9+0x1600], R183 ;  /* 0x001600b77c007988 */ /* 0x000fe80008000009 */
[----:B------:R-:W5:Y:S04]  /*57e0*/  @!P2 LDG.E.U8 R155, desc[UR22][R118.64] ;  /* 0x00000016769ba981 */ /* 0x000f68000c1e1100 */
[----:B------:R-:W5:Y:S01]  /*57f0*/  @!P2 LDG.E.U8 R154, desc[UR22][R120.64] ;  /* 0x00000016789aa981 */ /* 0x000f62000c1e1100 */
[----:B------:R-:W-:-:S02]  /*5800*/  ISETP.GE.U32.AND P2, PT, R122, 0x7fffffd1, PT ;  /* 0x7fffffd17a00780c */ /* 0x000fc40003f46070 */
[----:B------:R-:W-:Y:S01]  /*5810*/  IADD3 R122, P3, PT, R2, UR4, RZ ;  /* 0x00000004027a7c10 */ /* 0x000fe2000ff7e0ff */
[----:B------:R-:W-:Y:S04]  /*5820*/  STS.U8 [R124+UR9+0x2600], R169 ;  /* 0x002600a97c007988 */ /* 0x000fe80008000009 */
[----:B------:R-:W-:Y:S01]  /*5830*/  STS.U8 [R124+UR9+0x3600], R168 ;  /* 0x003600a87c007988 */ /* 0x000fe20008000009 */
[----:B------:R-:W-:-:S03]  /*5840*/  IADD3.X R123, PT, PT, R3, UR5, RZ, P3, !PT ;  /* 0x00000005037b7c10 */ /* 0x000fc60009ffe4ff */
[----:B------:R-:W-:Y:S01]  /*5850*/  STS.U8 [R124+UR9+0xa00], R170 ;  /* 0x000a00aa7c007988 */ /* 0x000fe20008000009 */
[----:B------:R-:W-:-:S03]  /*5860*/  IADD3 R244, P3, PT, R4, UR4, RZ ;  /* 0x0000000404f47c10 */ /* 0x000fc6000ff7e0ff */
[----:B------:R-:W-:Y:S04]  /*5870*/  STS.U8 [R124+UR9+0x1a00], R165 ;  /* 0x001a00a57c007988 */ /* 0x000fe80008000009 */
[----:B------:R0:W-:Y:S04]  /*5880*/  STS.U8 [R124+UR9+0x2a00], R164 ;  /* 0x002a00a47c007988 */ /* 0x0001e80008000009 */
[----:B------:R-:W-:Y:S04]  /*5890*/  STS.U8 [R124+UR9+0x3a00], R172 ;  /* 0x003a00ac7c007988 */ /* 0x000fe80008000009 */
[----:B------:R-:W-:Y:S04]  /*58a0*/  STS.U8 [R124+UR9+0xe00], R163 ;  /* 0x000e00a37c007988 */ /* 0x000fe80008000009 */
[----:B------:R-:W-:Y:S01]  /*58b0*/  STS.U8 [R124+UR9+0x1e00], R162 ;  /* 0x001e00a27c007988 */ /* 0x000fe20008000009 */
[----:B0-----:R-:W-:-:S03]  /*58c0*/  LOP3.LUT R164, R240, 0x50, RZ, 0x3c, !PT ;  /* 0x00000050f0a47812 */ /* 0x001fc600078e3cff */
[----:B------:R-:W-:Y:S04]  /*58d0*/  STS.U8 [R124+UR9+0x2e00], R161 ;  /* 0x002e00a17c007988 */ /* 0x000fe80008000009 */
[----:B------:R0:W-:Y:S04]  /*58e0*/  STS.U8 [R124+UR9+0x3e00], R159 ;  /* 0x003e009f7c007988 */ /* 0x0001e80008000009 */
[----:B---3--:R-:W-:Y:S01]  /*58f0*/  STS.U8 [R164+UR9+0x280], R185 ;  /* 0x000280b9a4007988 */ /* 0x008fe20008000009 */
[----:B0-----:R-:W-:Y:S02]  /*5900*/  IADD3.X R124, PT, PT, R5, UR5, RZ, P3, !PT ;  /* 0x00000005057c7c10 */ /* 0x001fe40009ffe4ff */
[----:B------:R-:W-:Y:S01]  /*5910*/  IADD3 R246, P3, PT, R6, UR4, RZ ;  /* 0x0000000406f67c10 */ /* 0x000fe2000ff7e0ff */
[----:B------:R0:W-:Y:S03]  /*5920*/  STS.U8 [R164+UR9+0x1280], R152 ;  /* 0x00128098a4007988 */ /* 0x0001e60008000009 */
[----:B------:R-:W-:-:S02]  /*5930*/  IADD3.X R245, PT, PT, R7, UR5, RZ, P3, !PT ;  /* 0x0000000507f57c10 */ /* 0x000fc40009ffe4ff */
[----:B------:R-:W-:Y:S01]  /*5940*/  IADD3 R248, P3, PT, R8, UR4, RZ ;  /* 0x0000000408f87c10 */ /* 0x000fe2000ff7e0ff */
[----:B------:R-:W-:Y:S03]  /*5950*/  STS.U8 [R164+UR9+0x2280], R160 ;  /* 0x002280a0a4007988 */ /* 0x000fe60008000009 */
[----:B------:R-:W-:Y:S01]  /*5960*/  IADD3.X R247, PT, PT, R9, UR5, RZ, P3, !PT ;  /* 0x0000000509f77c10 */ /* 0x000fe20009ffe4ff */
[----:B------:R1:W-:Y:S04]  /*5970*/  STS.U8 [R164+UR9+0x3280], R151 ;  /* 0x00328097a4007988 */ /* 0x0003e80008000009 */
[----:B------:R-:W-:Y:S01]  /*5980*/  STS.U8 [R164+UR9+0x680], R196 ;  /* 0x000680c4a4007988 */ /* 0x000fe20008000009 */
[----:B------:R-:W-:-:S03]  /*5990*/  PRMT R153, RZ, 0x7610, R153 ;  /* 0x00007610ff997816 */ /* 0x000fc60000000099 */
[----:B------:R3:W-:Y:S01]  /*59a0*/  STS.U8 [R164+UR9+0x1680], R158 ;  /* 0x0016809ea4007988 */ /* 0x0007e20008000009 */
[----:B0-----:R-:W-:-:S03]  /*59b0*/  PRMT R152, RZ, 0x7610, R152 ;  /* 0x00007610ff987816 */ /* 0x001fc60000000098 */
[----:B------:R-:W-:Y:S01]  /*59c0*/  STS.U8 [R164+UR9+0x2680], R157 ;  /* 0x0026809da4007988 */ /* 0x000fe20008000009 */
[----:B-1----:R-:W-:Y:S01]  /*59d0*/  PRMT R151, RZ, 0x7610, R151 ;  /* 0x00007610ff977816 */ /* 0x002fe20000000097 */
[----:B------:R-:W-:Y:S02]  /*59e0*/  @!P2 IMAD.MOV.U32 R162, RZ, RZ, R244 ;  /* 0x000000ffffa2a224 */ /* 0x000fe400078e00f4 */
[----:B------:R0:W-:Y:S01]  /*59f0*/  STS.U8 [R164+UR9+0x3680], R150 ;  /* 0x00368096a4007988 */ /* 0x0001e20008000009 */
[----:B------:R-:W-:Y:S01]  /*5a00*/  @!P2 IMAD.MOV.U32 R163, RZ, RZ, R124 ;  /* 0x000000ffffa3a224 */ /* 0x000fe200078e007c */
[----:B------:R-:W-:Y:S01]  /*5a10*/  UIMAD UR4, UR6, 0x17, URZ ;  /* 0x00000017060478a4 */ /* 0x000fe2000f8e02ff */
[----:B------:R-:W-:Y:S01]  /*5a20*/  @!P2 IMAD.MOV.U32 R160, RZ, RZ, R246 ;  /* 0x000000ffffa0a224 */ /* 0x000fe200078e00f6 */
[----:B------:R-:W5:Y:S01]  /*5a30*/  @!P2 LDG.E.U8 R153, desc[UR22][R122.64] ;  /* 0x000000167a99a981 */ /* 0x000f62000c1e1100 */
[----:B------:R-:W-:Y:S02]  /*5a40*/  @!P2 IMAD.MOV.U32 R161, RZ, RZ, R245 ;  /* 0x000000ffffa1a224 */ /* 0x000fe400078e00f5 */
[----:B---3--:R-:W-:-:S02]  /*5a50*/  @!P2 IMAD.MOV.U32 R158, RZ, RZ, R248 ;  /* 0x000000ffff9ea224 */ /* 0x008fc400078e00f8 */
[----:B------:R-:W-:Y:S01]  /*5a60*/  @!P2 IMAD.MOV.U32 R159, RZ, RZ, R247 ;  /* 0x000000ffff9fa224 */ /* 0x000fe200078e00f7 */
[----:B0-----:R-:W-:Y:S01]  /*5a70*/  PRMT R150, RZ, 0x7610, R150 ;  /* 0x00007610ff967816 */ /* 0x001fe20000000096 */
[----:B------:R-:W-:Y:S01]  /*5a80*/  USHF.R.S32.HI UR5, URZ, 0x1f, UR4 ;  /* 0x0000001fff057899 */ /* 0x000fe20008011404 */
[----:B------:R-:W3:Y:S04]  /*5a90*/  @!P2 LDG.E.U8 R152, desc[UR22][R162.64] ;  /* 0x00000016a298a981 */ /* 0x000ee8000c1e1100 */
[----:B------:R-:W3:Y:S04]  /*5aa0*/  @!P2 LDG.E.U8 R151, desc[UR22][R160.64] ;  /* 0x00000016a097a981 */ /* 0x000ee8000c1e1100 */
[----:B------:R0:W3:Y:S01]  /*5ab0*/  @!P2 LDG.E.U8 R150, desc[UR22][R158.64] ;  /* 0x000000169e96a981 */ /* 0x0000e2000c1e1100 */
[----:B------:R-:W-:-:S04]  /*5ac0*/  IADD3 R165, P2, PT, R2, UR4, RZ ;  /* 0x0000000402a57c10 */ /* 0x000fc8000ff5e0ff */
[----:B------:R-:W-:Y:S01]  /*5ad0*/  IADD3.X R166, PT, PT, R3, UR5, RZ, P2, !PT ;  /* 0x0000000503a67c10 */ /* 0x000fe200097fe4ff */
[----:B------:R1:W-:Y:S01]  /*5ae0*/  STS.U8 [R164+UR9+0xa80], R156 ;  /* 0x000a809ca4007988 */ /* 0x0003e20008000009 */
[----:B0-----:R-:W-:-:S03]  /*5af0*/  IADD3 R158, P2, PT, R4, UR4, RZ ;  /* 0x00000004049e7c10 */ /* 0x001fc6000ff5e0ff */
[----:B------:R0:W-:Y:S01]  /*5b00*/  STS.U8 [R164+UR9+0x1a80], R149 ;  /* 0x001a8095a4007988 */ /* 0x0001e20008000009 */
[----:B------:R-:W-:-:S03]  /*5b10*/  IADD3.X R159, PT, PT, R5, UR5, RZ, P2, !PT ;  /* 0x00000005059f7c10 */ /* 0x000fc600097fe4ff */
[----:B------:R4:W-:Y:S01]  /*5b20*/  STS.U8 [R164+UR9+0x2a80], R132 ;  /* 0x002a8084a4007988 */ /* 0x0009e20008000009 */
[----:B-1----:R-:W-:Y:S02]  /*5b30*/  @P1 IMAD.MOV.U32 R156, RZ, RZ, R165 ;  /* 0x000000ffff9c1224 */ /* 0x002fe400078e00a5 */
[----:B------:R-:W-:Y:S01]  /*5b40*/  @P1 IMAD.MOV.U32 R157, RZ, RZ, R166 ;  /* 0x000000ffff9d1224 */ /* 0x000fe200078e00a6 */
[----:B------:R1:W-:Y:S01]  /*5b50*/  STS.U8 [R164+UR9+0x3a80], R127 ;  /* 0x003a807fa4007988 */ /* 0x0003e20008000009 */
[----:B0-----:R-:W-:-:S03]  /*5b60*/  PRMT R149, RZ, 0x7610, R149 ;  /* 0x00007610ff957816 */ /* 0x001fc60000000095 */
[----:B------:R0:W-:Y:S01]  /*5b70*/  STS.U8 [R164+UR9+0xe80], R126 ;  /* 0x000e807ea4007988 */ /* 0x0001e20008000009 */
[----:B----4-:R-:W-:-:S03]  /*5b80*/  PRMT R132, RZ, 0x7610, R132 ;  /* 0x00007610ff847816 */ /* 0x010fc60000000084 */
[----:B------:R4:W3:Y:S01]  /*5b90*/  @P1 LDG.E.U8 R149, desc[UR22][R156.64] ;  /* 0x000000169c951981 */ /* 0x0008e2000c1e1100 */
[----:B-1----:R-:W-:Y:S02]  /*5ba0*/  @P1 IMAD.MOV.U32 R127, RZ, RZ, R159 ;  /* 0x000000ffff7f1224 */ /* 0x002fe400078e009f */
[----:B0-----:R-:W-:Y:S01]  /*5bb0*/  @P1 IMAD.MOV.U32 R126, RZ, RZ, R158 ;  /* 0x000000ffff7e1224 */ /* 0x001fe200078e009e */
[----:B------:R-:W-:Y:S01]  /*5bc0*/  STS.U8 [R164+UR9+0x1e80], R125 ;  /* 0x001e807da4007988 */ /* 0x000fe20008000009 */
[----:B----4-:R-:W-:-:S03]  /*5bd0*/  LOP3.LUT R156, R240, 0x60, RZ, 0x3c, !PT ;  /* 0x00000060f09c7812 */ /* 0x010fc600078e3cff */
[----:B------:R0:W4:Y:S04]  /*5be0*/  @P1 LDG.E.U8 R132, desc[UR22][R126.64] ;  /* 0x000000167e841981 */ /* 0x000128000c1e1100 */
[----:B------:R-:W-:Y:S01]  /*5bf0*/  STS.U8 [R164+UR9+0x2e80], R129 ;  /* 0x002e8081a4007988 */ /* 0x000fe20008000009 */
[----:B0-----:R-:W-:-:S03]  /*5c00*/  IADD3 R126, P2, PT, R6, UR4, RZ ;  /* 0x00000004067e7c10 */ /* 0x001fc6000ff5e0ff */
[----:B------:R-:W-:Y:S01]  /*5c10*/  STS.U8 [R164+UR9+0x3e80], R128 ;  /* 0x003e8080a4007988 */ /* 0x000fe20008000009 */
[----:B------:R-:W-:-:S03]  /*5c20*/  IADD3.X R127, PT, PT, R7, UR5, RZ, P2, !PT ;  /* 0x00000005077f7c10 */ /* 0x000fc600097fe4ff */
[----:B--2---:R0:W-:Y:S04]  /*5c30*/  STS.U8 [R156+UR9+0x300], R131 ;  /* 0x000300839c007988 */ /* 0x0041e80008000009 */
[----:B-----5:R1:W-:Y:S01]  /*5c40*/  STS.U8 [R156+UR9+0x1300], R130 ;  /* 0x001300829c007988 */ /* 0x0203e20008000009 */
[----:B0-----:R-:W-:-:S03]  /*5c50*/  IADD3 R131, P2, PT, R8, UR4, RZ ;  /* 0x0000000408837c10 */ /* 0x001fc6000ff5e0ff */
[----:B------:R-:W-:Y:S01]  /*5c60*/  STL [R1+0xd4], R165 ;  /* 0x0000d4a501007387 */ /* 0x000fe20000100800 */
[----:B-1----:R-:W-:-:S03]  /*5c70*/  PRMT R130, RZ, 0x7610, R130 ;  /* 0x00007610ff827816 */ /* 0x002fc60000000082 */
[----:B------:R-:W-:Y:S01]  /*5c80*/  STL [R1+0xd0], R166 ;  /* 0x0000d0a601007387 */ /* 0x000fe20000100800 */
[----:B------:R-:W-:-:S03]  /*5c90*/  IADD3.X R157, PT, PT, R9, UR5, RZ, P2, !PT ;  /* 0x00000005099d7c10 */ /* 0x000fc600097fe4ff */
[----:B------:R-:W-:Y:S01]  /*5ca0*/  STL [R1+0xdc], R158 ;  /* 0x0000dc9e01007387 */ /* 0x000fe20000100800 */
[----:B------:R-:W-:-:S03]  /*5cb0*/  PRMT R129, RZ, 0x7610, R129 ;  /* 0x00007610ff817816 */ /* 0x000fc60000000081 */
[----:B------:R-:W-:Y:S01]  /*5cc0*/  STL [R1+0xd8], R159 ;  /* 0x0000d89f01007387 */ /* 0x000fe20000100800 */
[----:B------:R-:W-:-:S03]  /*5cd0*/  UIMAD UR4, UR6, 0x1f, URZ ;  /* 0x0000001f060478a4 */ /* 0x000fc6000f8e02ff */
[----:B------:R0:W-:Y:S04]  /*5ce0*/  STL [R1+0xe4], R126 ;  /* 0x0000e47e01007387 */ /* 0x0001e80000100800 */
[----:B------:R1:W-:Y:S04]  /*5cf0*/  STL [R1+0xe0], R127 ;  /* 0x0000e07f01007387 */ /* 0x0003e80000100800 */
[----:B------:R0:W2:Y:S01]  /*5d00*/  @P1 LDG.E.U8 R130, desc[UR22][R126.64] ;  /* 0x000000167e821981 */ /* 0x0000a2000c1e1100 */
[----:B------:R-:W-:-:S03]  /*5d10*/  USHF.R.S32.HI UR5, URZ, 0x1f, UR4 ;  /* 0x0000001fff057899 */ /* 0x000fc60008011404 */
[----:B------:R5:W-:Y:S01]  /*5d20*/  STL [R1+0xec], R131 ;  /* 0x0000ec8301007387 */ /* 0x000be20000100800 */
[----:B0-----:R-:W-:Y:S02]  /*5d30*/  @P1 IMAD.MOV.U32 R126, RZ, RZ, R131 ;  /* 0x000000ffff7e1224 */ /* 0x001fe400078e0083 */
[----:B-1----:R-:W-:Y:S01]  /*5d40*/  @P1 IMAD.MOV.U32 R127, RZ, RZ, R157 ;  /* 0x000000ffff7f1224 */ /* 0x002fe200078e009d */
[----:B------:R-:W-:Y:S04]  /*5d50*/  STS.U8 [R156+UR9+0x2300], R135 ;  /* 0x002300879c007988 */ /* 0x000fe80008000009 */
[----:B------:R0:W2:Y:S01]  /*5d60*/  @P1 LDG.E.U8 R129, desc[UR22][R126.64] ;  /* 0x000000167e811981 */ /* 0x0000a2000c1e1100 */
[----:B-----5:R-:W-:-:S03]  /*5d70*/  IADD3 R131, P1, PT, R2, UR4, RZ ;  /* 0x0000000402837c10 */ /* 0x020fc6000ff3e0ff */
[----:B------:R-:W-:Y:S04]  /*5d80*/  STS.U8 [R156+UR9+0x3300], R134 ;  /* 0x003300869c007988 */ /* 0x000fe80008000009 */
[----:B------:R1:W-:Y:S01]  /*5d90*/  STS.U8 [R156+UR9+0x700], R133 ;  /* 0x000700859c007988 */ /* 0x0003e20008000009 */
[----:B0-----:R-:W-:-:S03]  /*5da0*/  @!P0 IMAD.MOV.U32 R126, RZ, RZ, R131 ;  /* 0x000000ffff7e8224 */ /* 0x001fc600078e0083 */
[----:B------:R-:W-:Y:S01]  /*5db0*/  STL [R1+0xe8], R157 ;  /* 0x0000e89d01007387 */ /* 0x000fe20000100800 */
[----:B------:R-:W-:-:S03]  /*5dc0*/  PRMT R128, RZ, 0x7610, R128 ;  /* 0x00007610ff807816 */ /* 0x000fc60000000080 */
[----:B------:R0:W-:Y:S01]  /*5dd0*/  STL [R1+0x1d8], R131 ;  /* 0x0001d88301007387 */ /* 0x0001e20000100800 */
[----:B-1----:R-:W-:-:S05]  /*5de0*/  IADD3.X R133, PT, PT, R3, UR5, RZ, P1, !PT ;  /* 0x0000000503857c10 */ /* 0x002fca0008ffe4ff */
[----:B------:R-:W-:Y:S01]  /*5df0*/  @!P0 IMAD.MOV.U32 R127, RZ, RZ, R133 ;  /* 0x000000ffff7f8224 */ /* 0x000fe200078e0085 */
[----:B0-----:R-:W-:Y:S01]  /*5e00*/  IADD3 R131, P1, PT, R4, UR4, RZ ;  /* 0x0000000404837c10 */ /* 0x001fe2000ff3e0ff */
[----:B------:R0:W-:Y:S04]  /*5e10*/  STL [R1+0x1d4], R133 ;  /* 0x0001d48501007387 */ /* 0x0001e80000100800 */
[----:B------:R1:W-:Y:S01]  /*5e20*/  STL [R1+0x1e0], R131 ;  /* 0x0001e08301007387 */ /* 0x0003e20000100800 */
[----:B------:R-:W-:-:S03]  /*5e30*/  @!P0 IMAD.MOV.U32 R134, RZ, RZ, R131 ;  /* 0x000000ffff868224 */ /* 0x000fc600078e0083 */
[----:B------:R5:W2:Y:S01]  /*5e40*/  @!P0 LDG.E.U8 R128, desc[UR22][R126.64] ;  /* 0x000000167e808981 */ /* 0x000aa2000c1e1100 */
[----:B0-----:R-:W-:Y:S02]  /*5e50*/  IADD3.X R133, PT, PT, R5, UR5, RZ, P1, !PT ;  /* 0x0000000505857c10 */ /* 0x001fe40008ffe4ff */
[----:B-1----:R-:W-:-:S03]  /*5e60*/  IADD3 R131, P1, PT, R6, UR4, RZ ;  /* 0x0000000406837c10 */ /* 0x002fc6000ff3e0ff */
[----:B------:R0:W-:Y:S01]  /*5e70*/  STL [R1+0x1dc], R133 ;  /* 0x0001dc8501007387 */ /* 0x0001e20000100800 */
[----:B------:R-:W-:Y:S01]  /*5e80*/  @!P0 IMAD.MOV.U32 R135, RZ, RZ, R133 ;  /* 0x000000ffff878224 */ /* 0x000fe200078e0085 */
[----:B-----5:R-:W-:Y:S02]  /*5e90*/  PRMT R127, RZ, 0x7610, R127 ;  /* 0x00007610ff7f7816 */ /* 0x020fe4000000007f */
[----:B------:R-:W-:Y:S01]  /*5ea0*/  STL [R1+0x1e8], R131 ;  /* 0x0001e88301007387 */ /* 0x000fe20000100800 */
[----:B------:R-:W-:-:S03]  /*5eb0*/  PRMT R126, RZ, 0x7610, R126 ;  /* 0x00007610ff7e7816 */ /* 0x000fc6000000007e */
[----:B------:R1:W5:Y:S01]  /*5ec0*/  @!P0 LDG.E.U8 R127, desc[UR22][R134.64] ;  /* 0x00000016867f8981 */ /* 0x000362000c1e1100 */
[----:B0-----:R-:W-:-:S05]  /*5ed0*/  IADD3.X R133, PT, PT, R7, UR5, RZ, P1, !PT ;  /* 0x0000000507857c10 */ /* 0x001fca0008ffe4ff */
[----:B------:R0:W-:Y:S01]  /*5ee0*/  STL [R1+0x1e4], R133 ;  /* 0x0001e48501007387 */ /* 0x0001e20000100800 */
[----:B-1----:R-:W-:Y:S02]  /*5ef0*/  @!P0 IMAD.MOV.U32 R134, RZ, RZ, R131 ;  /* 0x000000ffff868224 */ /* 0x002fe400078e0083 */
[----:B------:R-:W-:Y:S01]  /*5f00*/  @!P0 IMAD.MOV.U32 R135, RZ, RZ, R133 ;  /* 0x000000ffff878224 */ /* 0x000fe200078e0085 */
[----:B0-----:R-:W-:-:S04]  /*5f10*/  IADD3 R133, P1, PT, R8, UR4, RZ ;  /* 0x0000000408857c10 */ /* 0x001fc8000ff3e0ff */
[----:B------:R0:W5:Y:S01]  /*5f20*/  @!P0 LDG.E.U8 R126, desc[UR22][R134.64] ;  /* 0x00000016867e8981 */ /* 0x000162000c1e1100 */
[----:B------:R-:W-:Y:S01]  /*5f30*/  PRMT R125, RZ, 0x7610, R125 ;  /* 0x00007610ff7d7816 */ /* 0x000fe2000000007d */
[----:B------:R-:W1:Y:S02]  /*5f40*/  LDCU UR4, c[0x0][0x3b0] ;  /* 0x00007600ff0477ac */ /* 0x000e640008000800 */
[----:B------:R-:W-:Y:S01]  /*5f50*/  STL [R1+0x1f4], R133 ;  /* 0x0001f48501007387 */ /* 0x000fe20000100800 */
[----:B0-----:R-:W-:-:S03]  /*5f60*/  IADD3.X R134, PT, PT, R9, UR5, RZ, P1, !PT ;  /* 0x0000000509867c10 */ /* 0x001fc60008ffe4ff */
[----:B------:R-:W-:Y:S01]  /*5f70*/  STS.U8 [R156+UR9+0x1700], R138 ;  /* 0x0017008a9c007988 */ /* 0x000fe20008000009 */
[----:B------:R-:W-:Y:S01]  /*5f80*/  LOP3.LUT R131, R240, 0x70, RZ, 0x3c, !PT ;  /* 0x00000070f0837812 */ /* 0x000fe200078e3cff */
[----:B------:R-:W0:Y:S02]  /*5f90*/  LDCU UR5, c[0x0][0x3b0] ;  /* 0x00007600ff0577ac */ /* 0x000e240008000800 */
[----:B------:R1:W-:Y:S01]  /*5fa0*/  STL [R1+0x1ec], R134 ;  /* 0x0001ec8601007387 */ /* 0x0003e20000100800 */
[----:B------:R-:W-:Y:S02]  /*5fb0*/  @!P0 IMAD.MOV.U32 R135, RZ, RZ, R134 ;  /* 0x000000ffff878224 */ /* 0x000fe400078e0086 */
[----:B-1----:R-:W-:-:S05]  /*5fc0*/  @!P0 IMAD.MOV.U32 R134, RZ, RZ, R133 ;  /* 0x000000ffff868224 */ /* 0x002fca00078e0085 */
[----:B------:R1:W5:Y:S04]  /*5fd0*/  @!P0 LDG.E.U8 R125, desc[UR22][R134.64] ;  /* 0x00000016867d8981 */ /* 0x000368000c1e1100 */
[----:B------:R0:W-:Y:S04]  /*5fe0*/  STS.U8 [R156+UR9+0x2700], R137 ;  /* 0x002700899c007988 */ /* 0x0001e80008000009 */
[----:B------:R-:W-:Y:S04]  /*5ff0*/  STS.U8 [R156+UR9+0x3700], R136 ;  /* 0x003700889c007988 */ /* 0x000fe80008000009 */
[----:B------:R-:W-:Y:S04]  /*6000*/  STS.U8 [R156+UR9+0xb00], R141 ;  /* 0x000b008d9c007988 */ /* 0x000fe80008000009 */
[----:B------:R-:W-:Y:S04]  /*6010*/  STS.U8 [R156+UR9+0x1b00], R140 ;  /* 0x001b008c9c007988 */ /* 0x000fe80008000009 */
[----:B------:R-:W-:Y:S04]  /*6020*/  STS.U8 [R156+UR9+0x2b00], R139 ;  /* 0x002b008b9c007988 */ /* 0x000fe80008000009 */
[----:B------:R-:W-:Y:S04]  /*6030*/  STS.U8 [R156+UR9+0x3b00], R144 ;  /* 0x003b00909c007988 */ /* 0x000fe80008000009 */
[----:B------:R0:W-:Y:S04]  /*6040*/  STS.U8 [R156+UR9+0xf00], R143 ;  /* 0x000f008f9c007988 */ /* 0x0001e80008000009 */
[----:B------:R-:W-:Y:S04]  /*6050*/  STS.U8 [R156+UR9+0x1f00], R142 ;  /* 0x001f008e9c007988 */ /* 0x000fe80008000009 */
[----:B------:R-:W-:Y:S04]  /*6060*/  STS.U8 [R156+UR9+0x2f00], R146 ;  /* 0x002f00929c007988 */ /* 0x000fe80008000009 */
[----:B------:R-:W-:Y:S04]  /*6070*/  STS.U8 [R156+UR9+0x3f00], R145 ;  /* 0x003f00919c007988 */ /* 0x000fe80008000009 */
[----:B------:R-:W-:Y:S04]  /*6080*/  STS.U8 [R131+UR9+0x380], R148 ;  /* 0x0003809483007988 */ /* 0x000fe80008000009 */
[----:B------:R-:W-:Y:S04]  /*6090*/  STS.U8 [R131+UR9+0x1380], R147 ;  /* 0x0013809383007988 */ /* 0x000fe80008000009 */
[----:B------:R-:W-:Y:S04]  /*60a0*/  STS.U8 [R131+UR9+0x2380], R155 ;  /* 0x0023809b83007988 */ /* 0x000fe80008000009 */
[----:B------:R-:W-:Y:S01]  /*60b0*/  STS.U8 [R131+UR9+0x3380], R154 ;  /* 0x0033809a83007988 */ /* 0x000fe20008000009 */
[----:B------:R-:W-:-:S03]  /*60c0*/  LOP3.LUT R176, R238, 0x1f, RZ, 0xc0, !PT ;  /* 0x0000001feeb07812 */ /* 0x000fc600078ec0ff */
[----:B------:R-:W-:Y:S04]  /*60d0*/  STS.U8 [R131+UR9+0x780], R153 ;  /* 0x0007809983007988 */ /* 0x000fe80008000009 */
[----:B---3--:R-:W-:Y:S04]  /*60e0*/  STS.U8 [R131+UR9+0x1780], R152 ;  /* 0x0017809883007988 */ /* 0x008fe80008000009 */
[----:B------:R-:W-:Y:S04]  /*60f0*/  STS.U8 [R131+UR9+0x2780], R151 ;  /* 0x0027809783007988 */ /* 0x000fe80008000009 */
[----:B------:R-:W-:Y:S04]  /*6100*/  STS.U8 [R131+UR9+0x3780], R150 ;  /* 0x0037809683007988 */ /* 0x000fe80008000009 */
[----:B------:R-:W-:Y:S04]  /*6110*/  STS.U8 [R131+UR9+0xb80], R149 ;  /* 0x000b809583007988 */ /* 0x000fe80008000009 */
[----:B----4-:R3:W-:Y:S01]  /*6120*/  STS.U8 [R131+UR9+0x1b80], R132 ;  /* 0x001b808483007988 */ /* 0x0107e20008000009 */
[----:B-1----:R-:W-:-:S02]  /*6130*/  IMAD R134, R227, UR4, RZ ;  /* 0x00000004e3867c24 */ /* 0x002fc4000f8e02ff */
[----:B0-----:R-:W-:Y:S02]  /*6140*/  IMAD R137, R224, UR4, RZ ;  /* 0x00000004e0897c24 */ /* 0x001fe4000f8e02ff */
[----:B------:R-:W-:Y:S02]  /*6150*/  VIADD R143, R237, 0x1f ;  /* 0x0000001fed8f7836 */ /* 0x000fe40000000000 */
[----:B------:R-:W-:Y:S02]  /*6160*/  IMAD R133, R228, UR4, RZ ;  /* 0x00000004e4857c24 */ /* 0x000fe4000f8e02ff */
[----:B---3--:R-:W-:Y:S01]  /*6170*/  IMAD R132, R229, UR4, RZ ;  /* 0x00000004e5847c24 */ /* 0x008fe2000f8e02ff */
[----:B--2---:R0:W-:Y:S04]  /*6180*/  STS.U8 [R131+UR9+0x2b80], R130 ;  /* 0x002b808283007988 */ /* 0x0041e80008000009 */
[----:B------:R-:W-:Y:S01]  /*6190*/  STS.U8 [R131+UR9+0x3b80], R129 ;  /* 0x003b808183007988 */ /* 0x000fe20008000009 */
[----:B0-----:R-:W-:-:S03]  /*61a0*/  IMAD R130, R231, UR4, RZ ;  /* 0x00000004e7827c24 */ /* 0x001fc6000f8e02ff */
[----:B------:R0:W-:Y:S04]  /*61b0*/  STS.U8 [R131+UR9+0xf80], R128 ;  /* 0x000f808083007988 */ /* 0x0001e80008000009 */
[----:B-----5:R1:W-:Y:S01]  /*61c0*/  STS.U8 [R131+UR9+0x1f80], R127 ;  /* 0x001f807f83007988 */ /* 0x0203e20008000009 */
[----:B0-----:R-:W-:Y:S02]  /*61d0*/  IMAD R128, R233, UR4, RZ ;  /* 0x00000004e9807c24 */ /* 0x001fe4000f8e02ff */
[----:B-1----:R-:W-:Y:S01]  /*61e0*/  IMAD R127, R234, UR4, RZ ;  /* 0x00000004ea7f7c24 */ /* 0x002fe2000f8e02ff */
[----:B------:R0:W-:Y:S02]  /*61f0*/  STS.U8 [R131+UR9+0x2f80], R126 ;  /* 0x002f807e83007988 */ /* 0x0001e40008000009 */
[----:B0-----:R-:W-:-:S02]  /*6200*/  IMAD R126, R176, UR7, RZ ;  /* 0x00000007b07e7c24 */ /* 0x001fc4000f8e02ff */
[----:B------:R0:W-:Y:S03]  /*6210*/  STS.U8 [R131+UR9+0x3f80], R125 ;  /* 0x003f807d83007988 */ /* 0x0001e60008000009 */
[----:B0-----:R-:W-:-:S04]  /*6220*/  IADD3 R125, P0, PT, R126, UR18, RZ ;  /* 0x000000127e7d7c10 */ /* 0x001fc8000ff1e0ff */
[----:B------:R-:W-:Y:S02]  /*6230*/  LEA.HI.X.SX32 R126, R126, UR19, 0x1, P0 ;  /* 0x000000137e7e7c11 */ /* 0x000fe400080f0eff */
[----:B------:R-:W-:Y:S01]  /*6240*/  IADD3 R174, P0, PT, R127, R125, RZ ;  /* 0x0000007d7fae7210 */ /* 0x000fe20007f1e0ff */
[----:B------:R-:W-:-:S03]  /*6250*/  IMAD R131, R230, UR4, RZ ;  /* 0x00000004e6837c24 */ /* 0x000fc6000f8e02ff */
[----:B------:R-:W-:Y:S02]  /*6260*/  LEA.HI.X.SX32 R175, R127, R126, 0x1, P0 ;  /* 0x0000007e7faf7211 */ /* 0x000fe400000f0eff */
[----:B------:R-:W-:-:S04]  /*6270*/  IADD3 R158, P0, PT, R128, R125, RZ ;  /* 0x0000007d809e7210 */ /* 0x000fc80007f1e0ff */
[----:B------:R-:W-:Y:S02]  /*6280*/  LEA.HI.X.SX32 R159, R128, R126, 0x1, P0 ;  /* 0x0000007e809f7211 */ /* 0x000fe400000f0eff */
[----:B------:R-:W-:Y:S01]  /*6290*/  IADD3 R170, P0, PT, R131, R125, RZ ;  /* 0x0000007d83aa7210 */ /* 0x000fe20007f1e0ff */
[----:B------:R-:W-:-:S03]  /*62a0*/  IMAD R129, R232, UR4, RZ ;  /* 0x00000004e8817c24 */ /* 0x000fc6000f8e02ff */
[----:B------:R-:W-:Y:S02]  /*62b0*/  LEA.HI.X.SX32 R171, R131, R126, 0x1, P0 ;  /* 0x0000007e83ab7211 */ /* 0x000fe400000f0eff */
[----:B------:R-:W-:-:S04]  /*62c0*/  IADD3 R152, P0, PT, R134, R125, RZ ;  /* 0x0000007d86987210 */ /* 0x000fc80007f1e0ff */
[-C--:B------:R-:W-:Y:S02]  /*62d0*/  LEA.HI.X.SX32 R153, R134, R126.reuse, 0x1, P0 ;  /* 0x0000007e86997211 */ /* 0x080fe400000f0eff */
[-C--:B------:R-:W-:Y:S02]  /*62e0*/  IADD3 R164, P0, PT, R137, R125.reuse, RZ ;  /* 0x0000007d89a47210 */ /* 0x080fe40007f1e0ff */
[-C--:B------:R-:W-:Y:S02]  /*62f0*/  IADD3 R172, P1, PT, R129, R125.reuse, RZ ;  /* 0x0000007d81ac7210 */ /* 0x080fe40007f3e0ff */
[----:B------:R-:W-:Y:S02]  /*6300*/  IADD3 R156, P2, PT, R130, R125, RZ ;  /* 0x0000007d829c7210 */ /* 0x000fe40007f5e0ff */
[-C--:B------:R-:W-:Y:S02]  /*6310*/  LEA.HI.X.SX32 R165, R137, R126.reuse, 0x1, P0 ;  /* 0x0000007e89a57211 */ /* 0x080fe400000f0eff */
[----:B------:R-:W-:Y:S01]  /*6320*/  ISETP.GT.AND P0, PT, R143, 0x1f, PT ;  /* 0x0000001f8f00780c */ /* 0x000fe20003f04270 */
[----:B------:R-:W-:Y:S01]  /*6330*/  IMAD R135, R226, UR4, RZ ;  /* 0x00000004e2877c24 */ /* 0x000fe2000f8e02ff */
[-C--:B------:R-:W-:Y:S01]  /*6340*/  LEA.HI.X.SX32 R173, R129, R126.reuse, 0x1, P1 ;  /* 0x0000007e81ad7211 */ /* 0x080fe200008f0eff */
[----:B------:R-:W-:Y:S01]  /*6350*/  IMAD R136, R225, UR4, RZ ;  /* 0x00000004e1887c24 */ /* 0x000fe2000f8e02ff */
[----:B------:R-:W-:-:S02]  /*6360*/  LEA.HI.X.SX32 R157, R130, R126, 0x1, P2 ;  /* 0x0000007e829d7211 */ /* 0x000fc400010f0eff */
[-C--:B------:R-:W-:Y:S02]  /*6370*/  IADD3 R154, P1, PT, R132, R125.reuse, RZ ;  /* 0x0000007d849a7210 */ /* 0x080fe40007f3e0ff */
[----:B------:R-:W-:Y:S02]  /*6380*/  IADD3 R168, P2, PT, R133, R125, RZ ;  /* 0x0000007d85a87210 */ /* 0x000fe40007f5e0ff */
[----:B------:R-:W-:Y:S01]  /*6390*/  ISETP.LT.AND P0, PT, R176, R237, P0 ;  /* 0x000000edb000720c */ /* 0x000fe20000701270 */
[----:B------:R-:W-:Y:S01]  /*63a0*/  IMAD R138, R223, UR4, RZ ;  /* 0x00000004df8a7c24 */ /* 0x000fe2000f8e02ff */
[-C--:B------:R-:W-:Y:S01]  /*63b0*/  LEA.HI.X.SX32 R155, R132, R126.reuse, 0x1, P1 ;  /* 0x0000007e849b7211 */ /* 0x080fe200008f0eff */
[----:B------:R-:W-:Y:S01]  /*63c0*/  IMAD R139, R222, UR4, RZ ;  /* 0x00000004de8b7c24 */ /* 0x000fe2000f8e02ff */
[-C--:B------:R-:W-:Y:S01]  /*63d0*/  LEA.HI.X.SX32 R169, R133, R126.reuse, 0x1, P2 ;  /* 0x0000007e85a97211 */ /* 0x080fe200010f0eff */
[----:B------:R-:W-:Y:S01]  /*63e0*/  IMAD R140, R221, UR5, RZ ;  /* 0x00000005dd8c7c24 */ /* 0x000fe2000f8e02ff */
[-C--:B------:R-:W-:Y:S01]  /*63f0*/  IADD3 R166, P1, PT, R135, R125.reuse, RZ ;  /* 0x0000007d87a67210 */ /* 0x080fe20007f3e0ff */
[----:B------:R-:W-:Y:S01]  /*6400*/  IMAD R141, R236, UR12, RZ ;  /* 0x0000000cec8d7c24 */ /* 0x000fe2000f8e02ff */
[----:B------:R-:W-:Y:S01]  /*6410*/  IADD3 R150, P2, PT, R136, R125, RZ ;  /* 0x0000007d88967210 */ /* 0x000fe20007f5e0ff */
[----:B------:R-:W-:Y:S01]  /*6420*/  IMAD R142, R235, UR14, RZ ;  /* 0x0000000eeb8e7c24 */ /* 0x000fe2000f8e02ff */
[----:B------:R-:W-:-:S02]  /*6430*/  LEA.HI.X.SX32 R167, R135, R126, 0x1, P1 ;  /* 0x0000007e87a77211 */ /* 0x000fc400008f0eff */
[-C--:B------:R-:W-:Y:S02]  /*6440*/  LEA.HI.X.SX32 R151, R136, R126.reuse, 0x1, P2 ;  /* 0x0000007e88977211 */ /* 0x080fe400010f0eff */
[-C--:B------:R-:W-:Y:S02]  /*6450*/  IADD3 R148, P1, PT, R138, R125.reuse, RZ ;  /* 0x0000007d8a947210 */ /* 0x080fe40007f3e0ff */
[-C--:B------:R-:W-:Y:S02]  /*6460*/  IADD3 R162, P2, PT, R139, R125.reuse, RZ ;  /* 0x0000007d8ba27210 */ /* 0x080fe40007f5e0ff */
[-C--:B------:R-:W-:Y:S02]  /*6470*/  IADD3 R146, P3, PT, R140, R125.reuse, RZ ;  /* 0x0000007d8c927210 */ /* 0x080fe40007f7e0ff */
[-C--:B------:R-:W-:Y:S02]  /*6480*/  IADD3 R160, P5, PT, R141, R125.reuse, RZ ;  /* 0x0000007d8da07210 */ /* 0x080fe40007fbe0ff */
[----:B------:R-:W-:Y:S01]  /*6490*/  IADD3 R144, P6, PT, R142, R125, RZ ;  /* 0x0000007d8e907210 */ /* 0x000fe20007fde0ff */
[----:B------:R-:W-:Y:S01]  /*64a0*/  @P0 IMAD.MOV.U32 R127, RZ, RZ, R175 ;  /* 0x000000ffff7f0224 */ /* 0x000fe200078e00af */
[----:B------:R-:W-:-:S02]  /*64b0*/  LEA.HI.X.SX32 R149, R138, R126, 0x1, P1 ;  /* 0x0000007e8a957211 */ /* 0x000fc400008f0eff */
[-C--:B------:R-:W-:Y:S02]  /*64c0*/  LEA.HI.X.SX32 R163, R139, R126.reuse, 0x1, P2 ;  /* 0x0000007e8ba37211 */ /* 0x080fe400010f0eff */
[-C--:B------:R-:W-:Y:S02]  /*64d0*/  LEA.HI.X.SX32 R147, R140, R126.reuse, 0x1, P3 ;  /* 0x0000007e8c937211 */ /* 0x080fe400018f0eff */
[-C--:B------:R-:W-:Y:S02]  /*64e0*/  LEA.HI.X.SX32 R161, R141, R126.reuse, 0x1, P5 ;  /* 0x0000007e8da17211 */ /* 0x080fe400028f0eff */
[----:B------:R-:W-:Y:S01]  /*64f0*/  LEA.HI.X.SX32 R145, R142, R126, 0x1, P6 ;  /* 0x0000007e8e917211 */ /* 0x000fe200030f0eff */
[----:B------:R-:W-:Y:S01]  /*6500*/  @P0 IMAD.MOV.U32 R126, RZ, RZ, R174 ;  /* 0x000000ffff7e0224 */ /* 0x000fe200078e00ae */
[----:B------:R-:W-:-:S06]  /*6510*/  PRMT R125, RZ, 0x7610, R125 ;  /* 0x00007610ff7d7816 */ /* 0x000fcc000000007d */
[----:B------:R0:W2:Y:S02]  /*6520*/  @P0 LDG.E.U8 R125, desc[UR22][R126.64] ;  /* 0x000000167e7d0981 */ /* 0x0000a4000c1e1100 */
[----:B0-----:R-:W-:Y:S02]  /*6530*/  @P0 IMAD.MOV.U32 R126, RZ, RZ, R172 ;  /* 0x000000ffff7e0224 */ /* 0x001fe400078e00ac */
[----:B------:R-:W-:Y:S01]  /*6540*/  @P0 IMAD.MOV.U32 R127, RZ, RZ, R173 ;  /* 0x000000ffff7f0224 */ /* 0x000fe200078e00ad */
[----:B--2---:R0:W-:Y:S02]  /*6550*/  STS.U8 [R240+UR9+0x8000], R125 ;  /* 0x0080007df0007988 */ /* 0x0041e40008000009 */
[----:B0-----:R-:W-:-:S06]  /*6560*/  PRMT R125, RZ, 0x7610, R125 ;  /* 0x00007610ff7d7816 */ /* 0x001fcc000000007d */
        /* <DEDUP_REMOVED lines=25> */
[----:B------:R0:W2:Y:S01]  /*6700*/  @P0 LDG.E.U8 R125, desc[UR22][R126.64] ;  /* 0x000000167e7d0981 */ /* 0x0000a2000c1e1100 */
[----:B------:R-:W-:Y:S02]  /*6710*/  @P0 IMAD.MOV.U32 R128, RZ, RZ, R158 ;  /* 0x000000ffff800224 */ /* 0x000fe400078e009e */
[----:B------:R-:W-:Y:S02]  /*6720*/  @P0 IMAD.MOV.U32 R129, RZ, RZ, R159 ;  /* 0x000000ffff810224 */ /* 0x000fe400078e009f */
[----:B0-----:R-:W-:Y:S02]  /*6730*/  @P0 IMAD.MOV.U32 R126, RZ, RZ, R160 ;  /* 0x000000ffff7e0224 */ /* 0x001fe400078e00a0 */
[----:B------:R-:W-:Y:S01]  /*6740*/  @P0 IMAD.MOV.U32 R127, RZ, RZ, R161 ;  /* 0x000000ffff7f0224 */ /* 0x000fe200078e00a1 */
[----:B--2---:R0:W-:Y:S02]  /*6750*/  STS.U8 [R240+UR9+0x8600], R125 ;  /* 0x0086007df0007988 */ /* 0x0041e40008000009 */
[----:B0-----:R-:W-:-:S06]  /*6760*/  PRMT R125, RZ, 0x7610, R125 ;  /* 0x00007610ff7d7816 */ /* 0x001fcc000000007d */
[----:B------:R0:W2:Y:S02]  /*6770*/  @P0 LDG.E.U8 R125, desc[UR22][R126.64] ;  /* 0x000000167e7d0981 */ /* 0x0000a4000c1e1100 */
[----:B0-----:R-:W-:-:S06]  /*6780*/  PRMT R126, RZ, 0x7610, R126 ;  /* 0x00007610ff7e7816 */ /* 0x001fcc000000007e */
[----:B------:R-:W3:Y:S01]  /*6790*/  @P0 LDG.E.U8 R126, desc[UR22][R128.64] ;  /* 0x00000016807e0981 */ /* 0x000ee2000c1e1100 */
[----:B------:R-:W-:-:S03]  /*67a0*/  @P0 IMAD.MOV.U32 R127, RZ, RZ, R157 ;  /* 0x000000ffff7f0224 */ /* 0x000fc600078e009d */
[----:B--2---:R0:W-:Y:S02]  /*67b0*/  STS.U8 [R240+UR9+0x8700], R125 ;  /* 0x0087007df0007988 */ /* 0x0041e40008000009 */
[----:B0-----:R-:W-:Y:S02]  /*67c0*/  PRMT R125, RZ, 0x7610, R125 ;  /* 0x00007610ff7d7816 */ /* 0x001fe4000000007d */
[----:B---3--:R0:W-:Y:S02]  /*67d0*/  STS.U8 [R239+UR9+0x8080], R126 ;  /* 0x0080807eef007988 */ /* 0x0081e40008000009 */
[----:B0-----:R-:W-:-:S05]  /*67e0*/  @P0 IMAD.MOV.U32 R126, RZ, RZ, R156 ;  /* 0x000000ffff7e0224 */ /* 0x001fca00078e009c */
        /* <DEDUP_REMOVED lines=28> */
[----:B------:R-:W-:Y:S04]  /*69b0*/  STL [R1+0x1fc], R174 ;  /* 0x0001fcae01007387 */ /* 0x000fe80000100800 */
[----:B--2---:R0:W-:Y:S02]  /*69c0*/  STS.U8 [R239+UR9+0x8680], R125 ;  /* 0x0086807def007988 */ /* 0x0041e40008000009 */
[----:B0-----:R-:W-:-:S06]  /*69d0*/  PRMT R125, RZ, 0x7610, R125 ;  /* 0x00007610ff7d7816 */ /* 0x001fcc000000007d */
[----:B------:R-:W2:Y:S04]  /*69e0*/  @P0 LDG.E.U8 R125, desc[UR22][R126.64] ;  /* 0x000000167e7d0981 */ /* 0x000ea8000c1e1100 */
[----:B------:R0:W-:Y:S04]  /*69f0*/  STL [R1+0x1f8], R175 ;  /* 0x0001f8af01007387 */ /* 0x0001e80000100800 */
        /* <DEDUP_REMOVED lines=26> */
[----:B------:R0:W-:Y:S01]  /*6ba0*/  STL [R1+0x258], R163 ;  /* 0x000258a301007387 */ /* 0x0001e20000100800 */
[----:B------:R-:W-:-:S03]  /*6bb0*/  ISETP.NE.U32.AND P0, PT, RZ, UR13, PT ;  /* 0x0000000dff007c0c */ /* 0x000fc6000bf05070 */
[----:B------:R0:W-:Y:S04]  /*6bc0*/  STL [R1+0x260], R147 ;  /* 0x0002609301007387 */ /* 0x0001e80000100800 */
[----:B------:R0:W-:Y:S04]  /*6bd0*/  STL [R1+0x268], R161 ;  /* 0x000268a101007387 */ /* 0x0001e80000100800 */
[----:B------:R0:W-:Y:S01]  /*6be0*/  STL [R1+0x270], R145 ;  /* 0x0002709101007387 */ /* 0x0001e20000100800 */
[C---:B------:R-:W-:Y:S02]  /*6bf0*/  ISETP.LT.OR P1, PT, R143.reuse, 0x20, P0 ;  /* 0x000000208f00780c */ /* 0x040fe40000721670 */
[----:B------:R-:W-:Y:S01]  /*6c00*/  ISETP.GE.AND P2, PT, R143, 0x40, PT ;  /* 0x000000408f00780c */ /* 0x000fe20003f46270 */
[----:B--2---:R0:W-:Y:S01]  /*6c10*/  STS.U8 [R239+UR9+0x8780], R125 ;  /* 0x0087807def007988 */ /* 0x0041e20008000009 */
[----:B------:R1:W-:Y:S06]  /*6c20*/  MEMBAR.ALL.CTA ;  /* 0x0000000000007992 */ /* 0x0003ec0000008000 */
[----:B-1----:R-:W1:Y:S02]  /*6c30*/  FENCE.VIEW.ASYNC.S ;  /* 0x00000000000073c6 */ /* 0x002e640000000000 */
[----:B-1----:R-:W-:Y:S06]  /*6c40*/  BAR.SYNC.DEFER_BLOCKING 0x0 ;  /* 0x0000000000007b1d */ /* 0x002fec0000010000 */
[----:B------:R-:W-:Y:S05]  /*6c50*/  @P1 BRA `(.L_x_6) ;  /* 0x0000000000801947 */ /* 0x000fea0003800000 */
[----:B------:R-:W-:Y:S02]  /*6c60*/  USHF.R.U32.HI UR14, URZ, 0x4, UR9 ;  /* 0x00000004ff0e7899 */ /* 0x000fe40008011609 */
[----:B------:R-:W-:Y:S02]  /*6c70*/  UIADD3 UR5, UPT, UPT, UR9, 0x8000, URZ ;  /* 0x0000800009057890 */ /* 0x000fe4000fffe0ff */
[----:B------:R-:W-:Y:S01]  /*6c80*/  USGXT.U32 UR14, UR14, 0xe ;  /* 0x0000000e0e0e789a */ /* 0x000fe20008000000 */
[----:B------:R-:W-:Y:S01]  /*6c90*/  UMOV UR4, URZ ;  /* 0x000000ff00047c82 */ /* 0x000fe20008000000 */
[----:B------:R-:W-:Y:S02]  /*6ca0*/  USHF.R.U32.HI UR5, URZ, 0x4, UR5 ;  /* 0x00000004ff057899 */ /* 0x000fe40008011605 */
[----:B------:R-:W-:Y:S02]  /*6cb0*/  UIADD3 UR26, UP1, UPT, UR14, 0x100, URZ ;  /* 0x000001000e1a7890 */ /* 0x000fe4000ff3e0ff */
[----:B------:R-:W-:-:S02]  /*6cc0*/  USGXT.U32 UR12, UR5, 0xe ;  /* 0x0000000e050c789a */ /* 0x000fc40008000000 */
[----:B------:R-:W-:Y:S02]  /*6cd0*/  UIADD3.X UR27, UPT, UPT, UR4, 0x40004040, URZ, UP1, !UPT ;  /* 0x40004040041b7890 */ /* 0x000fe40008ffe4ff */
[----:B------:R-:W-:Y:S02]  /*6ce0*/  UIADD3 UR16, UPT, UPT, UR8, 0x40, URZ ;  /* 0x0000004008107890 */ /* 0x000fe4000fffe0ff */
[----:B------:R-:W-:Y:S02]  /*6cf0*/  UIADD3 UR17, UPT, UPT, UR8, 0x80, URZ ;  /* 0x0000008008117890 */ /* 0x000fe4000fffe0ff */
[----:B------:R-:W-:Y:S02]  /*6d00*/  UIADD3.64 UR18, UPT, UPT, UR26, 0x100, URZ ;  /* 0x000001001a127897 */ /* 0x000fe4000fffe0ff */
[----:B------:R-:W-:Y:S02]  /*6d10*/  UIADD3 UR24, UPT, UPT, UR8, 0xc0, URZ ;  /* 0x000000c008187890 */ /* 0x000fe4000fffe0ff */
[----:B------:R-:W-:Y:S01]  /*6d20*/  UIADD3.64 UR20, UPT, UPT, UR26, 0x200, URZ ;  /* 0x000002001a147897 */ /* 0x000fe2000fffe0ff */
[----:B------:R-:W-:Y:S01]  /*6d30*/  UMOV UR28, 0x0 ;  /* 0x00000000001c7882 */ /* 0x000fe20000000000 */
[----:B------:R-:W-:Y:S01]  /*6d40*/  UMOV UR29, 0x8108490 ;  /* 0x08108490001d7882 */ /* 0x000fe20000000000 */
[----:B------:R-:W-:Y:S01]  /*6d50*/  UMOV UR15, 0x40004040 ;  /* 0x40004040000f7882 */ /* 0x000fe20000000000 */
[----:B------:R-:W-:Y:S01]  /*6d60*/  UMOV UR13, 0xc0004010 ;  /* 0xc0004010000d7882 */ /* 0x000fe20000000000 */
[----:B------:R-:W-:Y:S01]  /*6d70*/  UMOV UR30, 0x0 ;  /* 0x00000000001e7882 */ /* 0x000fe20000000000 */
[----:B------:R-:W-:Y:S01]  /*6d80*/  UMOV UR31, 0x8108490 ;  /* 0x08108490001f7882 */ /* 0x000fe20000000000 */
[----:B------:R-:W-:Y:S01]  /*6d90*/  UMOV UR32, 0x0 ;  /* 0x0000000000207882 */ /* 0x000fe20000000000 */
[----:B------:R-:W-:Y:S01]  /*6da0*/  UMOV UR33, 0x8108490 ;  /* 0x0810849000217882 */ /* 0x000fe20000000000 */
[----:B------:R-:W-:Y:S01]  /*6db0*/  UMOV UR4, UR11 ;  /* 0x0000000b00047c82 */ /* 0x000fe20008000000 */
[----:B------:R-:W-:Y:S01]  /*6dc0*/  UMOV UR5, URZ ;  /* 0x000000ff00057c82 */ /* 0x000fe20008000000 */
[----:B------:R1:W-:Y:S01]  /*6dd0*/  UTCQMMA gdesc[UR14], gdesc[UR12], tmem[UR8], tmem[UR28], idesc[UR29], !UPT ;  /* 0x00ff1c0c0e0075ea */ /* 0x0003e2000f800308 */
[----:B------:R-:W-:Y:S01]  /*6de0*/  UMOV UR34, 0x0 ;  /* 0x0000000000227882 */ /* 0x000fe20000000000 */
[----:B------:R-:W-:Y:S01]  /*6df0*/  UMOV UR35, 0x8108490 ;  /* 0x0810849000237882 */ /* 0x000fe20000000000 */
[----:B------:R1:W-:Y:S01]  /*6e00*/  UTCQMMA gdesc[UR26], gdesc[UR12], tmem[UR16], tmem[UR30], idesc[UR31], !UPT ;  /* 0x00ff1e0c1a0075ea */ /* 0x0003e2000f800310 */
[----:B------:R-:W-:Y:S01]  /*6e10*/  UMOV UR4, UR4 ;  /* 0x0000000400047c82 */ /* 0x000fe20008000000 */
[----:B------:R1:W-:Y:S01]  /*6e20*/  UTCQMMA gdesc[UR18], gdesc[UR12], tmem[UR17], tmem[UR32], idesc[UR33], !UPT ;  /* 0x00ff200c120075ea */ /* 0x0003e2000f800311 */
[----:B------:R1:W-:Y:S01]  /*6e30*/  UTCQMMA gdesc[UR20], gdesc[UR12], tmem[UR24], tmem[UR34], idesc[UR35], !UPT ;  /* 0x00ff220c140075ea */ /* 0x0003e2000f800318 */
[----:B------:R1:W-:Y:S01]  /*6e40*/  UTCBAR [UR4], URZ ;  /* 0x000000ff040073e9 */ /* 0x0003e200080000ff */
[----:B------:R-:W-:Y:S01]  /*6e50*/  NOP ;  /* 0x0000000000007918 */ /* 0x000fe20000000000 */
.L_x_6:
[----:B-1----:R-:W-:Y:S01]  /*6e60*/  UMOV UR4, URZ ;  /* 0x000000ff00047c82 */ /* 0x002fe20008000000 */
[----:B------:R-:W-:Y:S05]  /*6e70*/  @!P2 BRA `(.L_x_7) ;  /* 0x0000006000eca947 */ /* 0x000fea0003800000 */
[----:B0-----:R-:W-:Y:S01]  /*6e80*/  SHF.R.S32.HI R125, RZ, 0x1f, R143 ;  /* 0x0000001fff7d7819 */ /* 0x001fe2000001148f */
[----:B------:R-:W-:Y:S02]  /*6e90*/  UIADD3 UR4, UPT, UPT, UR9, 0x4000, URZ ;  /* 0x0000400009047890 */ /* 0x000fe4000fffe0ff */
[----:B------:R-:W-:Y:S01]  /*6ea0*/  UIADD3 UR5, UPT, UPT, UR9, 0x8800, URZ ;  /* 0x0000880009057890 */ /* 0x000fe2000fffe0ff */
[----:B------:R-:W-:Y:S01]  /*6eb0*/  LEA.HI R125, R125, R143, RZ, 0x5 ;  /* 0x0000008f7d7d7211 */ /* 0x000fe200078f28ff */
[----:B------:R-:W-:Y:S02]  /*6ec0*/  USHF.R.U32.HI UR4, URZ, 0x4, UR4 ;  /* 0x00000004ff047899 */ /* 0x000fe40008011604 */
[----:B------:R-:W-:Y:S01]  /*6ed0*/  USHF.R.U32.HI UR5, URZ, 0x4, UR5 ;  /* 0x00000004ff057899 */ /* 0x000fe20008011605 */
[----:B------:R-:W-:Y:S01]  /*6ee0*/  SHF.R.S32.HI R125, RZ, 0x5, R125 ;  /* 0x00000005ff7d7819 */ /* 0x000fe2000001147d */
[----:B------:R-:W-:Y:S02]  /*6ef0*/  USGXT.U32 UR14, UR4, 0xe ;  /* 0x0000000e040e789a */ /* 0x000fe40008000000 */
[----:B------:R-:W-:Y:S01]  /*6f00*/  USHF.L.U32 UR18, UR6, 0x5, URZ ;  /* 0x0000000506127899 */ /* 0x000fe200080006ff */
[----:B------:R-:W-:Y:S01]  /*6f10*/  VIMNMX R125, PT, PT, R125, 0x2, !PT ;  /* 0x000000027d7d7848 */ /* 0x000fe20007fe0100 */
[----:B------:R-:W-:Y:S01]  /*6f20*/  UIADD3 UR30, UP1, UPT, UR14, 0x100, URZ ;  /* 0x000001000e1e7890 */ /* 0x000fe2000ff3e0ff */
[----:B------:R-:W-:Y:S01]  /*6f30*/  UMOV UR4, URZ ;  /* 0x000000ff00047c82 */ /* 0x000fe20008000000 */
[----:B------:R-:W-:-:S02]  /*6f40*/  USHF.L.U32 UR19, UR7, 0x5, URZ ;  /* 0x0000000507137899 */ /* 0x000fc400080006ff */
[----:B------:R-:W-:Y:S01]  /*6f50*/  VIADD R126, R125, 0xffffffff ;  /* 0xffffffff7d7e7836 */ /* 0x000fe20000000000 */
[----:B------:R-:W-:Y:S01]  /*6f60*/  UIADD3.X UR31, UPT, UPT, UR4, 0x40004040, URZ, UP1, !UPT ;  /* 0x40004040041f7890 */ /* 0x000fe20008ffe4ff */
[----:B------:R-:W-:Y:S01]  /*6f70*/  IMAD.MOV.U32 R125, RZ, RZ, RZ ;  /* 0x000000ffff7d7224 */ /* 0x000fe200078e00ff */
[----:B------:R-:W-:Y:S02]  /*6f80*/  USGXT.U32 UR12, UR5, 0xe ;  /* 0x0000000e050c789a */ /* 0x000fe40008000000 */
[----:B------:R0:W-:Y:S01]  /*6f90*/  STL [R1+0x278], R126 ;  /* 0x0002787e01007387 */ /* 0x0001e20000100800 */
[----:B------:R-:W-:Y:S02]  /*6fa0*/  USHF.R.S32.HI UR21, URZ, 0x1f, UR18 ;  /* 0x0000001fff157899 */ /* 0x000fe40008011412 */
[----:B------:R-:W-:Y:S02]  /*6fb0*/  USHF.R.S32.HI UR28, URZ, 0x1f, UR19 ;  /* 0x0000001fff1c7899 */ /* 0x000fe40008011413 */
[----:B------:R-:W-:-:S02]  /*6fc0*/  UIADD3.64 UR24, UPT, UPT, UR30, 0x100, URZ ;  /* 0x000001001e187897 */ /* 0x000fc4000fffe0ff */
[----:B------:R-:W-:Y:S01]  /*6fd0*/  UIADD3.64 UR26, UPT, UPT, UR30, 0x200, URZ ;  /* 0x000002001e1a7897 */ /* 0x000fe2000fffe0ff */
[----:B------:R-:W-:Y:S01]  /*6fe0*/  UMOV UR20, 0x1 ;  /* 0x0000000100147882 */ /* 0x000fe20000000000 */
[----:B------:R-:W-:Y:S01]  /*6ff0*/  UMOV UR5, URZ ;  /* 0x000000ff00057c82 */ /* 0x000fe20008000000 */
[----:B0-----:R-:W-:-:S09]  /*7000*/  UMOV UR13, 0xc0004010 ;  /* 0xc0004010000d7882 */ /* 0x001fd20000000000 */
.L_x_10:
[----:B------:R-:W2:Y:S04]  /*7010*/  LDL.LU R126, [R1+0x274] ;  /* 0x00027400017e7983 */ /* 0x000ea80000300800 */
[----:B------:R-:W3:Y:S04]  /*7020*/  LDL.LU R130, [R1+0x26c] ;  /* 0x00026c0001827983 */ /* 0x000ee80000300800 */
[----:B------:R-:W4:Y:S04]  /*7030*/  LDL.LU R129, [R1+0x264] ;  /* 0x0002640001817983 */ /* 0x000f280000300800 */
[----:B-----5:R-:W5:Y:S04]  /*7040*/  LDL.LU R128, [R1+0x25c] ;  /* 0x00025c0001807983 */ /* 0x020f680000300800 */
[----:B------:R-:W3:Y:S01]  /*7050*/  LDL.LU R127, [R1+0x254] ;  /* 0x00025400017f7983 */ /* 0x000ee20000300800 */
[----:B------:R-:W-:-:S03]  /*7060*/  IMAD.U32 R125, R125, -0x80000000, RZ ;  /* 0x800000007d7d7824 */ /* 0x000fc600078e00ff */
[----:B------:R-:W3:Y:S04]  /*7070*/  LDL.LU R152, [R1+0x270] ;  /* 0x0002700001987983 */ /* 0x000ee80000300800 */
[----:B------:R-:W3:Y:S04]  /*7080*/  LDL.LU R151, [R1+0x24c] ;  /* 0x00024c0001977983 */ /* 0x000ee80000300800 */
[----:B------:R-:W3:Y:S01]  /*7090*/  LDL.LU R150, [R1+0x268] ;  /* 0x0002680001967983 */ /* 0x000ee20000300800 */
[----:B--2---:R-:W-:-:S05]  /*70a0*/  IADD3 R126, P6, PT, R126, UR19, RZ ;  /* 0x000000137e7e7c10 */ /* 0x004fca000ffde0ff */
[----:B------:R0:W-:Y:S04]  /*70b0*/  STL [R1+0x274], R126 ;  /* 0x0002747e01007387 */ /* 0x0001e80000100800 */
[----:B------:R-:W2:Y:S04]  /*70c0*/  LDL.LU R149, [R1+0x244] ;  /* 0x0002440001957983 */ /* 0x000ea80000300800 */
        /* <DEDUP_REMOVED lines=18> */
[----:B0-----:R-:W2:Y:S01]  /*71f0*/  LDL.LU R126, [R1+0x218] ;  /* 0x00021800017e7983 */ /* 0x001ea20000300800 */
[----:B---3--:R-:W-:-:S02]  /*7200*/  IADD3 R130, P1, PT, R130, UR19, RZ ;  /* 0x0000001382827c10 */ /* 0x008fc4000ff3e0ff */
[----:B----4-:R-:W-:-:S03]  /*7210*/  IADD3 R129, P2, PT, R129, UR19, RZ ;  /* 0x0000001381817c10 */ /* 0x010fc6000ff5e0ff */
[----:B------:R0:W-:Y:S01]  /*7220*/  STL [R1+0x26c], R130 ;  /* 0x00026c8201007387 */ /* 0x0001e20000100800 */
[----:B-----5:R-:W-:-:S03]  /*7230*/  IADD3 R128, P3, PT, R128, UR19, RZ ;  /* 0x0000001380807c10 */ /* 0x020fc6000ff7e0ff */
[----:B0-----:R-:W3:Y:S04]  /*7240*/  LDL.LU R130, [R1+0x1f4] ;  /* 0x0001f40001827983 */ /* 0x001ee80000300800 */
[----:B------:R0:W-:Y:S04]  /*7250*/  STL [R1+0x264], R129 ;  /* 0x0002648101007387 */ /* 0x0001e80000100800 */
[----:B0-----:R-:W4:Y:S04]  /*7260*/  LDL.LU R129, [R1+0x210] ;  /* 0x0002100001817983 */ /* 0x001f280000300800 */
[----:B------:R0:W-:Y:S04]  /*7270*/  STL [R1+0x25c], R128 ;  /* 0x00025c8001007387 */ /* 0x0001e80000100800 */
[----:B0-----:R-:W5:Y:S01]  /*7280*/  LDL.LU R128, [R1+0x1e8] ;  /* 0x0001e80001807983 */ /* 0x001f620000300800 */
[----:B------:R-:W-:-:S02]  /*7290*/  IADD3 R127, P5, PT, R127, UR19, RZ ;  /* 0x000000137f7f7c10 */ /* 0x000fc4000ffbe0ff */
[----:B------:R-:W-:Y:S02]  /*72a0*/  IADD3.X R152, PT, PT, R152, UR28, RZ, P6, !PT ;  /* 0x0000001c98987c10 */ /* 0x000fe4000b7fe4ff */
[----:B------:R-:W-:Y:S01]  /*72b0*/  IADD3 R151, P6, PT, R151, UR19, RZ ;  /* 0x0000001397977c10 */ /* 0x000fe2000ffde0ff */
[----:B------:R0:W-:Y:S01]  /*72c0*/  STL [R1+0x254], R127 ;  /* 0x0002547f01007387 */ /* 0x0001e20000100800 */
[----:B------:R-:W-:-:S03]  /*72d0*/  IADD3.X R150, PT, PT, R150, UR28, RZ, P1, !PT ;  /* 0x0000001c96967c10 */ /* 0x000fc60008ffe4ff */
[----:B0-----:R-:W5:Y:S04]  /*72e0*/  LDL.LU R127, [R1+0x208] ;  /* 0x00020800017f7983 */ /* 0x001f680000300800 */
[----:B------:R-:W-:Y:S04]  /*72f0*/  STL [R1+0x270], R152 ;  /* 0x0002709801007387 */ /* 0x000fe80000100800 */
[----:B------:R-:W-:Y:S04]  /*7300*/  STL [R1+0x24c], R151 ;  /* 0x00024c9701007387 */ /* 0x000fe80000100800 */
[----:B------:R-:W-:Y:S01]  /*7310*/  STL [R1+0x268], R150 ;  /* 0x0002689601007387 */ /* 0x000fe20000100800 */
[----:B--2---:R-:W-:-:S02]  /*7320*/  IADD3 R149, P1, PT, R149, UR19, RZ ;  /* 0x0000001395957c10 */ /* 0x004fc4000ff3e0ff */
[----:B------:R-:W-:-:S03]  /*7330*/  IADD3.X R148, PT, PT, R148, UR28, RZ, P2, !PT ;  /* 0x0000001c94947c10 */ /* 0x000fc600097fe4ff */
[----:B------:R-:W-:Y:S01]  /*7340*/  STL [R1+0x244], R149 ;  /* 0x0002449501007387 */ /* 0x000fe20000100800 */
[----:B------:R-:W-:-:S03]  /*7350*/  IADD3 R147, P2, PT, R147, UR19, RZ ;  /* 0x0000001393937c10 */ /* 0x000fc6000ff5e0ff */
[----:B------:R-:W-:Y:S01]  /*7360*/  STL [R1+0x260], R148 ;  /* 0x0002609401007387 */ /* 0x000fe20000100800 */
        /* <DEDUP_REMOVED lines=30> */
[----:B------:R-:W-:-:S05]  /*7550*/  IADD3.X R126, PT, PT, R126, UR28, RZ, P1, !PT ;  /* 0x0000001c7e7e7c10 */ /* 0x000fca0008ffe4ff */
[----:B------:R0:W-:Y:S04]  /*7560*/  STL [R1+0x218], R126 ;  /* 0x0002187e01007387 */ /* 0x0001e80000100800 */
[----:B------:R-:W-:Y:S04]  /*7570*/  STL [R1+0x220], R132 ;  /* 0x0002208401007387 */ /* 0x000fe80000100800 */
[----:B0-----:R-:W2:Y:S01]  /*7580*/  LDL.LU R126, [R1+0x1e0] ;  /* 0x0001e000017e7983 */ /* 0x001ea20000300800 */
[----:B------:R-:W-:Y:S02]  /*7590*/  IADD3 R131, P6, PT, R131, UR19, RZ ;  /* 0x0000001383837c10 */ /* 0x000fe4000ffde0ff */
[----:B---3--:R-:W-:-:S03]  /*75a0*/  IADD3 R130, P1, PT, R130, UR18, RZ ;  /* 0x0000001282827c10 */ /* 0x008fc6000ff3e0ff */
[----:B------:R-:W-:Y:S04]  /*75b0*/  STL [R1+0x1fc], R131 ;  /* 0x0001fc8301007387 */ /* 0x000fe80000100800 */
[----:B------:R0:W-:Y:S01]  /*75c0*/  STL [R1+0x1f4], R130 ;  /* 0x0001f48201007387 */ /* 0x0001e20000100800 */
[----:B----4-:R-:W-:-:S03]  /*75d0*/  IADD3.X R129, PT, PT, R129, UR28, RZ, P2, !PT ;  /* 0x0000001c81817c10 */ /* 0x010fc600097fe4ff */
[----:B0-----:R-:W3:Y:S04]  /*75e0*/  LDL.LU R130, [R1+0x200] ;  /* 0x0002000001827983 */ /* 0x001ee80000300800 */
[----:B------:R0:W-:Y:S01]  /*75f0*/  STL [R1+0x210], R129 ;  /* 0x0002108101007387 */ /* 0x0001e20000100800 */
[----:B-----5:R-:W-:-:S03]  /*7600*/  IADD3 R128, P2, PT, R128, UR18, RZ ;  /* 0x0000001280807c10 */ /* 0x020fc6000ff5e0ff */
[----:B0-----:R-:W4:Y:S04]  /*7610*/  LDL.LU R129, [R1+0x1d8] ;  /* 0x0001d80001817983 */ /* 0x001f280000300800 */
[----:B------:R0:W-:Y:S04]  /*7620*/  STL [R1+0x1e8], R128 ;  /* 0x0001e88001007387 */ /* 0x0001e80000100800 */
[----:B0-----:R-:W5:Y:S01]  /*7630*/  LDL.LU R128, [R1+0x1f8] ;  /* 0x0001f80001807983 */ /* 0x001f620000300800 */
[----:B------:R-:W-:-:S03]  /*7640*/  IADD3.X R127, PT, PT, R127, UR28, RZ, P3, !PT ;  /* 0x0000001c7f7f7c10 */ /* 0x000fc60009ffe4ff */
[----:B------:R-:W5:Y:S04]  /*7650*/  LDL.LU R152, [R1+0x1d0] ;  /* 0x0001d00001987983 */ /* 0x000f680000300800 */
[----:B------:R-:W5:Y:S04]  /*7660*/  LDL.LU R151, [R1+0x1ec] ;  /* 0x0001ec0001977983 */ /* 0x000f680000300800 */
[----:B------:R-:W5:Y:S04]  /*7670*/  LDL.LU R150, [R1+0x1c8] ;  /* 0x0001c80001967983 */ /* 0x000f680000300800 */
[----:B------:R0:W-:Y:S04]  /*7680*/  STL [R1+0x208], R127 ;  /* 0x0002087f01007387 */ /* 0x0001e80000100800 */
[----:B------:R-:W5:Y:S04]  /*7690*/  LDL.LU R149, [R1+0x1e4] ;  /* 0x0001e40001957983 */ /* 0x000f680000300800 */
        /* <DEDUP_REMOVED lines=18> */
[----:B0-----:R-:W5:Y:S01]  /*77c0*/  LDL.LU R127, [R1+0x178] ;  /* 0x00017800017f7983 */ /* 0x001f620000300800 */
[----:B--2---:R-:W-:-:S05]  /*77d0*/  IADD3 R126, P3, PT, R126, UR18, RZ ;  /* 0x000000127e7e7c10 */ /* 0x004fca000ff7e0ff */
[----:B------:R0:W-:Y:S04]  /*77e0*/  STL [R1+0x1e0], R126 ;  /* 0x0001e07e01007387 */ /* 0x0001e80000100800 */
[----:B0-----:R-:W2:Y:S01]  /*77f0*/  LDL.LU R126, [R1+0x194] ;  /* 0x00019400017e7983 */ /* 0x001ea20000300800 */
[----:B---3--:R-:W-:-:S05]  /*7800*/  IADD3.X R130, PT, PT, R130, UR28, RZ, P5, !PT ;  /* 0x0000001c82827c10 */ /* 0x008fca000affe4ff */
[----:B------:R0:W-:Y:S01]  /*7810*/  STL [R1+0x200], R130 ;  /* 0x0002008201007387 */ /* 0x0001e20000100800 */
[----:B----4-:R-:W-:-:S03]  /*7820*/  IADD3 R129, P5, PT, R129, UR18, RZ ;  /* 0x0000001281817c10 */ /* 0x010fc6000ffbe0ff */
[----:B0-----:R-:W3:Y:S04]  /*7830*/  LDL.LU R130, [R1+0x170] ;  /* 0x0001700001827983 */ /* 0x001ee80000300800 */
[----:B------:R0:W-:Y:S01]  /*7840*/  STL [R1+0x1d8], R129 ;  /* 0x0001d88101007387 */ /* 0x0001e20000100800 */
[----:B-----5:R-:W-:-:S03]  /*7850*/  IADD3.X R128, PT, PT, R128, UR28, RZ, P6, !PT ;  /* 0x0000001c80807c10 */ /* 0x020fc6000b7fe4ff */
[----:B0-----:R-:W4:Y:S04]  /*7860*/  LDL.LU R129, [R1+0x18c] ;  /* 0x00018c0001817983 */ /* 0x001f280000300800 */
[----:B------:R0:W-:Y:S04]  /*7870*/  STL [R1+0x1f8], R128 ;  /* 0x0001f88001007387 */ /* 0x0001e80000100800 */
[----:B0-----:R-:W5:Y:S01]  /*7880*/  LDL.LU R128, [R1+0x168] ;  /* 0x0001680001807983 */ /* 0x001f620000300800 */
[----:B------:R-:W-:Y:S02]  /*7890*/  IADD3 R152, P6, PT, R152, UR18, RZ ;  /* 0x0000001298987c10 */ /* 0x000fe4000ffde0ff */
[----:B------:R-:W-:-:S02]  /*78a0*/  IADD3.X R151, PT, PT, R151, UR21, RZ, P1, !PT ;  /* 0x0000001597977c10 */ /* 0x000fc40008ffe4ff */
[----:B------:R-:W-:Y:S02]  /*78b0*/  IADD3 R150, P1, PT, R150, UR18, RZ ;  /* 0x0000001296967c10 */ /* 0x000fe4000ff3e0ff */
[----:B------:R-:W-:Y:S01]  /*78c0*/  IADD3.X R149, PT, PT, R149, UR21, RZ, P2, !PT ;  /* 0x0000001595957c10 */ /* 0x000fe200097fe4ff */
        /* <DEDUP_REMOVED lines=33> */
[----:B------:R-:W-:Y:S02]  /*7ae0*/  IADD3 R132, P6, PT, R132, UR18, RZ ;  /* 0x0000001284847c10 */ /* 0x000fe4000ffde0ff */
[----:B------:R-:W-:Y:S01]  /*7af0*/  IADD3.X R131, PT, PT, R131, UR21, RZ, P1, !PT ;  /* 0x0000001583837c10 */ /* 0x000fe20008ffe4ff */
[----:B------:R-:W-:Y:S01]  /*7b00*/  STL [R1+0x1ac], R135 ;  /* 0x0001ac8701007387 */ /* 0x000fe20000100800 */
[----:B------:R-:W-:-:S03]  /*7b10*/  IADD3 R127, P1, PT, R127, UR18, RZ ;  /* 0x000000127f7f7c10 */ /* 0x000fc6000ff3e0ff */
[----:B------:R-:W-:Y:S04]  /*7b20*/  STL [R1+0x188], R134 ;  /* 0x0001888601007387 */ /* 0x000fe80000100800 */
[----:B------:R-:W-:Y:S04]  /*7b30*/  STL [R1+0x1a4], R133 ;  /* 0x0001a48501007387 */ /* 0x000fe80000100800 */
[----:B------:R0:W-:Y:S04]  /*7b40*/  STL [R1+0x178], R127 ;  /* 0x0001787f01007387 */ /* 0x0001e80000100800 */
[----:B------:R-:W-:Y:S04]  /*7b50*/  STL [R1+0x180], R132 ;  /* 0x0001808401007387 */ /* 0x000fe80000100800 */
[----:B0-----:R-:W5:Y:S04]  /*7b60*/  LDL.LU R127, [R1+0x184] ;  /* 0x00018400017f7983 */ /* 0x001f680000300800 */
[----:B------:R-:W-:Y:S01]  /*7b70*/  STL [R1+0x19c], R131 ;  /* 0x00019c8301007387 */ /* 0x000fe20000100800 */
[----:B--2---:R-:W-:-:S05]  /*7b80*/  IADD3.X R126, PT, PT, R126, UR21, RZ, P2, !PT ;  /* 0x000000157e7e7c10 */ /* 0x004fca00097fe4ff */
[----:B------:R0:W-:Y:S04]  /*7b90*/  STL [R1+0x194], R126 ;  /* 0x0001947e01007387 */ /* 0x0001e80000100800 */
[----:B0-----:R-:W2:Y:S01]  /*7ba0*/  LDL.LU R126, [R1+0x160] ;  /* 0x00016000017e7983 */ /* 0x001ea20000300800 */
[----:B---3--:R-:W-:-:S05]  /*7bb0*/  IADD3 R130, P2, PT, R130, UR18, RZ ;  /* 0x0000001282827c10 */ /* 0x008fca000ff5e0ff */
[----:B------:R0:W-:Y:S01]  /*7bc0*/  STL [R1+0x170], R130 ;  /* 0x0001708201007387 */ /* 0x0001e20000100800 */
[----:B----4-:R-:W-:-:S03]  /*7bd0*/  IADD3.X R129, PT, PT, R129, UR21, RZ, P3, !PT ;  /* 0x0000001581817c10 */ /* 0x010fc60009ffe4ff */
[----:B0-----:R-:W3:Y:S04]  /*7be0*/  LDL.LU R130, [R1+0x17c] ;  /* 0x00017c0001827983 */ /* 0x001ee80000300800 */
[----:B------:R0:W-:Y:S01]  /*7bf0*/  STL [R1+0x18c], R129 ;  /* 0x00018c8101007387 */ /* 0x0001e20000100800 */
[----:B-----5:R-:W-:-:S03]  /*7c00*/  IADD3 R128, P3, PT, R128, UR18, RZ ;  /* 0x0000001280807c10 */ /* 0x020fc6000ff7e0ff */
[----:B0-----:R-:W4:Y:S04]  /*7c10*/  LDL.LU R129, [R1+0x158] ;  /* 0x0001580001817983 */ /* 0x001f280000300800 */
        /* <DEDUP_REMOVED lines=24> */
[----:B------:R-:W-:-:S05]  /*7da0*/  IADD3.X R127, PT, PT, R127, UR21, RZ, P5, !PT ;  /* 0x000000157f7f7c10 */ /* 0x000fca000affe4ff */
[----:B------:R0:W-:Y:S04]  /*7db0*/  STL [R1+0x184], R127 ;  /* 0x0001847f01007387 */ /* 0x0001e80000100800 */
[----:B0-----:R-:W5:Y:S01]  /*7dc0*/  LDL.LU R127, [R1+0xf4] ;  /* 0x0000f400017f7983 */ /* 0x001f620000300800 */
[----:B--2---:R-:W-:-:S05]  /*7dd0*/  IADD3 R126, P5, PT, R126, UR18, RZ ;  /* 0x000000127e7e7c10 */ /* 0x004fca000ffbe0ff */
[----:B------:R0:W-:Y:S04]  /*7de0*/  STL [R1+0x160], R126 ;  /* 0x0001607e01007387 */ /* 0x0001e80000100800 */
[----:B0-----:R-:W2:Y:S01]  /*7df0*/  LDL.LU R126, [R1+0x114] ;  /* 0x00011400017e7983 */ /* 0x001ea20000300800 */
[----:B---3--:R-:W-:-:S05]  /*7e00*/  IADD3.X R130, PT, PT, R130, UR21, RZ, P6, !PT ;  /* 0x0000001582827c10 */ /* 0x008fca000b7fe4ff */
[----:B------:R0:W-:Y:S01]  /*7e10*/  STL [R1+0x17c], R130 ;  /* 0x00017c8201007387 */ /* 0x0001e20000100800 */
[----:B----4-:R-:W-:-:S03]  /*7e20*/  IADD3 R129, P6, PT, R129, UR18, RZ ;  /* 0x0000001281817c10 */ /* 0x010fc6000ffde0ff */
[----:B0-----:R-:W3:Y:S01]  /*7e30*/  LDL.LU R130, [R1+0xec] ;  /* 0x0000ec0001827983 */ /* 0x001ee20000300800 */
[----:B-----5:R-:W-:-:S03]  /*7e40*/  IADD3.X R152, PT, PT, R152, UR21, RZ, P1, !PT ;  /* 0x0000001598987c10 */ /* 0x020fc60008ffe4ff */
[----:B------:R0:W-:Y:S01]  /*7e50*/  STL [R1+0x158], R129 ;  /* 0x0001588101007387 */ /* 0x0001e20000100800 */
[----:B------:R-:W-:Y:S02]  /*7e60*/  IADD3 R151, P1, PT, R151, UR18, RZ ;  /* 0x0000001297977c10 */ /* 0x000fe4000ff3e0ff */
[----:B------:R-:W-:Y:S01]  /*7e70*/  IADD3.X R150, PT, PT, R150, UR21, RZ, P2, !PT ;  /* 0x0000001596967c10 */ /* 0x000fe200097fe4ff */
[----:B0-----:R-:W4:Y:S01]  /*7e80*/  LDL.LU R129, [R1+0x10c] ;  /* 0x00010c0001817983 */ /* 0x001f220000300800 */
        /* <DEDUP_REMOVED lines=35> */
[----:B------:R-:W-:Y:S04]  /*80c0*/  STL [R1+0x110], R135 ;  /* 0x0001108701007387 */ /* 0x000fe80000100800 */
[----:B------:R-:W-:Y:S01]  /*80d0*/  STL [R1+0x12c], R134 ;  /* 0x00012c8601007387 */ /* 0x000fe20000100800 */
[----:B------:R-:W-:-:S03]  /*80e0*/  IADD3.X R128, PT, PT, R128, UR21, RZ, P2, !PT ;  /* 0x0000001580807c10 */ /* 0x000fc600097fe4ff */
[----:B------:R-:W-:Y:S04]  /*80f0*/  STL [R1+0x108], R133 ;  /* 0x0001088501007387 */ /* 0x000fe80000100800 */
[----:B------:R0:W-:Y:S04]  /*8100*/  STL [R1+0x11c], R128 ;  /* 0x00011c8001007387 */ /* 0x0001e80000100800 */
[----:B------:R-:W-:Y:S04]  /*8110*/  STL [R1+0x124], R132 ;  /* 0x0001248401007387 */ /* 0x000fe80000100800 */
[----:B0-----:R-:W5:Y:S01]  /*8120*/  LDL.LU R128, [R1+0xe4] ;  /* 0x0000e40001807983 */ /* 0x001f620000300800 */
[----:B------:R-:W-:-:S02]  /*8130*/  IADD3 R131, P1, PT, R131, UR18, RZ ;  /* 0x0000001283837c10 */ /* 0x000fc4000ff3e0ff */
[----:B------:R-:W-:-:S03]  /*8140*/  IADD3 R127, P2, PT, R127, UR18, RZ ;  /* 0x000000127f7f7c10 */ /* 0x000fc6000ff5e0ff */
[----:B------:R-:W-:Y:S04]  /*8150*/  STL [R1+0xfc], R131 ;  /* 0x0000fc8301007387 */ /* 0x000fe80000100800 */
[----:B------:R0:W-:Y:S04]  /*8160*/  STL [R1+0xf4], R127 ;  /* 0x0000f47f01007387 */ /* 0x0001e80000100800 */
[----:B0-----:R-:W5:Y:S01]  /*8170*/  LDL.LU R127, [R1+0x104] ;  /* 0x00010400017f7983 */ /* 0x001f620000300800 */
[----:B--2---:R-:W-:-:S05]  /*8180*/  IADD3.X R126, PT, PT, R126, UR21, RZ, P3, !PT ;  /* 0x000000157e7e7c10 */ /* 0x004fca0009ffe4ff */
[----:B------:R0:W-:Y:S04]  /*8190*/  STL [R1+0x114], R126 ;  /* 0x0001147e01007387 */ /* 0x0001e80000100800 */
[----:B0-----:R-:W2:Y:S01]  /*81a0*/  LDL.LU R126, [R1+0xdc] ;  /* 0x0000dc00017e7983 */ /* 0x001ea20000300800 */
[----:B---3--:R-:W-:-:S05]  /*81b0*/  IADD3 R130, P3, PT, R130, UR18, RZ ;  /* 0x0000001282827c10 */ /* 0x008fca000ff7e0ff */
[----:B------:R0:W-:Y:S01]  /*81c0*/  STL [R1+0xec], R130 ;  /* 0x0000ec8201007387 */ /* 0x0001e20000100800 */
[----:B----4-:R-:W-:-:S03]  /*81d0*/  IADD3.X R129, PT, PT, R129, UR21, RZ, P5, !PT ;  /* 0x0000001581817c10 */ /* 0x010fc6000affe4ff */
[----:B0-----:R-:W3:Y:S04]  /*81e0*/  LDL.LU R130, [R1+0xf8] ;  /* 0x0000f80001827983 */ /* 0x001ee80000300800 */
[----:B------:R-:W4:Y:S04]  /*81f0*/  LDL.LU R152, [R1+0xd4] ;  /* 0x0000d40001987983 */ /* 0x000f280000300800 */
[----:B------:R-:W4:Y:S04]  /*8200*/  LDL.LU R151, [R1+0xf0] ;  /* 0x0000f00001977983 */ /* 0x000f280000300800 */
[----:B------:R-:W4:Y:S04]  /*8210*/  LDL.LU R150, [R1+0xcc] ;  /* 0x0000cc0001967983 */ /* 0x000f280000300800 */
[----:B------:R0:W-:Y:S04]  /*8220*/  STL [R1+0x10c], R129 ;  /* 0x00010c8101007387 */ /* 0x0001e80000100800 */
[----:B------:R-:W4:Y:S04]  /*8230*/  LDL.LU R149, [R1+0xe8] ;  /* 0x0000e80001957983 */ /* 0x000f280000300800 */
        /* <DEDUP_REMOVED lines=17> */
[----:B------:R-:W4:Y:S01]  /*8350*/  LDL.LU R131, [R1+0xa0] ;  /* 0x0000a00001837983 */ /* 0x000f220000300800 */
[----:B-----5:R-:W-:-:S03]  /*8360*/  IADD3 R128, P5, PT, R128, UR18, RZ ;  /* 0x0000001280807c10 */ /* 0x020fc6000ffbe0ff */
[----:B0-----:R-:W5:Y:S04]  /*8370*/  LDL.LU R129, [R1+0x7c] ;  /* 0x00007c0001817983 */ /* 0x001f680000300800 */
[----:B------:R0:W-:Y:S04]  /*8380*/  STL [R1+0xe4], R128 ;  /* 0x0000e48001007387 */ /* 0x0001e80000100800 */
[----:B0-----:R-:W5:Y:S01]  /*8390*/  LDL.LU R128, [R1+0x98] ;  /* 0x0000980001807983 */ /* 0x001f620000300800 */
[----:B------:R-:W-:-:S05]  /*83a0*/  IADD3.X R127, PT, PT, R127, UR21, RZ, P6, !PT ;  /* 0x000000157f7f7c10 */ /* 0x000fca000b7fe4ff */
[----:B------:R0:W-:Y:S04]  /*83b0*/  STL [R1+0x104], R127 ;  /* 0x0001047f01007387 */ /* 0x0001e80000100800 */
[----:B0-----:R-:W5:Y:S01]  /*83c0*/  LDL.LU R127, [R1+0x74] ;  /* 0x00007400017f7983 */ /* 0x001f620000300800 */
[----:B--2---:R-:W-:-:S05]  /*83d0*/  IADD3 R126, P6, PT, R126, UR18, RZ ;  /* 0x000000127e7e7c10 */ /* 0x004fca000ffde0ff */
[----:B------:R0:W-:Y:S04]  /*83e0*/  STL [R1+0xdc], R126 ;  /* 0x0000dc7e01007387 */ /* 0x0001e80000100800 */
[----:B0-----:R-:W2:Y:S01]  /*83f0*/  LDL.LU R126, [R1+0x90] ;  /* 0x00009000017e7983 */ /* 0x001ea20000300800 */
[----:B---3--:R-:W-:Y:S02]  /*8400*/  IADD3.X R130, PT, PT, R130, UR21, RZ, P1, !PT ;  /* 0x0000001582827c10 */ /* 0x008fe40008ffe4ff */
[----:B----4-:R-:W-:-:S03]  /*8410*/  IADD3 R152, P1, PT, R152, UR18, RZ ;  /* 0x0000001298987c10 */ /* 0x010fc6000ff3e0ff */
[----:B------:R0:W-:Y:S01]  /*8420*/  STL [R1+0xf8], R130 ;  /* 0x0000f88201007387 */ /* 0x0001e20000100800 */
[----:B------:R-:W-:Y:S02]  /*8430*/  IADD3.X R151, PT, PT, R151, UR21, RZ, P2, !PT ;  /* 0x0000001597977c10 */ /* 0x000fe400097fe4ff */
[----:B------:R-:W-:Y:S01]  /*8440*/  IADD3 R150, P2, PT, R150, UR18, RZ ;  /* 0x0000001296967c10 */ /* 0x000fe2000ff5e0ff */
[----:B0-----:R-:W3:Y:S01]  /*8450*/  LDL.LU R130, [R1+0x6c] ;  /* 0x00006c0001827983 */ /* 0x001ee20000300800 */
        /* <DEDUP_REMOVED lines=38> */
[----:B-----5:R-:W-:-:S03]  /*86c0*/  IADD3 R129, P2, PT, R129, UR18, RZ ;  /* 0x0000001281817c10 */ /* 0x020fc6000ff5e0ff */
[----:B------:R-:W-:Y:S04]  /*86d0*/  STL [R1+0xa8], R133 ;  /* 0x0000a88501007387 */ /* 0x000fe80000100800 */
[----:B------:R0:W-:Y:S04]  /*86e0*/  STL [R1+0x7c], R129 ;  /* 0x00007c8101007387 */ /* 0x0001e80000100800 */
[----:B------:R-:W-:Y:S01]  /*86f0*/  STL [R1+0x84], R132 ;  /* 0x0000848401007387 */ /* 0x000fe20000100800 */
[----:B------:R-:W-:-:S03]  /*8700*/  IADD3.X R128, PT, PT, R128, UR21, RZ, P3, !PT ;  /* 0x0000001580807c10 */ /* 0x000fc60009ffe4ff */
[----:B0-----:R-:W4:Y:S04]  /*8710*/  LDL.LU R129, [R1+0x88] ;  /* 0x0000880001817983 */ /* 0x001f280000300800 */
[----:B------:R-:W-:Y:S04]  /*8720*/  STL [R1+0xa0], R131 ;  /* 0x0000a08301007387 */ /* 0x000fe80000100800 */
[----:B------:R0:W-:Y:S04]  /*8730*/  STL [R1+0x98], R128 ;  /* 0x0000988001007387 */ /* 0x0001e80000100800 */
[----:B0-----:R-:W5:Y:S01]  /*8740*/  LDL.LU R128, [R1+0x64] ;  /* 0x0000640001807983 */ /* 0x001f620000300800 */
[----:B------:R-:W-:-:S05]  /*8750*/  IADD3 R127, P3, PT, R127, UR18, RZ ;  /* 0x000000127f7f7c10 */ /* 0x000fca000ff7e0ff */
[----:B------:R0:W-:Y:S04]  /*8760*/  STL [R1+0x74], R127 ;  /* 0x0000747f01007387 */ /* 0x0001e80000100800 */
[----:B0-----:R-:W5:Y:S01]  /*8770*/  LDL.LU R127, [R1+0x80] ;  /* 0x00008000017f7983 */ /* 0x001f620000300800 */
[----:B--2---:R-:W-:-:S05]  /*8780*/  IADD3.X R126, PT, PT, R126, UR21, RZ, P5, !PT ;  /* 0x000000157e7e7c10 */ /* 0x004fca000affe4ff */
[----:B------:R0:W-:Y:S04]  /*8790*/  STL [R1+0x90], R126 ;  /* 0x0000907e01007387 */ /* 0x0001e80000100800 */
[----:B0-----:R-:W2:Y:S04]  /*87a0*/  LDL.LU R126, [R1+0x5c] ;  /* 0x00005c00017e7983 */ /* 0x001ea80000300800 */
[----:B------:R-:W2:Y:S01]  /*87b0*/  LDL.LU R152, [R1+0x78] ;  /* 0x0000780001987983 */ /* 0x000ea20000300800 */
[----:B---3--:R-:W-:-:S03]  /*87c0*/  IADD3 R130, P5, PT, R130, UR18, RZ ;  /* 0x0000001282827c10 */ /* 0x008fc6000ffbe0ff */
[----:B------:R-:W3:Y:S04]  /*87d0*/  LDL.LU R151, [R1+0x54] ;  /* 0x0000540001977983 */ /* 0x000ee80000300800 */
[----:B------:R-:W3:Y:S04]  /*87e0*/  LDL.LU R150, [R1+0x70] ;  /* 0x0000700001967983 */ /* 0x000ee80000300800 */
[----:B------:R0:W-:Y:S04]  /*87f0*/  STL [R1+0x6c], R130 ;  /* 0x00006c8201007387 */ /* 0x0001e80000100800 */
[----:B------:R-:W3:Y:S04]  /*8800*/  LDL.LU R149, [R1+0x4c] ;  /* 0x00004c0001957983 */ /* 0x000ee80000300800 */
        /* <DEDUP_REMOVED lines=18> */
[----:B0-----:R-:W3:Y:S01]  /*8930*/  LDL.LU R130, [R1+0x20] ;  /* 0x0000200001827983 */ /* 0x001ee20000300800 */
[----:B----4-:R-:W-:-:S05]  /*8940*/  IADD3.X R129, PT, PT, R129, UR21, RZ, P6, !PT ;  /* 0x0000001581817c10 */ /* 0x010fca000b7fe4ff */
[----:B------:R0:W-:Y:S04]  /*8950*/  STL [R1+0x88], R129 ;  /* 0x0000888101007387 */ /* 0x0001e80000100800 */
[----:B0-----:R-:W4:Y:S01]  /*8960*/  LDL.LU R129, [R1+0x18] ;  /* 0x0000180001817983 */ /* 0x001f220000300800 */
[----:B-----5:R-:W-:-:S05]  /*8970*/  IADD3 R128, P6, PT, R128, UR18, RZ ;  /* 0x0000001280807c10 */ /* 0x020fca000ffde0ff */
[----:B------:R0:W-:Y:S04]  /*8980*/  STL [R1+0x64], R128 ;  /* 0x0000648001007387 */ /* 0x0001e80000100800 */
[----:B0-----:R-:W5:Y:S01]  /*8990*/  LDL.LU R128, [R1+0x10] ;  /* 0x0000100001807983 */ /* 0x001f620000300800 */
[----:B------:R-:W-:-:S05]  /*89a0*/  IADD3.X R127, PT, PT, R127, UR21, RZ, P1, !PT ;  /* 0x000000157f7f7c10 */ /* 0x000fca0008ffe4ff */
[----:B------:R0:W-:Y:S04]  /*89b0*/  STL [R1+0x80], R127 ;  /* 0x0000807f01007387 */ /* 0x0001e80000100800 */
[----:B0-----:R-:W4:Y:S01]  /*89c0*/  LDL.LU R127, [R1+0x8] ;  /* 0x00000800017f7983 */ /* 0x001f220000300800 */
[----:B--2---:R-:W-:-:S05]  /*89d0*/  IADD3 R126, P1, PT, R126, UR18, RZ ;  /* 0x000000127e7e7c10 */ /* 0x004fca000ff3e0ff */
[----:B------:R0:W-:Y:S04]  /*89e0*/  STL [R1+0x5c], R126 ;  /* 0x00005c7e01007387 */ /* 0x0001e80000100800 */
[----:B0-----:R-:W2:Y:S01]  /*89f0*/  LDL.LU R126, [R1] ;  /* 0x00000000017e7983 */ /* 0x001ea20000300800 */
[----:B---3--:R-:W-:Y:S02]  /*8a00*/  IADD3.X R146, PT, PT, R146, UR21, RZ, P6, !PT ;  /* 0x0000001592927c10 */ /* 0x008fe4000b7fe4ff */
[----:B------:R-:W-:Y:S02]  /*8a10*/  IADD3 R145, P6, PT, R145, UR18, RZ ;  /* 0x0000001291917c10 */ /* 0x000fe4000ffde0ff */
[----:B------:R-:W-:Y:S02]  /*8a20*/  IADD3.X R150, PT, PT, R150, UR21, RZ, P3, !PT ;  /* 0x0000001596967c10 */ /* 0x000fe40009ffe4ff */
[----:B------:R-:W-:-:S02]  /*8a30*/  IADD3 R149, P3, PT, R149, UR18, RZ ;  /* 0x0000001295957c10 */ /* 0x000fc4000ff7e0ff */
[----:B------:R-:W-:Y:S02]  /*8a40*/  IADD3.X R152, PT, PT, R152, UR21, RZ, P2, !PT ;  /* 0x0000001598987c10 */ /* 0x000fe400097fe4ff */
[----:B------:R-:W-:Y:S02]  /*8a50*/  IADD3.X R148, PT, PT, R148, UR21, RZ, P5, !PT ;  /* 0x0000001594947c10 */ /* 0x000fe4000affe4ff */
[----:B------:R-:W-:Y:S02]  /*8a60*/  IADD3.X R144, PT, PT, R144, UR21, RZ, P1, !PT ;  /* 0x0000001590907c10 */ /* 0x000fe40008ffe4ff */
[----:B------:R-:W-:Y:S02]  /*8a70*/  IADD3 R151, P2, PT, R151, UR18, RZ ;  /* 0x0000001297977c10 */ /* 0x000fe4000ff5e0ff */
[----:B------:R-:W-:Y:S02]  /*8a80*/  IADD3.X R136, PT, PT, R136, UR21, RZ, P6, !PT ;  /* 0x0000001588887c10 */ /* 0x000fe4000b7fe4ff */
[----:B------:R-:W-:-:S02]  /*8a90*/  IADD3 R135, P6, PT, R135, UR18, RZ ;  /* 0x0000001287877c10 */ /* 0x000fc4000ffde0ff */
[----:B------:R-:W-:Y:S02]  /*8aa0*/  IADD3.X R140, PT, PT, R140, UR21, RZ, P3, !PT ;  /* 0x000000158c8c7c10 */ /* 0x000fe40009ffe4ff */
[----:B------:R-:W-:Y:S02]  /*8ab0*/  IADD3 R147, P5, PT, R147, UR18, RZ ;  /* 0x0000001293937c10 */ /* 0x000fe4000ffbe0ff */
[----:B------:R-:W-:Y:S02]  /*8ac0*/  IADD3 R143, P1, PT, R143, UR18, RZ ;  /* 0x000000128f8f7c10 */ /* 0x000fe4000ff3e0ff */
[----:B------:R-:W-:Y:S02]  /*8ad0*/  IADD3 R139, P3, PT, R139, UR18, RZ ;  /* 0x000000128b8b7c10 */ /* 0x000fe4000ff7e0ff */
[----:B------:R-:W-:Y:S02]  /*8ae0*/  IADD3.X R142, PT, PT, R142, UR21, RZ, P2, !PT ;  /* 0x000000158e8e7c10 */ /* 0x000fe400097fe4ff */
[----:B------:R-:W-:-:S02]  /*8af0*/  IADD3.X R138, PT, PT, R138, UR21, RZ, P5, !PT ;  /* 0x000000158a8a7c10 */ /* 0x000fc4000affe4ff */
[----:B------:R-:W-:Y:S02]  /*8b00*/  IADD3.X R134, PT, PT, R134, UR21, RZ, P1, !PT ;  /* 0x0000001586867c10 */ /* 0x000fe40008ffe4ff */
[----:B------:R-:W-:Y:S02]  /*8b10*/  IADD3 R141, P2, PT, R141, UR18, RZ ;  /* 0x000000128d8d7c10 */ /* 0x000fe4000ff5e0ff */
[----:B------:R-:W-:Y:S02]  /*8b20*/  IADD3 R137, P5, PT, R137, UR18, RZ ;  /* 0x0000001289897c10 */ /* 0x000fe4000ffbe0ff */
[----:B------:R-:W-:Y:S02]  /*8b30*/  IADD3.X R130, PT, PT, R130, UR21, RZ, P3, !PT ;  /* 0x0000001582827c10 */ /* 0x000fe40009ffe4ff */
[----:B------:R-:W-:Y:S02]  /*8b40*/  IADD3 R133, P1, PT, R133, UR18, RZ ;  /* 0x0000001285857c10 */ /* 0x000fe4000ff3e0ff */
[----:B------:R-:W-:-:S02]  /*8b50*/  IADD3 R252, P3, PT, R252, UR18, RZ ;  /* 0x00000012fcfc7c10 */ /* 0x000fc4000ff7e0ff */
[----:B------:R-:W-:Y:S02]  /*8b60*/  IADD3.X R132, PT, PT, R132, UR21, RZ, P2, !PT ;  /* 0x0000001584847c10 */ /* 0x000fe400097fe4ff */
[----:B------:R-:W-:Y:S02]  /*8b70*/  IADD3.X R251, PT, PT, R251, UR21, RZ, P3, !PT ;  /* 0x00000015fbfb7c10 */ /* 0x000fe40009ffe4ff */
[----:B------:R-:W-:Y:S02]  /*8b80*/  IADD3 R131, P2, PT, R131, UR18, RZ ;  /* 0x0000001283837c10 */ /* 0x000fe4000ff5e0ff */
[----:B-----5:R-:W-:Y:S02]  /*8b90*/  IADD3.X R128, PT, PT, R128, UR21, RZ, P6, !PT ;  /* 0x0000001580807c10 */ /* 0x020fe4000b7fe4ff */
[----:B------:R-:W-:-:S04]  /*8ba0*/  IADD3 R248, P6, PT, R248, UR18, RZ ;  /* 0x00000012f8f87c10 */ /* 0x000fc8000ffde0ff */
[----:B------:R-:W-:Y:S02]  /*8bb0*/  IADD3.X R247, PT, PT, R247, UR21, RZ, P6, !PT ;  /* 0x00000015f7f77c10 */ /* 0x000fe4000b7fe4ff */
[----:B------:R-:W-:-:S04]  /*8bc0*/  IADD3 R110, P6, PT, R110, UR18, RZ ;  /* 0x000000126e6e7c10 */ /* 0x000fc8000ffde0ff */
[----:B------:R-:W-:Y:S02]  /*8bd0*/  IADD3.X R111, PT, PT, R111, UR21, RZ, P6, !PT ;  /* 0x000000156f6f7c10 */ /* 0x000fe4000b7fe4ff */
[----:B------:R-:W-:-:S04]  /*8be0*/  IADD3 R92, P6, PT, R92, UR18, RZ ;  /* 0x000000125c5c7c10 */ /* 0x000fc8000ffde0ff */
[----:B------:R-:W-:Y:S02]  /*8bf0*/  IADD3.X R93, PT, PT, R93, UR21, RZ, P6, !PT ;  /* 0x000000155d5d7c10 */ /* 0x000fe4000b7fe4ff */
[----:B------:R-:W-:-:S04]  /*8c00*/  IADD3 R74, P6, PT, R74, UR18, RZ ;  /* 0x000000124a4a7c10 */ /* 0x000fc8000ffde0ff */
[----:B------:R-:W-:Y:S02]  /*8c10*/  IADD3.X R76, PT, PT, R76, UR21, RZ, P6, !PT ;  /* 0x000000154c4c7c10 */ /* 0x000fe4000b7fe4ff */
[----:B------:R-:W-:Y:S02]  /*8c20*/  IADD3 R48, P6, PT, R48, UR18, RZ ;  /* 0x0000001230307c10 */ /* 0x000fe4000ffde0ff */
[----:B----4-:R-:W-:Y:S02]  /*8c30*/  IADD3.X R129, PT, PT, R129, UR21, RZ, P5, !PT ;  /* 0x0000001581817c10 */ /* 0x010fe4000affe4ff */
[----:B------:R-:W-:Y:S02]  /*8c40*/  IADD3.X R49, PT, PT, R49, UR21, RZ, P6, !PT ;  /* 0x0000001531317c10 */ /* 0x000fe4000b7fe4ff */
[----:B------:R-:W-:Y:S02]  /*8c50*/  IADD3 R30, P6, PT, R30, UR18, RZ ;  /* 0x000000121e1e7c10 */ /* 0x000fe4000ffde0ff */
[----:B------:R-:W-:-:S02]  /*8c60*/  IADD3.X R127, PT, PT, R127, UR21, RZ, P1, !PT ;  /* 0x000000157f7f7c10 */ /* 0x000fc40008ffe4ff */
[----:B------:R-:W-:Y:S02]  /*8c70*/  IADD3 R250, P5, PT, R250, UR18, RZ ;  /* 0x00000012fafa7c10 */ /* 0x000fe4000ffbe0ff */
[----:B------:R-:W-:Y:S02]  /*8c80*/  IADD3 R246, P1, PT, R246, UR18, RZ ;  /* 0x00000012f6f67c10 */ /* 0x000fe4000ff3e0ff */
[----:B------:R-:W-:Y:S02]  /*8c90*/  IADD3 R122, P3, PT, R122, UR18, RZ ;  /* 0x000000127a7a7c10 */ /* 0x000fe4000ff7e0ff */
[----:B------:R-:W-:Y:S02]  /*8ca0*/  IADD3.X R31, PT, PT, R31, UR21, RZ, P6, !PT ;  /* 0x000000151f1f7c10 */ /* 0x000fe4000b7fe4ff */
[----:B------:R-:W-:Y:S02]  /*8cb0*/  IADD3 R11, P6, PT, R11, UR18, RZ ;  /* 0x000000120b0b7c10 */ /* 0x000fe4000ffde0ff */
[----:B------:R-:W-:-:S02]  /*8cc0*/  IADD3.X R249, PT, PT, R249, UR21, RZ, P5, !PT ;  /* 0x00000015f9f97c10 */ /* 0x000fc4000affe4ff */
[----:B------:R-:W-:Y:S02]  /*8cd0*/  IADD3.X R245, PT, PT, R245, UR21, RZ, P1, !PT ;  /* 0x00000015f5f57c10 */ /* 0x000fe40008ffe4ff */
[----:B------:R-:W-:Y:S02]  /*8ce0*/  IADD3.X R123, PT, PT, R123, UR21, RZ, P3, !PT ;  /* 0x000000157b7b7c10 */ /* 0x000fe40009ffe4ff */
[----:B------:R-:W-:Y:S02]  /*8cf0*/  IADD3 R112, P5, PT, R112, UR18, RZ ;  /* 0x0000001270707c10 */ /* 0x000fe4000ffbe0ff */
[----:B------:R-:W-:Y:S02]  /*8d00*/  IADD3 R108, P1, PT, R108, UR18, RZ ;  /* 0x000000126c6c7c10 */ /* 0x000fe4000ff3e0ff */
[----:B------:R-:W-:Y:S02]  /*8d10*/  IADD3 R96, P3, PT, R96, UR18, RZ ;  /* 0x0000001260607c10 */ /* 0x000fe4000ff7e0ff */
[----:B------:R-:W-:-:S02]  /*8d20*/  IADD3.X R13, PT, PT, R13, UR21, RZ, P6, !PT ;  /* 0x000000150d0d7c10 */ /* 0x000fc4000b7fe4ff */
[----:B------:R-:W-:Y:S02]  /*8d30*/  IADD3 R114, P6, PT, R114, UR18, RZ ;  /* 0x0000001272727c10 */ /* 0x000fe4000ffde0ff */
[----:B------:R-:W-:Y:S02]  /*8d40*/  IADD3.X R113, PT, PT, R113, UR21, RZ, P5, !PT ;  /* 0x0000001571717c10 */ /* 0x000fe4000affe4ff */
[----:B------:R-:W-:Y:S02]  /*8d50*/  IADD3.X R109, PT, PT, R109, UR21, RZ, P1, !PT ;  /* 0x000000156d6d7c10 */ /* 0x000fe40008ffe4ff */
[----:B------:R-:W-:Y:S02]  /*8d60*/  IADD3.X R97, PT, PT, R97, UR21, RZ, P3, !PT ;  /* 0x0000001561617c10 */ /* 0x000fe40009ffe4ff */
[----:B------:R-:W-:Y:S02]  /*8d70*/  IADD3 R94, P5, PT, R94, UR18, RZ ;  /* 0x000000125e5e7c10 */ /* 0x000fe4000ffbe0ff */
[----:B------:R-:W-:-:S02]  /*8d80*/  IADD3 R84, P1, PT, R84, UR18, RZ ;  /* 0x0000001254547c10 */ /* 0x000fc4000ff3e0ff */
[----:B------:R-:W-:Y:S02]  /*8d90*/  IADD3 R78, P3, PT, R78, UR18, RZ ;  /* 0x000000124e4e7c10 */ /* 0x000fe4000ff7e0ff */
[----:B------:R-:W-:Y:S02]  /*8da0*/  IADD3.X R115, PT, PT, R115, UR21, RZ, P6, !PT ;  /* 0x0000001573737c10 */ /* 0x000fe4000b7fe4ff */
[----:B------:R-:W-:Y:S02]  /*8db0*/  IADD3 R90, P6, PT, R90, UR18, RZ ;  /* 0x000000125a5a7c10 */ /* 0x000fe4000ffde0ff */
[----:B------:R-:W-:Y:S02]  /*8dc0*/  IADD3.X R95, PT, PT, R95, UR21, RZ, P5, !PT ;  /* 0x000000155f5f7c10 */ /* 0x000fe4000affe4ff */
[----:B------:R-:W-:Y:S02]  /*8dd0*/  IADD3.X R85, PT, PT, R85, UR21, RZ, P1, !PT ;  /* 0x0000001555557c10 */ /* 0x000fe40008ffe4ff */
        /* <DEDUP_REMOVED lines=13> */
[----:B------:R-:W-:Y:S02]  /*8eb0*/  IADD3.X R47, PT, PT, R47, UR21, RZ, P1, !PT ;  /* 0x000000152f2f7c10 */ /* 0x000fe40008ffe4ff */
[----:B------:R-:W-:Y:S01]  /*8ec0*/  IADD3.X R44, PT, PT, R44, UR21, RZ, P3, !PT ;  /* 0x000000152c2c7c10 */ /* 0x000fe20009ffe4ff */
[----:B------:R0:W-:Y:S01]  /*8ed0*/  STL [R1+0x78], R152 ;  /* 0x0000789801007387 */ /* 0x0001e20000100800 */
[----:B------:R-:W-:Y:S02]  /*8ee0*/  IADD3 R32, P5, PT, R32, UR18, RZ ;  /* 0x0000001220207c10 */ /* 0x000fe4000ffbe0ff */
[----:B------:R-:W-:Y:S02]  /*8ef0*/  IADD3 R27, P1, PT, R27, UR18, RZ ;  /* 0x000000121b1b7c10 */ /* 0x000fe4000ff3e0ff */
[----:B------:R-:W-:Y:S01]  /*8f00*/  IADD3 R16, P3, PT, R16, UR18, RZ ;  /* 0x0000001210107c10 */ /* 0x000fe2000ff7e0ff */
[----:B------:R0:W-:Y:S01]  /*8f10*/  STL [R1+0x54], R151 ;  /* 0x0000549701007387 */ /* 0x0001e20000100800 */
[----:B------:R-:W-:-:S02]  /*8f20*/  IADD3.X R33, PT, PT, R33, UR21, RZ, P5, !PT ;  /* 0x0000001521217c10 */ /* 0x000fc4000affe4ff */
[----:B------:R-:W-:Y:S01]  /*8f30*/  IADD3.X R29, PT, PT, R29, UR21, RZ, P1, !PT ;  /* 0x000000151d1d7c10 */ /* 0x000fe20008ffe4ff */
[----:B------:R0:W-:Y:S01]  /*8f40*/  STL [R1+0x70], R150 ;  /* 0x0000709601007387 */ /* 0x0001e20000100800 */
[----:B------:R-:W-:Y:S02]  /*8f50*/  IADD3.X R17, PT, PT, R17, UR21, RZ, P3, !PT ;  /* 0x0000001511117c10 */ /* 0x000fe40009ffe4ff */
[----:B------:R-:W-:Y:S01]  /*8f60*/  IADD3.X R71, PT, PT, R71, UR21, RZ, P6, !PT ;  /* 0x0000001547477c10 */ /* 0x000fe2000b7fe4ff */
[----:B------:R0:W-:Y:S01]  /*8f70*/  STL [R1+0x4c], R149 ;  /* 0x00004c9501007387 */ /* 0x0001e20000100800 */
[----:B------:R-:W-:Y:S01]  /*8f80*/  IADD3 R14, P5, PT, R14, UR18, RZ ;  /* 0x000000120e0e7c10 */ /* 0x000fe2000ffbe0ff */
[----:B------:R-:W1:Y:S01]  /*8f90*/  SYNCS.PHASECHK.TRANS64.TRYWAIT P6, [UR11], R125 ;  /* 0x0000007dff0075a7 */ /* 0x000e6200080c110b */
[----:B------:R-:W-:Y:S01]  /*8fa0*/  IADD3 R10, P1, PT, R10, UR18, RZ ;  /* 0x000000120a0a7c10 */ /* 0x000fe2000ff3e0ff */
[----:B------:R0:W-:Y:S01]  /*8fb0*/  STL [R1+0x68], R148 ;  /* 0x0000689401007387 */ /* 0x0001e20000100800 */
[----:B------:R-:W-:-:S03]  /*8fc0*/  IADD3 R118, P3, PT, R118, UR18, RZ ;  /* 0x0000001276767c10 */ /* 0x000fc6000ff7e0ff */
[----:B------:R0:W-:Y:S01]  /*8fd0*/  STL [R1+0x44], R147 ;  /* 0x0000449301007387 */ /* 0x0001e20000100800 */
[----:B------:R-:W-:-:S03]  /*8fe0*/  IADD3.X R15, PT, PT, R15, UR21, RZ, P5, !PT ;  /* 0x000000150f0f7c10 */ /* 0x000fc6000affe4ff */
[----:B------:R0:W-:Y:S01]  /*8ff0*/  STL [R1+0x60], R146 ;  /* 0x0000609201007387 */ /* 0x0001e20000100800 */
[----:B------:R-:W-:Y:S02]  /*9000*/  IADD3.X R12, PT, PT, R12, UR21, RZ, P1, !PT ;  /* 0x000000150c0c7c10 */ /* 0x000fe40008ffe4ff */
[----:B------:R-:W-:Y:S01]  /*9010*/  IADD3.X R119, PT, PT, R119, UR21, RZ, P3, !PT ;  /* 0x0000001577777c10 */ /* 0x000fe20009ffe4ff */
[----:B------:R0:W-:Y:S01]  /*9020*/  STL [R1+0x3c], R145 ;  /* 0x00003c9101007387 */ /* 0x0001e20000100800 */
[----:B------:R-:W-:Y:S02]  /*9030*/  IADD3 R116, P5, PT, R116, UR18, RZ ;  /* 0x0000001274747c10 */ /* 0x000fe4000ffbe0ff */
[----:B------:R-:W-:Y:S01]  /*9040*/  IADD3 R104, P1, PT, R104, UR18, RZ ;  /* 0x0000001268687c10 */ /* 0x000fe2000ff3e0ff */
[----:B------:R0:W-:Y:S01]  /*9050*/  STL [R1+0x58], R144 ;  /* 0x0000589001007387 */ /* 0x0001e20000100800 */
[----:B------:R-:W-:-:S03]  /*9060*/  IADD3 R100, P3, PT, R100, UR18, RZ ;  /* 0x0000001264647c10 */ /* 0x000fc6000ff7e0ff */
[----:B------:R0:W-:Y:S01]  /*9070*/  STL [R1+0x34], R143 ;  /* 0x0000348f01007387 */ /* 0x0001e20000100800 */
[----:B--2---:R-:W-:Y:S02]  /*9080*/  IADD3.X R126, PT, PT, R126, UR21, RZ, P2, !PT ;  /* 0x000000157e7e7c10 */ /* 0x004fe400097fe4ff */
        /* <DEDUP_REMOVED lines=10> */
[----:B------:R-:W-:Y:S01]  /*9130*/  IADD3 R26, P2, PT, R26, UR18, RZ ;  /* 0x000000121a1a7c10 */ /* 0x000fe2000ff5e0ff */
[----:B------:R0:W-:Y:S03]  /*9140*/  STL [R1+0x50], R142 ;  /* 0x0000508e01007387 */ /* 0x0001e60000100800 */
[----:B------:R-:W-:Y:S02]  /*9150*/  IADD3.X R28, PT, PT, R28, UR21, RZ, P2, !PT ;  /* 0x000000151c1c7c10 */ /* 0x000fe400097fe4ff */
        /* <DEDUP_REMOVED lines=8> */
[----:B------:R-:W-:Y:S02]  /*91e0*/  IADD3 R102, P2, PT, R102, UR18, RZ ;  /* 0x0000001266667c10 */ /* 0x000fe4000ff5e0ff */
[----:B------:R-:W-:Y:S01]  /*91f0*/  IADD3 R98, P5, PT, R98, UR18, RZ ;  /* 0x0000001262627c10 */ /* 0x000fe2000ffbe0ff */
[----:B------:R0:W-:Y:S01]  /*9200*/  STL [R1+0x40], R138 ;  /* 0x0000408a01007387 */ /* 0x0001e20000100800 */
[----:B------:R-:W-:-:S02]  /*9210*/  IADD3 R88, P1, PT, R88, UR18, RZ ;  /* 0x0000001258587c10 */ /* 0x000fc4000ff3e0ff */
[----:B------:R-:W-:Y:S01]  /*9220*/  IADD3 R82, P3, PT, R82, UR18, RZ ;  /* 0x0000001252527c10 */ /* 0x000fe2000ff7e0ff */
[----:B------:R0:W-:Y:S01]  /*9230*/  STL [R1+0x1c], R137 ;  /* 0x00001c8901007387 */ /* 0x0001e20000100800 */
[----:B------:R-:W-:-:S03]  /*9240*/  IADD3.X R103, PT, PT, R103, UR21, RZ, P2, !PT ;  /* 0x0000001567677c10 */ /* 0x000fc600097fe4ff */
[----:B------:R0:W-:Y:S01]  /*9250*/  STL [R1+0x38], R136 ;  /* 0x0000388801007387 */ /* 0x0001e20000100800 */
[----:B------:R-:W-:Y:S02]  /*9260*/  IADD3.X R99, PT, PT, R99, UR21, RZ, P5, !PT ;  /* 0x0000001563637c10 */ /* 0x000fe4000affe4ff */
[----:B------:R-:W-:Y:S01]  /*9270*/  IADD3.X R89, PT, PT, R89, UR21, RZ, P1, !PT ;  /* 0x0000001559597c10 */ /* 0x000fe20008ffe4ff */
[----:B------:R0:W-:Y:S01]  /*9280*/  STL [R1+0x14], R135 ;  /* 0x0000148701007387 */ /* 0x0001e20000100800 */
[----:B------:R-:W-:Y:S02]  /*9290*/  IADD3.X R83, PT, PT, R83, UR21, RZ, P3, !PT ;  /* 0x0000001553537c10 */ /* 0x000fe40009ffe4ff */
[----:B------:R-:W-:Y:S01]  /*92a0*/  IADD3 R86, P2, PT, R86, UR18, RZ ;  /* 0x0000001256567c10 */ /* 0x000fe2000ff5e0ff */
[----:B------:R0:W-:Y:S01]  /*92b0*/  STL [R1+0x30], R134 ;  /* 0x0000308601007387 */ /* 0x0001e20000100800 */
[----:B------:R-:W-:Y:S02]  /*92c0*/  IADD3 R72, P5, PT, R72, UR18, RZ ;  /* 0x0000001248487c10 */ /* 0x000fe4000ffbe0ff */
        /* <DEDUP_REMOVED lines=18> */
[----:B------:R0:W-:Y:S01]  /*93f0*/  STL [R1], R126 ;  /* 0x0000007e01007387 */ /* 0x0001e20000100800 */
[----:B------:R-:W-:Y:S02]  /*9400*/  IADD3.X R55, PT, PT, R55, UR21, RZ, P5, !PT ;  /* 0x0000001537377c10 */ /* 0x000fe4000affe4ff */
[----:B------:R-:W-:Y:S02]  /*9410*/  IADD3.X R53, PT, PT, R53, UR21, RZ, P1, !PT ;  /* 0x0000001535357c10 */ /* 0x000fe40008ffe4ff */
[----:B------:R-:W-:Y:S02]  /*9420*/  IADD3.X R41, PT, PT, R41, UR21, RZ, P3, !PT ;  /* 0x0000001529297c10 */ /* 0x000fe40009ffe4ff */
[----:B------:R-:W-:Y:S02]  /*9430*/  IADD3 R50, P2, PT, R50, UR18, RZ ;  /* 0x0000001232327c10 */ /* 0x000fe4000ff5e0ff */
[----:B------:R-:W-:Y:S02]  /*9440*/  IADD3 R38, P5, PT, R38, UR18, RZ ;  /* 0x0000001226267c10 */ /* 0x000fe4000ffbe0ff */
[----:B------:R-:W-:-:S02]  /*9450*/  IADD3 R35, P1, PT, R35, UR18, RZ ;  /* 0x0000001223237c10 */ /* 0x000fc4000ff3e0ff */
[----:B------:R-:W-:Y:S02]  /*9460*/  IADD3 R24, P3, PT, R24, UR18, RZ ;  /* 0x0000001218187c10 */ /* 0x000fe4000ff7e0ff */
[----:B------:R-:W-:Y:S02]  /*9470*/  IADD3.X R52, PT, PT, R52, UR21, RZ, P2, !PT ;  /* 0x0000001534347c10 */ /* 0x000fe400097fe4ff */
[----:B------:R-:W-:Y:S02]  /*9480*/  IADD3.X R39, PT, PT, R39, UR21, RZ, P5, !PT ;  /* 0x0000001527277c10 */ /* 0x000fe4000affe4ff */
[----:B------:R-:W-:Y:S02]  /*9490*/  IADD3.X R37, PT, PT, R37, UR21, RZ, P1, !PT ;  /* 0x0000001525257c10 */ /* 0x000fe40008ffe4ff */
[----:B------:R-:W-:Y:S02]  /*94a0*/  IADD3.X R25, PT, PT, R25, UR21, RZ, P3, !PT ;  /* 0x0000001519197c10 */ /* 0x000fe40009ffe4ff */
[----:B------:R-:W-:-:S02]  /*94b0*/  IADD3 R34, P2, PT, R34, UR18, RZ ;  /* 0x0000001222227c10 */ /* 0x000fc4000ff5e0ff */
[----:B------:R-:W-:Y:S02]  /*94c0*/  IADD3 R22, P5, PT, R22, UR18, RZ ;  /* 0x0000001216167c10 */ /* 0x000fe4000ffbe0ff */
[----:B------:R-:W-:Y:S02]  /*94d0*/  IADD3 R20, P1, PT, R20, UR18, RZ ;  /* 0x0000001214147c10 */ /* 0x000fe4000ff3e0ff */
[----:B------:R-:W-:Y:S02]  /*94e0*/  IADD3 R8, P3, PT, R8, UR18, RZ ;  /* 0x0000001208087c10 */ /* 0x000fe4000ff7e0ff */
[----:B------:R-:W-:Y:S02]  /*94f0*/  IADD3.X R36, PT, PT, R36, UR21, RZ, P2, !PT ;  /* 0x0000001524247c10 */ /* 0x000fe400097fe4ff */
[----:B------:R-:W-:Y:S02]  /*9500*/  IADD3.X R23, PT, PT, R23, UR21, RZ, P5, !PT ;  /* 0x0000001517177c10 */ /* 0x000fe4000affe4ff */
[----:B------:R-:W-:-:S02]  /*9510*/  IADD3.X R21, PT, PT, R21, UR21, RZ, P1, !PT ;  /* 0x0000001515157c10 */ /* 0x000fc40008ffe4ff */
[----:B------:R-:W-:Y:S02]  /*9520*/  IADD3.X R9, PT, PT, R9, UR21, RZ, P3, !PT ;  /* 0x0000001509097c10 */ /* 0x000fe40009ffe4ff */
[----:B------:R-:W-:Y:S02]  /*9530*/  IADD3 R18, P2, PT, R18, UR18, RZ ;  /* 0x0000001212127c10 */ /* 0x000fe4000ff5e0ff */
[----:B------:R-:W-:Y:S02]  /*9540*/  IADD3 R6, P5, PT, R6, UR18, RZ ;  /* 0x0000001206067c10 */ /* 0x000fe4000ffbe0ff */
[----:B------:R-:W-:Y:S02]  /*9550*/  IADD3 R4, P1, PT, R4, UR18, RZ ;  /* 0x0000001204047c10 */ /* 0x000fe4000ff3e0ff */
[----:B------:R-:W-:Y:S02]  /*9560*/  IADD3 R2, P3, PT, R2, UR18, RZ ;  /* 0x0000001202027c10 */ /* 0x000fe4000ff7e0ff */
[----:B------:R-:W-:-:S02]  /*9570*/  IADD3.X R19, PT, PT, R19, UR21, RZ, P2, !PT ;  /* 0x0000001513137c10 */ /* 0x000fc400097fe4ff */
[----:B------:R-:W-:Y:S02]  /*9580*/  IADD3.X R7, PT, PT, R7, UR21, RZ, P5, !PT ;  /* 0x0000001507077c10 */ /* 0x000fe4000affe4ff */
[----:B------:R-:W-:Y:S02]  /*9590*/  IADD3.X R5, PT, PT, R5, UR21, RZ, P1, !PT ;  /* 0x0000001505057c10 */ /* 0x000fe40008ffe4ff */
[----:B------:R-:W-:Y:S02]  /*95a0*/  IADD3.X R3, PT, PT, R3, UR21, RZ, P3, !PT ;  /* 0x0000001503037c10 */ /* 0x000fe40009ffe4ff */
[----:B------:R-:W-:Y:S02]  /*95b0*/  ISETP.GT.AND P2, PT, R0, RZ, PT ;  /* 0x000000ff0000720c */ /* 0x000fe40003f44270 */
[----:B------:R-:W-:Y:S01]  /*95c0*/  PRMT R236, RZ, 0x7610, R236 ;  /* 0x00007610ffec7816 */ /* 0x000fe200000000ec */
[----:B01----:R-:W-:Y:S10]  /*95d0*/  @!P6 BRA `(.L_x_8) ;  /* 0x000000c40010e947 */ /* 0x003ff40003800000 */
.L_x_16:
[----:B------:R-:W-:Y:S01]  /*95e0*/  ISETP.GT.AND P1, PT, R0, 0x1, PT ;  /* 0x000000010000780c */ /* 0x000fe20003f24270 */
[----:B------:R0:W-:Y:S01]  /*95f0*/  STL [R1+0x2d8], R232 ;  /* 0x0002d8e801007387 */ /* 0x0001e20000100800 */
[----:B------:R-:W-:-:S03]  /*9600*/  PRMT R238, RZ, 0x7610, R238 ;  /* 0x00007610ffee7816 */ /* 0x000fc600000000ee */
[----:B------:R1:W-:Y:S01]  /*9610*/  STL [R1+0x2d4], R234 ;  /* 0x0002d4ea01007387 */ /* 0x0003e20000100800 */
[----:B------:R-:W-:Y:S02]  /*9620*/  PRMT R126, RZ, 0x7610, R126 ;  /* 0x00007610ff7e7816 */ /* 0x000fe4000000007e */
[----:B------:R-:W-:Y:S01]  /*9630*/  PRMT R127, RZ, 0x7610, R127 ;  /* 0x00007610ff7f7816 */ /* 0x000fe2000000007f */
[----:B------:R-:W2:Y:S01]  /*9640*/  @P2 LDG.E.U8 R236, desc[UR22][R2.64] ;  /* 0x0000001602ec2981 */ /* 0x000ea2000c1e1100 */
[----:B------:R-:W-:Y:S02]  /*9650*/  PRMT R240, RZ, 0x7610, R240 ;  /* 0x00007610fff07816 */ /* 0x000fe400000000f0 */
[----:B0-----:R-:W-:Y:S01]  /*9660*/  PRMT R232, RZ, 0x7610, R232 ;  /* 0x00007610ffe87816 */ /* 0x001fe200000000e8 */
[----:B------:R-:W3:Y:S01]  /*9670*/  @P1 LDG.E.U8 R126, desc[UR22][R24.64] ;  /* 0x00000016187e1981 */ /* 0x000ee2000c1e1100 */
[----:B-1----:R-:W-:-:S03]  /*9680*/  PRMT R234, RZ, 0x7610, R234 ;  /* 0x00007610ffea7816 */ /* 0x002fc600000000ea */
[----:B------:R-:W4:Y:S04]  /*9690*/  @P1 LDG.E.U8 R127, desc[UR22][R22.64] ;  /* 0x00000016167f1981 */ /* 0x000f28000c1e1100 */
[----:B------:R-:W2:Y:S04]  /*96a0*/  @P1 LDG.E.U8 R232, desc[UR22][R18.64] ;  /* 0x0000001612e81981 */ /* 0x000ea8000c1e1100 */
[----:B------:R-:W3:Y:S01]  /*96b0*/  @P1 LDG.E.U8 R234, desc[UR22][R20.64] ;  /* 0x0000001614ea1981 */ /* 0x000ee2000c1e1100 */
[----:B------:R-:W-:-:S03]  /*96c0*/  PRMT R242, RZ, 0x7610, R242 ;  /* 0x00007610fff27816 */ /* 0x000fc600000000f2 */
[----:B------:R-:W-:Y:S04]  /*96d0*/  STL [R1+0x29c], R2 ;  /* 0x00029c0201007387 */ /* 0x000fe80000100800 */
[----:B------:R-:W-:Y:S04]  /*96e0*/  STL [R1+0x298], R3 ;  /* 0x0002980301007387 */ /* 0x000fe80000100800 */
[----:B------:R0:W-:Y:S04]  /*96f0*/  STL [R1+0x2a4], R4 ;  /* 0x0002a40401007387 */ /* 0x0001e80000100800 */
[----:B------:R-:W-:Y:S04]  /*9700*/  STL [R1+0x2a0], R5 ;  /* 0x0002a00501007387 */ /* 0x000fe80000100800 */
[----:B------:R1:W-:Y:S04]  /*9710*/  STL [R1+0x2ac], R6 ;  /* 0x0002ac0601007387 */ /* 0x0003e80000100800 */
[----:B------:R0:W-:Y:S04]  /*9720*/  STL [R1+0x2a8], R7 ;  /* 0x0002a80701007387 */ /* 0x0001e80000100800 */
[----:B------:R0:W-:Y:S04]  /*9730*/  STL [R1+0x2b4], R8 ;  /* 0x0002b40801007387 */ /* 0x0001e80000100800 */
[----:B------:R0:W-:Y:S04]  /*9740*/  STL [R1+0x2b0], R9 ;  /* 0x0002b00901007387 */ /* 0x0001e80000100800 */
[----:B------:R0:W4:Y:S04]  /*9750*/  @P2 LDG.E.U8 R238, desc[UR22][R4.64] ;  /* 0x0000001604ee2981 */ /* 0x000128000c1e1100 */
[----:B------:R1:W4:Y:S04]  /*9760*/  @P2 LDG.E.U8 R240, desc[UR22][R6.64] ;  /* 0x0000001606f02981 */ /* 0x000328000c1e1100 */
[----:B------:R1:W4:Y:S01]  /*9770*/  @P2 LDG.E.U8 R242, desc[UR22][R8.64] ;  /* 0x0000001608f22981 */ /* 0x000322000c1e1100 */
[----:B------:R-:W-:-:S02]  /*9780*/  ISETP.GT.AND P2, PT, R0, 0x2, PT ;  /* 0x000000020000780c */ /* 0x000fc40003f44270 */
[----:B------:R-:W-:Y:S02]  /*9790*/  ISETP.GT.AND P1, PT, R0, 0x3, PT ;  /* 0x000000030000780c */ /* 0x000fe40003f24270 */
[----:B0-----:R-:W-:Y:S02]  /*97a0*/  PRMT R4, RZ, 0x7610, R4 ;  /* 0x00007610ff047816 */ /* 0x001fe40000000004 */
[----:B-1----:R-:W-:Y:S02]  /*97b0*/  PRMT R6, RZ, 0x7610, R6 ;  /* 0x00007610ff067816 */ /* 0x002fe40000000006 */
[----:B------:R-:W-:Y:S02]  /*97c0*/  PRMT R7, RZ, 0x7610, R7 ;  /* 0x00007610ff077816 */ /* 0x000fe40000000007 */
[----:B------:R-:W-:Y:S02]  /*97d0*/  PRMT R8, RZ, 0x7610, R8 ;  /* 0x00007610ff087816 */ /* 0x000fe40000000008 */
[----:B------:R-:W-:-:S02]  /*97e0*/  PRMT R9, RZ, 0x7610, R9 ;  /* 0x00007610ff097816 */ /* 0x000fc40000000009 */
[----:B------:R-:W-:Y:S02]  /*97f0*/  PRMT R5, RZ, 0x7610, R5 ;  /* 0x00007610ff057816 */ /* 0x000fe40000000005 */
[----:B------:R-:W4:Y:S04]  /*9800*/  @P1 LDG.E.U8 R8, desc[UR22][R54.64] ;  /* 0x0000001636081981 */ /* 0x000f28000c1e1100 */
[----:B------:R-:W4:Y:S01]  /*9810*/  @P1 LDG.E.U8 R9, desc[UR22][R56.64] ;  /* 0x0000001638091981 */ /* 0x000f22000c1e1100 */
[----:B------:R-:W-:Y:S02]  /*9820*/  PRMT R2, RZ, 0x7610, R2 ;  /* 0x00007610ff027816 */ /* 0x000fe40000000002 */
[----:B------:R-:W-:Y:S02]  /*9830*/  PRMT R3, RZ, 0x7610, R3 ;  /* 0x00007610ff037816 */ /* 0x000fe40000000003 */
[----:B------:R-:W-:-:S02]  /*9840*/  PRMT R243, RZ, 0x7610, R243 ;  /* 0x00007610fff37816 */ /* 0x000fc400000000f3 */
[----:B------:R-:W-:Y:S02]  /*9850*/  PRMT R241, RZ, 0x7610, R241 ;  /* 0x00007610fff17816 */ /* 0x000fe400000000f1 */
[----:B------:R-:W-:Y:S02]  /*9860*/  PRMT R239, RZ, 0x7610, R239 ;  /* 0x00007610ffef7816 */ /* 0x000fe400000000ef */
[----:B------:R-:W-:Y:S02]  /*9870*/  PRMT R237, RZ, 0x7610, R237 ;  /* 0x00007610ffed7816 */ /* 0x000fe400000000ed */
        /* <DEDUP_REMOVED lines=35> */
[----:B------:R-:W-:Y:S01]  /*9ab0*/  PRMT R165, RZ, 0x7610, R165 ;  /* 0x00007610ffa57816 */ /* 0x000fe200000000a5 */
[----:B--2---:R0:W-:Y:S04]  /*9ac0*/  STL [R1+0x294], R232 ;  /* 0x000294e801007387 */ /* 0x0041e80000100800 */
[----:B0-----:R-:W2:Y:S04]  /*9ad0*/  LDL.LU R232, [R1+0x2d8] ;  /* 0x0002d80001e87983 */ /* 0x001ea80000300800 */
[----:B------:R-:W-:Y:S04]  /*9ae0*/  STL [R1+0x2bc], R18 ;  /* 0x0002bc1201007387 */ /* 0x000fe80000100800 */
[----:B------:R-:W-:Y:S04]  /*9af0*/  STL [R1+0x2b8], R19 ;  /* 0x0002b81301007387 */ /* 0x000fe80000100800 */
[----:B---3--:R0:W-:Y:S04]  /*9b00*/  STL [R1+0x290], R234 ;  /* 0x000290ea01007387 */ /* 0x0081e80000100800 */
[----:B0-----:R-:W3:Y:S04]  /*9b10*/  LDL.LU R234, [R1+0x2d4] ;  /* 0x0002d40001ea7983 */ /* 0x001ee80000300800 */
[----:B------:R-:W-:Y:S04]  /*9b20*/  STL [R1+0x2c4], R20 ;  /* 0x0002c41401007387 */ /* 0x000fe80000100800 */
[----:B------:R-:W-:Y:S04]  /*9b30*/  STL [R1+0x2c0], R21 ;  /* 0x0002c01501007387 */ /* 0x000fe80000100800 */
[----:B------:R0:W-:Y:S04]  /*9b40*/  STL [R1+0x2cc], R22 ;  /* 0x0002cc1601007387 */ /* 0x0001e80000100800 */
[----:B------:R-:W-:Y:S04]  /*9b50*/  STL [R1+0x2c8], R23 ;  /* 0x0002c81701007387 */ /* 0x000fe80000100800 */
[----:B------:R1:W-:Y:S01]  /*9b60*/  STL [R1+0x2d0], R25 ;  /* 0x0002d01901007387 */ /* 0x0003e20000100800 */
[----:B0-----:R-:W-:-:S03]  /*9b70*/  PRMT R22, RZ, 0x7610, R22 ;  /* 0x00007610ff167816 */ /* 0x001fc60000000016 */
[----:B-1----:R-:W2:Y:S04]  /*9b80*/  LDL R25, [R1+0x1c] ;  /* 0x00001c0001197983 */ /* 0x002ea80000100800 */
[----:B------:R0:W-:Y:S04]  /*9b90*/  STL [R1+0x288], R126 ;  /* 0x0002887e01007387 */ /* 0x0001e80000100800 */
[----:B----4-:R1:W-:Y:S01]  /*9ba0*/  STL [R1+0x28c], R127 ;  /* 0x00028c7f01007387 */ /* 0x0103e20000100800 */
[----:B------:R-:W-:Y:S01]  /*9bb0*/  PRMT R23, RZ, 0x7610, R23 ;  /* 0x00007610ff177816 */ /* 0x000fe20000000017 */
[----:B0-----:R-:W-:-:S02]  /*9bc0*/  @P2 IMAD.MOV.U32 R126, RZ, RZ, R34 ;  /* 0x000000ffff7e2224 */ /* 0x001fc400078e0022 */
[----:B-1----:R-:W-:Y:S01]  /*9bd0*/  @P2 IMAD.MOV.U32 R127, RZ, RZ, R36 ;  /* 0x000000ffff7f2224 */ /* 0x002fe200078e0024 */
[----:B------:R-:W-:Y:S02]  /*9be0*/  PRMT R20, RZ, 0x7610, R20 ;  /* 0x00007610ff147816 */ /* 0x000fe40000000014 */
[----:B------:R-:W-:Y:S02]  /*9bf0*/  PRMT R21, RZ, 0x7610, R21 ;  /* 0x00007610ff157816 */ /* 0x000fe40000000015 */
[----:B------:R0:W4:Y:S01]  /*9c00*/  @P2 LDG.E.U8 R22, desc[UR22][R126.64] ;  /* 0x000000167e162981 */ /* 0x000122000c1e1100 */
[----:B------:R-:W-:-:S03]  /*9c10*/  PRMT R18, RZ, 0x7610, R18 ;  /* 0x00007610ff127816 */ /* 0x000fc60000000012 */
[----:B------:R-:W2:Y:S04]  /*9c20*/  @P2 LDG.E.U8 R20, desc[UR22][R38.64] ;  /* 0x0000001626142981 */ /* 0x000ea8000c1e1100 */
[----:B------:R-:W2:Y:S01]  /*9c30*/  @P2 LDG.E.U8 R21, desc[UR22][R40.64] ;  /* 0x0000001628152981 */ /* 0x000ea2000c1e1100 */
[----:B0-----:R-:W-:Y:S02]  /*9c40*/  @P2 IMAD.MOV.U32 R126, RZ, RZ, R35 ;  /* 0x000000ffff7e2224 */ /* 0x001fe400078e0023 */
[----:B------:R-:W-:-:S05]  /*9c50*/  @P2 IMAD.MOV.U32 R127, RZ, RZ, R37 ;  /* 0x000000ffff7f2224 */ /* 0x000fca00078e0025 */
[----:B------:R0:W2:Y:S01]  /*9c60*/  @P2 LDG.E.U8 R23, desc[UR22][R126.64] ;  /* 0x000000167e172981 */ /* 0x0000a2000c1e1100 */
[----:B------:R-:W-:Y:S02]  /*9c70*/  ISETP.GT.AND P2, PT, R0, 0x4, PT ;  /* 0x000000040000780c */ /* 0x000fe40003f44270 */
[----:B------:R-:W-:Y:S01]  /*9c80*/  PRMT R19, RZ, 0x7610, R19 ;  /* 0x00007610ff137816 */ /* 0x000fe20000000013 */
[----:B0-----:R-:W-:Y:S02]  /*9c90*/  @P1 IMAD.MOV.U32 R126, RZ, RZ, R50 ;  /* 0x000000ffff7e1224 */ /* 0x001fe400078e0032 */
[----:B------:R-:W-:-:S08]  /*9ca0*/  @P1 IMAD.MOV.U32 R127, RZ, RZ, R52 ;  /* 0x000000ffff7f1224 */ /* 0x000fd000078e0034 */
[----:B------:R-:W2:Y:S04]  /*9cb0*/  @P2 LDG.E.U8 R6, desc[UR22][R66.64] ;  /* 0x0000001642062981 */ /* 0x000ea8000c1e1100 */
[----:B------:R0:W2:Y:S04]  /*9cc0*/  @P1 LDG.E.U8 R18, desc[UR22][R126.64] ;  /* 0x000000167e121981 */ /* 0x0000a8000c1e1100 */
[----:B------:R-:W2:Y:S04]  /*9cd0*/  @P2 LDG.E.U8 R7, desc[UR22][R68.64] ;  /* 0x0000001644072981 */ /* 0x000ea8000c1e1100 */
[----:B------:R-:W2:Y:S01]  /*9ce0*/  @P2 LDG.E.U8 R4, desc[UR22][R70.64] ;  /* 0x0000001646042981 */ /* 0x000ea2000c1e1100 */
[----:B0-----:R-:W-:-:S02]  /*9cf0*/  @P1 IMAD.MOV.U32 R126, RZ, RZ, R51 ;  /* 0x000000ffff7e1224 */ /* 0x001fc400078e0033 */
[----:B------:R-:W-:Y:S01]  /*9d00*/  @P1 IMAD.MOV.U32 R127, RZ, RZ, R53 ;  /* 0x000000ffff7f1224 */ /* 0x000fe200078e0035 */
[----:B------:R-:W2:Y:S01]  /*9d10*/  @P2 LDG.E.U8 R5, desc[UR22][R72.64] ;  /* 0x0000001648052981 */ /* 0x000ea2000c1e1100 */
[----:B------:R-:W-:-:S03]  /*9d20*/  ISETP.GT.AND P2, PT, R0, 0x6, PT ;  /* 0x000000060000780c */ /* 0x000fc60003f44270 */
[----:B------:R0:W2:Y:S01]  /*9d30*/  @P1 LDG.E.U8 R19, desc[UR22][R126.64] ;  /* 0x000000167e131981 */ /* 0x0000a2000c1e1100 */
[----:B------:R-:W-:-:S09]  /*9d40*/  ISETP.GT.AND P1, PT, R0, 0x5, PT ;  /* 0x000000050000780c */ /* 0x000fd20003f24270 */
[----:B------:R-:W2:Y:S04]  /*9d50*/  @P2 LDG.E.U8 R239, desc[UR22][R98.64] ;  /* 0x0000001662ef2981 */ /* 0x000ea8000c1e1100 */
[----:B------:R-:W2:Y:S04]  /*9d60*/  @P1 LDG.E.U8 R2, desc[UR22][R82.64] ;  /* 0x0000001652021981 */ /* 0x000ea8000c1e1100 */
[----:B------:R-:W2:Y:S04]  /*9d70*/  @P1 LDG.E.U8 R3, desc[UR22][R86.64] ;  /* 0x0000001656031981 */ /* 0x000ea8000c1e1100 */
[----:B------:R-:W2:Y:S04]  /*9d80*/  @P1 LDG.E.U8 R243, desc[UR22][R88.64] ;  /* 0x0000001658f31981 */ /* 0x000ea8000c1e1100 */
[----:B------:R-:W2:Y:S01]  /*9d90*/  @P1 LDG.E.U8 R241, desc[UR22][R90.64] ;  /* 0x000000165af11981 */ /* 0x000ea2000c1e1100 */
[----:B------:R-:W-:-:S03]  /*9da0*/  ISETP.GT.AND P1, PT, R0, 0x7, PT ;  /* 0x000000070000780c */ /* 0x000fc60003f24270 */
[----:B------:R-:W2:Y:S04]  /*9db0*/  @P2 LDG.E.U8 R237, desc[UR22][R100.64] ;  /* 0x0000001664ed2981 */ /* 0x000ea8000c1e1100 */
[----:B------:R-:W2:Y:S04]  /*9dc0*/  @P2 LDG.E.U8 R235, desc[UR22][R102.64] ;  /* 0x0000001666eb2981 */ /* 0x000ea8000c1e1100 */
[----:B------:R-:W2:Y:S01]  /*9dd0*/  @P2 LDG.E.U8 R233, desc[UR22][R104.64] ;  /* 0x0000001668e92981 */ /* 0x000ea2000c1e1100 */
[----:B------:R-:W-:-:S03]  /*9de0*/  ISETP.GT.AND P2, PT, R0, 0x8, PT ;  /* 0x000000080000780c */ /* 0x000fc60003f44270 */
[----:B------:R-:W2:Y:S04]  /*9df0*/  @P1 LDG.E.U8 R231, desc[UR22][R114.64] ;  /* 0x0000001672e71981 */ /* 0x000ea8000c1e1100 */
[----:B------:R-:W2:Y:S04]  /*9e00*/  @P1 LDG.E.U8 R229, desc[UR22][R116.64] ;  /* 0x0000001674e51981 */ /* 0x000ea8000c1e1100 */
[----:B------:R-:W2:Y:S02]  /*9e10*/  @P1 LDG.E.U8 R227, desc[UR22][R118.64] ;  /* 0x0000001676e31981 */ /* 0x000ea4000c1e1100 */
[----:B0-----:R-:W-:-:S02]  /*9e20*/  @P2 IMAD.MOV.U32 R126, RZ, RZ, R10 ;  /* 0x000000ffff7e2224 */ /* 0x001fc400078e000a */
[----:B------:R-:W2:Y:S01]  /*9e30*/  @P1 LDG.E.U8 R225, desc[UR22][R120.64] ;  /* 0x0000001678e11981 */ /* 0x000ea2000c1e1100 */
[----:B------:R-:W-:Y:S01]  /*9e40*/  ISETP.GT.AND P1, PT, R0, 0x9, PT ;  /* 0x000000090000780c */ /* 0x000fe20003f24270 */
[----:B------:R-:W-:Y:S02]  /*9e50*/  @P2 IMAD.MOV.U32 R127, RZ, RZ, R12 ;  /* 0x000000ffff7f2224 */ /* 0x000fe400078e000c */
[----:B------:R-:W2:Y:S04]  /*9e60*/  @P2 LDG.E.U8 R217, desc[UR22][R14.64] ;  /* 0x000000160ed92981 */ /* 0x000ea8000c1e1100 */
[----:B------:R0:W2:Y:S04]  /*9e70*/  @P2 LDG.E.U8 R221, desc[UR22][R126.64] ;  /* 0x000000167edd2981 */ /* 0x0000a8000c1e1100 */
[----:B------:R-:W2:Y:S04]  /*9e80*/  @P2 LDG.E.U8 R215, desc[UR22][R16.64] ;  /* 0x0000001610d72981 */ /* 0x000ea8000c1e1100 */
[----:B------:R-:W2:Y:S01]  /*9e90*/  @P1 LDG.E.U8 R211, desc[UR22][R30.64] ;  /* 0x000000161ed31981 */ /* 0x000ea2000c1e1100 */
[----:B0-----:R-:W-:-:S02]  /*9ea0*/  @P2 IMAD.MOV.U32 R126, RZ, RZ, R11 ;  /* 0x000000ffff7e2224 */ /* 0x001fc400078e000b */
[----:B------:R-:W-:Y:S01]  /*9eb0*/  @P2 IMAD.MOV.U32 R127, RZ, RZ, R13 ;  /* 0x000000ffff7f2224 */ /* 0x000fe200078e000d */
[----:B------:R-:W2:Y:S04]  /*9ec0*/  @P1 LDG.E.U8 R209, desc[UR22][R32.64] ;  /* 0x0000001620d11981 */ /* 0x000ea8000c1e1100 */
[----:B------:R0:W2:Y:S01]  /*9ed0*/  @P2 LDG.E.U8 R219, desc[UR22][R126.64] ;  /* 0x000000167edb2981 */ /* 0x0000a2000c1e1100 */
[----:B------:R-:W-:Y:S01]  /*9ee0*/  ISETP.GT.AND P2, PT, R0, 0xa, PT ;  /* 0x0000000a0000780c */ /* 0x000fe20003f44270 */
[----:B0-----:R-:W-:Y:S02]  /*9ef0*/  @P1 IMAD.MOV.U32 R126, RZ, RZ, R26 ;  /* 0x000000ffff7e1224 */ /* 0x001fe400078e001a */
[----:B------:R-:W-:-:S10]  /*9f00*/  @P1 IMAD.MOV.U32 R127, RZ, RZ, R28 ;  /* 0x000000ffff7f1224 */ /* 0x000fd400078e001c */
[----:B------:R-:W2:Y:S04]  /*9f10*/  @P2 LDG.E.U8 R203, desc[UR22][R46.64] ;  /* 0x000000162ecb2981 */ /* 0x000ea8000c1e1100 */
[----:B------:R0:W2:Y:S04]  /*9f20*/  @P1 LDG.E.U8 R223, desc[UR22][R126.64] ;  /* 0x000000167edf1981 */ /* 0x0000a8000c1e1100 */
[----:B------:R-:W2:Y:S01]  /*9f30*/  @P2 LDG.E.U8 R201, desc[UR22][R48.64] ;  /* 0x0000001630c92981 */ /* 0x000ea2000c1e1100 */
[----:B0-----:R-:W-:Y:S02]  /*9f40*/  @P1 IMAD.MOV.U32 R126, RZ, RZ, R27 ;  /* 0x000000ffff7e1224 */ /* 0x001fe400078e001b */
[----:B------:R-:W-:-:S05]  /*9f50*/  @P1 IMAD.MOV.U32 R127, RZ, RZ, R29 ;  /* 0x000000ffff7f1224 */ /* 0x000fca00078e001d */
[----:B------:R0:W2:Y:S01]  /*9f60*/  @P1 LDG.E.U8 R213, desc[UR22][R126.64] ;  /* 0x000000167ed51981 */ /* 0x0000a2000c1e1100 */
[----:B------:R-:W-:Y:S01]  /*9f70*/  ISETP.GT.AND P1, PT, R0, 0xb, PT ;  /* 0x0000000b0000780c */ /* 0x000fe20003f24270 */
[----:B0-----:R-:W-:Y:S02]  /*9f80*/  @P2 IMAD.MOV.U32 R126, RZ, RZ, R42 ;  /* 0x000000ffff7e2224 */ /* 0x001fe400078e002a */
[----:B------:R-:W-:-:S10]  /*9f90*/  @P2 IMAD.MOV.U32 R127, RZ, RZ, R44 ;  /* 0x000000ffff7f2224 */ /* 0x000fd400078e002c */
        /* <DEDUP_REMOVED lines=8> */
[C---:B------:R-:W-:Y:S02]  /*a020*/  ISETP.GT.AND P2, PT, R0.reuse, 0xc, PT ;  /* 0x0000000c0000780c */ /* 0x040fe40003f44270 */
[----:B------:R-:W-:-:S11]  /*a030*/  ISETP.GT.AND P1, PT, R0, 0xd, PT ;  /* 0x0000000d0000780c */ /* 0x000fd60003f24270 */
[----:B0-----:R-:W-:Y:S01]  /*a040*/  @P2 IMAD.MOV.U32 R126, RZ, RZ, R74 ;  /* 0x000000ffff7e2224 */ /* 0x001fe200078e004a */
[----:B------:R-:W2:Y:S01]  /*a050*/  @P2 LDG.E.U8 R187, desc[UR22][R78.64] ;  /* 0x000000164ebb2981 */ /* 0x000ea2000c1e1100 */
[----:B------:R-:W-:-:S03]  /*a060*/  @P2 IMAD.MOV.U32 R127, RZ, RZ, R76 ;  /* 0x000000ffff7f2224 */ /* 0x000fc600078e004c */
        /* <DEDUP_REMOVED lines=8> */
[----:B------:R0:W2:Y:S04]  /*a0f0*/  @P2 LDG.E.U8 R189, desc[UR22][R126.64] ;  /* 0x000000167ebd2981 */ /* 0x0000a8000c1e1100 */
[----:B------:R-:W2:Y:S01]  /*a100*/  @P2 LDG.E.U8 R185, desc[UR22][R80.64] ;  /* 0x0000001650b92981 */ /* 0x000ea2000c1e1100 */
[----:B------:R-:W-:-:S05]  /*a110*/  ISETP.GT.AND P2, PT, R0, 0xe, PT ;  /* 0x0000000e0000780c */ /* 0x000fca0003f44270 */
[----:B0-----:R-:W-:Y:S02]  /*a120*/  @P1 IMAD.MOV.U32 R126, RZ, RZ, R244 ;  /* 0x000000ffff7e1224 */ /* 0x001fe400078e00f4 */
[----:B------:R-:W-:-:S05]  /*a130*/  @P1 IMAD.MOV.U32 R127, RZ, RZ, R124 ;  /* 0x000000ffff7f1224 */ /* 0x000fca00078e007c */
[----:B------:R0:W2:Y:S04]  /*a140*/  @P1 LDG.E.U8 R167, desc[UR22][R126.64] ;  /* 0x000000167ea71981 */ /* 0x0000a8000c1e1100 */
[----:B------:R-:W2:Y:S04]  /*a150*/  @P2 LDG.E.U8 R177, desc[UR22][R106.64] ;  /* 0x000000166ab12981 */ /* 0x000ea8000c1e1100 */
[----:B------:R-:W2:Y:S01]  /*a160*/  @P2 LDG.E.U8 R175, desc[UR22][R108.64] ;  /* 0x000000166caf2981 */ /* 0x000ea2000c1e1100 */
[----:B0-----:R-:W-:-:S03]  /*a170*/  @P1 IMAD.MOV.U32 R126, RZ, RZ, R246 ;  /* 0x000000ffff7e1224 */ /* 0x001fc600078e00f6 */
[----:B------:R-:W2:Y:S01]  /*a180*/  @P2 LDG.E.U8 R173, desc[UR22][R110.64] ;  /* 0x000000166ead2981 */ /* 0x000ea2000c1e1100 */
[----:B------:R-:W-:-:S03]  /*a190*/  @P1 IMAD.MOV.U32 R127, RZ, RZ, R245 ;  /* 0x000000ffff7f1224 */ /* 0x000fc600078e00f5 */
[----:B------:R-:W2:Y:S01]  /*a1a0*/  @P2 LDG.E.U8 R171, desc[UR22][R112.64] ;  /* 0x0000001670ab2981 */ /* 0x000ea2000c1e1100 */
[----:B------:R-:W-:Y:S02]  /*a1b0*/  ISETP.GT.AND P2, PT, R0, 0x10, PT ;  /* 0x000000100000780c */ /* 0x000fe40003f44270 */
[----:B------:R-:W-:Y:S01]  /*a1c0*/  PRMT R163, RZ, 0x7610, R163 ;  /* 0x00007610ffa37816 */ /* 0x000fe200000000a3 */
[----:B------:R0:W2:Y:S01]  /*a1d0*/  @P1 LDG.E.U8 R165, desc[UR22][R126.64] ;  /* 0x000000167ea51981 */ /* 0x0000a2000c1e1100 */
[----:B------:R-:W-:Y:S01]  /*a1e0*/  PRMT R161, RZ, 0x7610, R161 ;  /* 0x00007610ffa17816 */ /* 0x000fe200000000a1 */
[----:B0-----:R-:W-:Y:S02]  /*a1f0*/  @P1 IMAD.MOV.U32 R126, RZ, RZ, R248 ;  /* 0x000000ffff7e1224 */ /* 0x001fe400078e00f8 */
[----:B------:R-:W-:-:S05]  /*a200*/  @P1 IMAD.MOV.U32 R127, RZ, RZ, R247 ;  /* 0x000000ffff7f1224 */ /* 0x000fca00078e00f7 */
[----:B------:R0:W2:Y:S01]  /*a210*/  @P1 LDG.E.U8 R163, desc[UR22][R126.64] ;  /* 0x000000167ea31981 */ /* 0x0000a2000c1e1100 */
[----:B------:R-:W-:Y:S01]  /*a220*/  PRMT R159, RZ, 0x7610, R159 ;  /* 0x00007610ff9f7816 */ /* 0x000fe2000000009f */
[----:B0-----:R-:W-:Y:S02]  /*a230*/  @P2 IMAD.MOV.U32 R126, RZ, RZ, R250 ;  /* 0x000000ffff7e2224 */ /* 0x001fe400078e00fa */
[----:B------:R-:W-:-:S05]  /*a240*/  @P2 IMAD.MOV.U32 R127, RZ, RZ, R249 ;  /* 0x000000ffff7f2224 */ /* 0x000fca00078e00f9 */
[----:B------:R0:W2:Y:S02]  /*a250*/  @P2 LDG.E.U8 R161, desc[UR22][R126.64] ;  /* 0x000000167ea12981 */ /* 0x0000a4000c1e1100 */
[----:B0-----:R-:W-:Y:S02]  /*a260*/  @P2 IMAD.MOV.U32 R126, RZ, RZ, R252 ;  /* 0x000000ffff7e2224 */ /* 0x001fe400078e00fc */
[----:B------:R-:W-:-:S05]  /*a270*/  @P2 IMAD.MOV.U32 R127, RZ, RZ, R251 ;  /* 0x000000ffff7f2224 */ /* 0x000fca00078e00fb */
[----:B------:R0:W2:Y:S04]  /*a280*/  @P2 LDG.E.U8 R159, desc[UR22][R126.64] ;  /* 0x000000167e9f2981 */ /* 0x0000a8000c1e1100 */
[----:B------:R-:W0:Y:S04]  /*a290*/  LDL R126, [R1] ;  /* 0x00000000017e7983 */ /* 0x000e280000100800 */
[----:B------:R-:W0:Y:S01]  /*a2a0*/  LDL R127, [R1+0x4] ;  /* 0x00000400017f7983 */ /* 0x000e220000100800 */
[----:B------:R-:W-:Y:S02]  /*a2b0*/  PRMT R157, RZ, 0x7610, R157 ;  /* 0x00007610ff9d7816 */ /* 0x000fe4000000009d */
[----:B0-----:R-:W-:-:S04]  /*a2c0*/  @P2 LOP3.LUT R127, R127, R126, RZ, 0x3c, !PT ;  /* 0x0000007e7f7f2212 */ /* 0x001fc800078e3cff */
[----:B------:R-:W-:-:S04]  /*a2d0*/  @P2 LOP3.LUT R126, R127, R126, RZ, 0x3c, !PT ;  /* 0x0000007e7f7e2212 */ /* 0x000fc800078e3cff */
[----:B------:R-:W-:-:S05]  /*a2e0*/  @P2 LOP3.LUT R127, R127, R126, RZ, 0x3c, !PT ;  /* 0x0000007e7f7f2212 */ /* 0x000fca00078e3cff */
[----:B------:R0:W2:Y:S04]  /*a2f0*/  @P2 LDG.E.U8 R157, desc[UR22][R126.64] ;  /* 0x000000167e9d2981 */ /* 0x0000a8000c1e1100 */
[----:B------:R-:W0:Y:S04]  /*a300*/  LDL R126, [R1+0x8] ;  /* 0x00000800017e7983 */ /* 0x000e280000100800 */
[----:B------:R-:W0:Y:S01]  /*a310*/  LDL R127, [R1+0xc] ;  /* 0x00000c00017f7983 */ /* 0x000e220000100800 */
[----:B------:R-:W-:Y:S02]  /*a320*/  PRMT R155, RZ, 0x7610, R155 ;  /* 0x00007610ff9b7816 */ /* 0x000fe4000000009b */
[----:B------:R-:W-:-:S06]  /*a330*/  PRMT R169, RZ, 0x7610, R169 ;  /* 0x00007610ffa97816 */ /* 0x000fcc00000000a9 */
[----:B------:R-:W2:Y:S01]  /*a340*/  @P1 LDG.E.U8 R169, desc[UR22][R122.64] ;  /* 0x000000167aa91981 */ /* 0x000ea2000c1e1100 */
[----:B0-----:R-:W-:-:S04]  /*a350*/  @P2 LOP3.LUT R127, R127, R126, RZ, 0x3c, !PT ;  /* 0x0000007e7f7f2212 */ /* 0x001fc800078e3cff */
[----:B------:R-:W-:-:S04]  /*a360*/  @P2 LOP3.LUT R126, R127, R126, RZ, 0x3c, !PT ;  /* 0x0000007e7f7e2212 */ /* 0x000fc800078e3cff */
[----:B------:R-:W-:-:S05]  /*a370*/  @P2 LOP3.LUT R127, R127, R126, RZ, 0x3c, !PT ;  /* 0x0000007e7f7f2212 */ /* 0x000fca00078e3cff */
[----:B------:R0:W2:Y:S04]  /*a380*/  @P2 LDG.E.U8 R155, desc[UR22][R126.64] ;  /* 0x000000167e9b2981 */ /* 0x0000a8000c1e1100 */
[----:B------:R-:W0:Y:S04]  /*a390*/  LDL R126, [R1+0x10] ;  /* 0x00001000017e7983 */ /* 0x000e280000100800 */
[----:B------:R-:W0:Y:S01]  /*a3a0*/  LDL R127, [R1+0x14] ;  /* 0x00001400017f7983 */ /* 0x000e220000100800 */
[----:B------:R-:W-:Y:S02]  /*a3b0*/  ISETP.GT.AND P1, PT, R0, 0x11, PT ;  /* 0x000000110000780c */ /* 0x000fe40003f24270 */
[----:B------:R-:W-:-:S11]  /*a3c0*/  PRMT R153, RZ, 0x7610, R153 ;  /* 0x00007610ff997816 */ /* 0x000fd60000000099 */
[----:B0-----:R-:W-:-:S04]  /*a3d0*/  @P1 LOP3.LUT R127, R127, R126, RZ, 0x3c, !PT ;  /* 0x0000007e7f7f1212 */ /* 0x001fc800078e3cff */
[----:B------:R-:W-:-:S04]  /*a3e0*/  @P1 LOP3.LUT R126, R127, R126, RZ, 0x3c, !PT ;  /* 0x0000007e7f7e1212 */ /* 0x000fc800078e3cff */
[----:B------:R-:W-:-:S05]  /*a3f0*/  @P1 LOP3.LUT R127, R127, R126, RZ, 0x3c, !PT ;  /* 0x0000007e7f7f1212 */ /* 0x000fca00078e3cff */
[----:B------:R2:W3:Y:S04]  /*a400*/  @P1 LDG.E.U8 R153, desc[UR22][R126.64] ;  /* 0x000000167e991981 */ /* 0x0004e8000c1e1100 */
[----:B------:R-:W3:Y:S01]  /*a410*/  LDL R127, [R1+0x18] ;  /* 0x00001800017f7983 */ /* 0x000ee20000100800 */
[----:B------:R-:W-:Y:S01]  /*a420*/  PRMT R151, RZ, 0x7610, R151 ;  /* 0x00007610ff977816 */ /* 0x000fe20000000097 */
[----:B--2---:R-:W-:Y:S01]  /*a430*/  @P1 IMAD.MOV.U32 R126, RZ, RZ, R25 ;  /* 0x000000ffff7e1224 */ /* 0x004fe200078e0019 */
[----:B------:R-:W-:Y:S01]  /*a440*/  PRMT R149, RZ, 0x7610, R149 ;  /* 0x00007610ff957816 */ /* 0x000fe20000000095 */
[----:B------:R-:W2:Y:S04]  /*a450*/  LDL R25, [R1+0x4c] ;  /* 0x00004c0001197983 */ /* 0x000ea80000100800 */
[----:B---3--:R0:W3:Y:S04]  /*a460*/  @P1 LDG.E.U8 R151, desc[UR22][R126.64] ;  /* 0x000000167e971981 */ /* 0x0080e8000c1e1100 */
[----:B------:R-:W0:Y:S04]  /*a470*/  LDL R126, [R1+0x20] ;  /* 0x00002000017e7983 */ /* 0x000e280000100800 */
[----:B------:R-:W0:Y:S02]  /*a480*/  LDL R127, [R1+0x24] ;  /* 0x00002400017f7983 */ /* 0x000e240000100800 */
[----:B0-----:R-:W-:-:S04]  /*a490*/  @P1 LOP3.LUT R127, R127, R126, RZ, 0x3c, !PT ;  /* 0x0000007e7f7f1212 */ /* 0x001fc800078e3cff */
[----:B------:R-:W-:-:S04]  /*a4a0*/  @P1 LOP3.LUT R126, R127, R126, RZ, 0x3c, !PT ;  /* 0x0000007e7f7e1212 */ /* 0x000fc800078e3cff */
[----:B------:R-:W-:-:S05]  /*a4b0*/  @P1 LOP3.LUT R127, R127, R126, RZ, 0x3c, !PT ;  /* 0x0000007e7f7f1212 */ /* 0x000fca00078e3cff */
[----:B------:R0:W2:Y:S04]  /*a4c0*/  @P1 LDG.E.U8 R149, desc[UR22][R126.64] ;  /* 0x000000167e951981 */ /* 0x0000a8000c1e1100 */
[----:B------:R-:W0:Y:S04]  /*a4d0*/  LDL R126, [R1+0x28] ;  /* 0x00002800017e7983 */ /* 0x000e280000100800 */
        /* <DEDUP_REMOVED lines=27> */
[----:B------:R2:W3:Y:S04]  /*a690*/  @P2 LDG.E.U8 R141, desc[UR22][R126.64] ;  /* 0x000000167e8d2981 */ /* 0x0004e8000c1e1100 */
[----:B------:R-:W3:Y:S01]  /*a6a0*/  LDL R127, [R1+0x48] ;  /* 0x00004800017f7983 */ /* 0x000ee20000100800 */
[----:B------:R-:W-:Y:S01]  /*a6b0*/  PRMT R139, RZ, 0x7610, R139 ;  /* 0x00007610ff8b7816 */ /* 0x000fe2000000008b */
[----:B--2---:R-:W-:Y:S01]  /*a6c0*/  @P2 IMAD.MOV.U32 R126, RZ, RZ, R25 ;  /* 0x000000ffff7e2224 */ /* 0x004fe200078e0019 */
[----:B------:R-:W-:Y:S01]  /*a6d0*/  ISETP.GT.AND P1, PT, R0, 0x13, PT ;  /* 0x000000130000780c */ /* 0x000fe20003f24270 */
[----:B------:R-:W2:Y:S04]  /*a6e0*/  LDL R25, [R1+0x7c] ;  /* 0x00007c0001197983 */ /* 0x000ea80000100800 */
[----:B---3--:R0:W3:Y:S04]  /*a6f0*/  @P2 LDG.E.U8 R139, desc[UR22][R126.64] ;  /* 0x000000167e8b2981 */ /* 0x0080e8000c1e1100 */
[----:B------:R-:W0:Y:S04]  /*a700*/  LDL R126, [R1+0x50] ;  /* 0x00005000017e7983 */ /* 0x000e280000100800 */
[----:B------:R-:W0:Y:S01]  /*a710*/  LDL R127, [R1+0x54] ;  /* 0x00005400017f7983 */ /* 0x000e220000100800 */
[----:B------:R-:W-:-:S02]  /*a720*/  PRMT R137, RZ, 0x7610, R137 ;  /* 0x00007610ff897816 */ /* 0x000fc40000000089 */
        /* <DEDUP_REMOVED lines=187> */
[----:B------:R-:W-:-:S02]  /*b2e0*/  ISETP.GT.AND P2, PT, R0, 0x1a, PT ;  /* 0x0000001a0000780c */ /* 0x000fc40003f44270 */
        /* <DEDUP_REMOVED lines=163> */
[----:B0-----:R-:W0:Y:S01]  /*bd20*/  S2R R126, SR_TID.X ;  /* 0x00000000007e7919 */ /* 0x001e220000002100 */
[----:B------:R-:W-:Y:S02]  /*bd30*/  PRMT R220, RZ, 0x7610, R220 ;  /* 0x00007610ffdc7816 */ /* 0x000fe400000000dc */
[----:B0-----:R-:W-:-:S04]  /*bd40*/  LOP3.LUT R126, R126, 0x1f, RZ, 0xc0, !PT ;  /* 0x0000001f7e7e7812 */ /* 0x001fc800078ec0ff */
[----:B------:R-:W-:Y:S01]  /*bd50*/  ISETP.GE.AND P2, PT, R126, R0, PT ;  /* 0x000000007e00720c */ /* 0x000fe20003f46270 */
[----:B--2---:R-:W-:Y:S01]  /*bd60*/  @P1 IMAD.MOV.U32 R126, RZ, RZ, R25 ;  /* 0x000000ffff7e1224 */ /* 0x004fe200078e0019 */
[----:B------:R-:W-:Y:S01]  /*bd70*/  PRMT R222, RZ, 0x7610, R222 ;  /* 0x00007610ffde7816 */ /* 0x000fe200000000de */
[----:B------:R-:W2:Y:S04]  /*bd80*/  LDL R25, [R1+0x24c] ;  /* 0x00024c0001197983 */ /* 0x000ea80000100800 */
[----:B---3--:R0:W3:Y:S04]  /*bd90*/  @P1 LDG.E.U8 R220, desc[UR22][R126.64] ;  /* 0x000000167edc1981 */ /* 0x0080e8000c1e1100 */
[----:B------:R-:W0:Y:S04]  /*bda0*/  LDL R126, [R1+0x1f8] ;  /* 0x0001f800017e7983 */ /* 0x000e280000100800 */
[----:B------:R-:W0:Y:S01]  /*bdb0*/  LDL R127, [R1+0x1fc] ;  /* 0x0001fc00017f7983 */ /* 0x000e220000100800 */
[----:B------:R-:W-:Y:S01]  /*bdc0*/  BAR.SYNC.DEFER_BLOCKING 0x0 ;  /* 0x0000000000007b1d */ /* 0x000fe20000010000 */
[----:B0-----:R-:W-:-:S04]  /*bdd0*/  @!P2 LOP3.LUT R127, R127, R126, RZ, 0x3c, !PT ;  /* 0x0000007e7f7fa212 */ /* 0x001fc800078e3cff */
[----:B------:R-:W-:-:S04]  /*bde0*/  @!P2 LOP3.LUT R126, R127, R126, RZ, 0x3c, !PT ;  /* 0x0000007e7f7ea212 */ /* 0x000fc800078e3cff */
[----:B------:R-:W-:-:S05]  /*bdf0*/  @!P2 LOP3.LUT R127, R127, R126, RZ, 0x3c, !PT ;  /* 0x0000007e7f7fa212 */ /* 0x000fca00078e3cff */
[----:B------:R0:W2:Y:S04]  /*be00*/  @!P2 LDG.E.U8 R222, desc[UR22][R126.64] ;  /* 0x000000167edea981 */ /* 0x0000a8000c1e1100 */
[----:B------:R-:W0:Y:S04]  /*be10*/  LDL R126, [R1+0x208] ;  /* 0x00020800017e7983 */ /* 0x000e280000100800 */
[----:B------:R-:W0:Y:S01]  /*be20*/  LDL R127, [R1+0x20c] ;  /* 0x00020c00017f7983 */ /* 0x000e220000100800 */
[----:B------:R-:W-:Y:S02]  /*be30*/  PRMT R224, RZ, 0x7610, R224 ;  /* 0x00007610ffe07816 */ /* 0x000fe400000000e0 */
        /* <DEDUP_REMOVED lines=24> */
[----:B------:R2:W3:Y:S04]  /*bfc0*/  @!P2 LDG.E.U8 R230, desc[UR22][R126.64] ;  /* 0x000000167ee6a981 */ /* 0x0004e8000c1e1100 */
[----:B------:R-:W3:Y:S01]  /*bfd0*/  LDL R127, [R1+0x248] ;  /* 0x00024800017f7983 */ /* 0x000ee20000100800 */
[----:B------:R-:W-:Y:S01]  /*bfe0*/  PRMT R232, RZ, 0x7610, R232 ;  /* 0x00007610ffe87816 */ /* 0x000fe200000000e8 */
[----:B--2---:R-:W-:-:S05]  /*bff0*/  @!P2 IMAD.MOV.U32 R126, RZ, RZ, R25 ;  /* 0x000000ffff7ea224 */ /* 0x004fca00078e0019 */
[----:B---3--:R0:W2:Y:S04]  /*c000*/  @!P2 LDG.E.U8 R232, desc[UR22][R126.64] ;  /* 0x000000167ee8a981 */ /* 0x0080a8000c1e1100 */
[----:B------:R-:W0:Y:S04]  /*c010*/  LDL R126, [R1+0x258] ;  /* 0x00025800017e7983 */ /* 0x000e280000100800 */
[----:B------:R-:W0:Y:S01]  /*c020*/  LDL R127, [R1+0x25c] ;  /* 0x00025c00017f7983 */ /* 0x000e220000100800 */
[----:B------:R-:W-:Y:S01]  /*c030*/  PRMT R234, RZ, 0x7610, R234 ;  /* 0x00007610ffea7816 */ /* 0x000fe200000000ea */
[----:B------:R-:W1:Y:S01]  /*c040*/  S2R R25, SR_TID.X ;  /* 0x0000000000197919 */ /* 0x000e620000002100 */
[----:B0-----:R-:W-:-:S04]  /*c050*/  @!P2 LOP3.LUT R127, R127, R126, RZ, 0x3c, !PT ;  /* 0x0000007e7f7fa212 */ /* 0x001fc800078e3cff */
[----:B------:R-:W-:-:S04]  /*c060*/  @!P2 LOP3.LUT R126, R127, R126, RZ, 0x3c, !PT ;  /* 0x0000007e7f7ea212 */ /* 0x000fc800078e3cff */
[----:B------:R-:W-:-:S05]  /*c070*/  @!P2 LOP3.LUT R127, R127, R126, RZ, 0x3c, !PT ;  /* 0x0000007e7f7fa212 */ /* 0x000fca00078e3cff */
[----:B------:R0:W3:Y:S04]  /*c080*/  @!P2 LDG.E.U8 R234, desc[UR22][R126.64] ;  /* 0x000000167eeaa981 */ /* 0x0000e8000c1e1100 */
[----:B------:R-:W0:Y:S04]  /*c090*/  LDL R126, [R1+0x268] ;  /* 0x00026800017e7983 */ /* 0x000e280000100800 */
[----:B------:R-:W0:Y:S01]  /*c0a0*/  LDL R127, [R1+0x26c] ;  /* 0x00026c00017f7983 */ /* 0x000e220000100800 */
[----:B-1----:R-:W-:-:S05]  /*c0b0*/  LOP3.LUT R25, R25, 0x7f, RZ, 0xc0, !PT ;  /* 0x0000007f19197812 */ /* 0x002fca00078ec0ff */
[----:B------:R1:W-:Y:S02]  /*c0c0*/  STS.U8 [R25+UR9+0x4000], R236 ;  /* 0x004000ec19007988 */ /* 0x0003e40008000009 */
[----:B-1----:R-:W-:Y:S02]  /*c0d0*/  PRMT R236, RZ, 0x7610, R236 ;  /* 0x00007610ffec7816 */ /* 0x002fe400000000ec */
[----:B0-----:R-:W-:-:S04]  /*c0e0*/  @!P2 LOP3.LUT R127, R127, R126, RZ, 0x3c, !PT ;  /* 0x0000007e7f7fa212 */ /* 0x001fc800078e3cff */
[----:B------:R-:W-:-:S04]  /*c0f0*/  @!P2 LOP3.LUT R126, R127, R126, RZ, 0x3c, !PT ;  /* 0x0000007e7f7ea212 */ /* 0x000fc800078e3cff */
[----:B------:R-:W-:-:S05]  /*c100*/  @!P2 LOP3.LUT R127, R127, R126, RZ, 0x3c, !PT ;  /* 0x0000007e7f7fa212 */ /* 0x000fca00078e3cff */
[----:B------:R0:W2:Y:S04]  /*c110*/  @!P2 LDG.E.U8 R236, desc[UR22][R126.64] ;  /* 0x000000167eeca981 */ /* 0x0000a8000c1e1100 */
[----:B------:R-:W0:Y:S04]  /*c120*/  LDL R126, [R1+0x200] ;  /* 0x00020000017e7983 */ /* 0x000e280000100800 */
[----:B------:R-:W0:Y:S04]  /*c130*/  LDL R127, [R1+0x204] ;  /* 0x00020400017f7983 */ /* 0x000e280000100800 */
[----:B------:R1:W-:Y:S02]  /*c140*/  STS.U8 [R25+UR9+0x5000], R238 ;  /* 0x005000ee19007988 */ /* 0x0003e40008000009 */
[----:B-1----:R-:W-:-:S02]  /*c150*/  PRMT R238, RZ, 0x7610, R238 ;  /* 0x00007610ffee7816 */ /* 0x002fc400000000ee */
        /* <DEDUP_REMOVED lines=56> */
[----:B------:R-:W5:Y:S01]  /*c4e0*/  LDL.LU R25, [R1+0x2d0] ;  /* 0x0002d00001197983 */ /* 0x000f620000300800 */
[----:B0-----:R-:W-:-:S04]  /*c4f0*/  @!P2 LOP3.LUT R127, R127, R126, RZ, 0x3c, !PT ;  /* 0x0000007e7f7fa212 */ /* 0x001fc800078e3cff */
[----:B------:R-:W-:-:S04]  /*c500*/  @!P2 LOP3.LUT R126, R127, R126, RZ, 0x3c, !PT ;  /* 0x0000007e7f7ea212 */ /* 0x000fc800078e3cff */
[----:B------:R-:W-:-:S05]  /*c510*/  @!P2 LOP3.LUT R127, R127, R126, RZ, 0x3c, !PT ;  /* 0x0000007e7f7fa212 */ /* 0x000fca00078e3cff */
[----:B------:R0:W2:Y:S02]  /*c520*/  @!P2 LDG.E.U8 R161, desc[UR22][R126.64] ;  /* 0x000000167ea1a981 */ /* 0x0000a4000c1e1100 */
[----:B0-----:R-:W0:Y:S02]  /*c530*/  S2R R126, SR_TID.X ;  /* 0x00000000007e7919 */ /* 0x001e240000002100 */
[----:B0-----:R-:W-:-:S05]  /*c540*/  LOP3.LUT R126, R126, 0x7f, RZ, 0xc0, !PT ;  /* 0x0000007f7e7e7812 */ /* 0x001fca00078ec0ff */
[----:B------:R0:W-:Y:S04]  /*c550*/  STS.U8 [R126+UR9+0x5800], R159 ;  /* 0x0058009f7e007988 */ /* 0x0001e80008000009 */
[----:B------:R1:W-:Y:S04]  /*c560*/  STS.U8 [R126+UR9+0x6800], R157 ;  /* 0x0068009d7e007988 */ /* 0x0003e80008000009 */
[----:B------:R3:W-:Y:S04]  /*c570*/  STS.U8 [R126+UR9+0x7800], R155 ;  /* 0x0078009b7e007988 */ /* 0x0007e80008000009 */
[----:B0-----:R-:W2:Y:S04]  /*c580*/  LDL.LU R159, [R1+0x288] ;  /* 0x00028800019f7983 */ /* 0x001ea80000300800 */
[----:B-1----:R-:W2:Y:S04]  /*c590*/  LDL.LU R157, [R1+0x28c] ;  /* 0x00028c00019d7983 */ /* 0x002ea80000300800 */
[----:B---3--:R-:W3:Y:S04]  /*c5a0*/  LDL.LU R155, [R1+0x290] ;  /* 0x00029000019b7983 */ /* 0x008ee80000300800 */
[----:B------:R0:W-:Y:S04]  /*c5b0*/  STS.U8 [R126+UR9+0x4c00], R156 ;  /* 0x004c009c7e007988 */ /* 0x0001e80008000009 */
[----:B0-----:R-:W2:Y:S01]  /*c5c0*/  LDL.LU R156, [R1+0x294] ;  /* 0x00029400019c7983 */ /* 0x001ea20000300800 */
[----:B------:R-:W-:-:S03]  /*c5d0*/  LOP3.LUT R127, R126, 0x10, RZ, 0x3c, !PT ;  /* 0x000000107e7f7812 */ /* 0x000fc600078e3cff */
[----:B------:R-:W-:Y:S04]  /*c5e0*/  STS.U8 [R126+UR9+0x5c00], R158 ;  /* 0x005c009e7e007988 */ /* 0x000fe80008000009 */
[----:B------:R-:W-:Y:S04]  /*c5f0*/  STS.U8 [R126+UR9+0x6c00], R160 ;  /* 0x006c00a07e007988 */ /* 0x000fe80008000009 */
[----:B------:R-:W-:Y:S04]  /*c600*/  STS.U8 [R126+UR9+0x7c00], R162 ;  /* 0x007c00a27e007988 */ /* 0x000fe80008000009 */
[----:B--2---:R-:W-:Y:S04]  /*c610*/  STS.U8 [R127+UR9+0x4080], R156 ;  /* 0x0040809c7f007988 */ /* 0x004fe80008000009 */
[----:B---3--:R-:W-:Y:S04]  /*c620*/  STS.U8 [R127+UR9+0x5080], R155 ;  /* 0x0050809b7f007988 */ /* 0x008fe80008000009 */
[----:B------:R-:W-:Y:S04]  /*c630*/  STS.U8 [R127+UR9+0x6080], R157 ;  /* 0x0060809d7f007988 */ /* 0x000fe80008000009 */
[----:B------:R0:W-:Y:S02]  /*c640*/  STS.U8 [R127+UR9+0x7080], R159 ;  /* 0x0070809f7f007988 */ /* 0x0001e40008000009 */
[----:B0-----:R-:W0:Y:S02]  /*c650*/  S2R R159, SR_TID.X ;  /* 0x00000000009f7919 */ /* 0x001e240000002100 */
[----:B------:R-:W-:Y:S04]  /*c660*/  STS.U8 [R127+UR9+0x4480], R223 ;  /* 0x004480df7f007988 */ /* 0x000fe80008000009 */
[----:B------:R-:W-:Y:S04]  /*c670*/  STS.U8 [R127+UR9+0x5480], R213 ;  /* 0x005480d57f007988 */ /* 0x000fe80008000009 */
[----:B------:R-:W-:Y:S04]  /*c680*/  STS.U8 [R127+UR9+0x6480], R211 ;  /* 0x006480d37f007988 */ /* 0x000fe80008000009 */
[----:B------:R-:W-:Y:S04]  /*c690*/  STS.U8 [R127+UR9+0x7480], R209 ;  /* 0x007480d17f007988 */ /* 0x000fe80008000009 */
[----:B------:R-:W-:Y:S04]  /*c6a0*/  STS.U8 [R127+UR9+0x4880], R153 ;  /* 0x004880997f007988 */ /* 0x000fe80008000009 */
[----:B------:R-:W-:Y:S01]  /*c6b0*/  STS.U8 [R127+UR9+0x5880], R151 ;  /* 0x005880977f007988 */ /* 0x000fe20008000009 */
[----:B0-----:R-:W-:-:S04]  /*c6c0*/  LOP3.LUT R159, R159, 0x7f, RZ, 0xc0, !PT ;  /* 0x0000007f9f9f7812 */ /* 0x001fc800078ec0ff */
[C---:B------:R-:W-:Y:S02]  /*c6d0*/  LOP3.LUT R156, R159.reuse, 0x20, RZ, 0x3c, !PT ;  /* 0x000000209f9c7812 */ /* 0x040fe400078e3cff */
[----:B------:R-:W-:Y:S02]  /*c6e0*/  LOP3.LUT R155, R159, 0x30, RZ, 0x3c, !PT ;  /* 0x000000309f9b7812 */ /* 0x000fe400078e3cff */
[----:B------:R-:W0:Y:S01]  /*c6f0*/  S2R R159, SR_TID.X ;  /* 0x00000000009f7919 */ /* 0x000e220000002100 */
[----:B------:R-:W-:Y:S04]  /*c700*/  STS.U8 [R127+UR9+0x6880], R149 ;  /* 0x006880957f007988 */ /* 0x000fe80008000009 */
[----:B------:R1:W-:Y:S04]  /*c710*/  STS.U8 [R127+UR9+0x7880], R147 ;  /* 0x007880937f007988 */ /* 0x0003e80008000009 */
[----:B------:R-:W-:Y:S04]  /*c720*/  STS.U8 [R127+UR9+0x4c80], R164 ;  /* 0x004c80a47f007988 */ /* 0x000fe80008000009 */
[----:B------:R-:W-:Y:S04]  /*c730*/  STS.U8 [R127+UR9+0x5c80], R166 ;  /* 0x005c80a67f007988 */ /* 0x000fe80008000009 */
[----:B------:R-:W-:Y:S04]  /*c740*/  STS.U8 [R127+UR9+0x6c80], R168 ;  /* 0x006c80a87f007988 */ /* 0x000fe80008000009 */
[----:B------:R-:W-:Y:S04]  /*c750*/  STS.U8 [R127+UR9+0x7c80], R170 ;  /* 0x007c80aa7f007988 */ /* 0x000fe80008000009 */
[----:B----4-:R2:W-:Y:S04]  /*c760*/  STS.U8 [R156+UR9+0x4100], R22 ;  /* 0x004100169c007988 */ /* 0x0105e80008000009 */
[----:B------:R3:W-:Y:S04]  /*c770*/  STS.U8 [R156+UR9+0x5100], R23 ;  /* 0x005100179c007988 */ /* 0x0007e80008000009 */
[----:B------:R4:W-:Y:S04]  /*c780*/  STS.U8 [R156+UR9+0x6100], R20 ;  /* 0x006100149c007988 */ /* 0x0009e80008000009 */
[----:B------:R-:W-:Y:S04]  /*c790*/  STS.U8 [R156+UR9+0x7100], R21 ;  /* 0x007100159c007988 */ /* 0x000fe80008000009 */
[----:B------:R-:W-:Y:S04]  /*c7a0*/  STS.U8 [R156+UR9+0x4500], R207 ;  /* 0x004500cf9c007988 */ /* 0x000fe80008000009 */
[----:B------:R-:W-:Y:S04]  /*c7b0*/  STS.U8 [R156+UR9+0x5500], R205 ;  /* 0x005500cd9c007988 */ /* 0x000fe80008000009 */
        /* <DEDUP_REMOVED lines=10> */
[----:B------:R0:W-:Y:S04]  /*c860*/  STS.U8 [R155+UR9+0x4180], R18 ;  /* 0x004180129b007988 */ /* 0x0001e80008000009 */
[----:B------:R1:W-:Y:S04]  /*c870*/  STS.U8 [R155+UR9+0x5180], R19 ;  /* 0x005180139b007988 */ /* 0x0003e80008000009 */
[----:B------:R1:W-:Y:S04]  /*c880*/  STS.U8 [R155+UR9+0x6180], R8 ;  /* 0x006180089b007988 */ /* 0x0003e80008000009 */
[----:B------:R1:W-:Y:S01]  /*c890*/  STS.U8 [R155+UR9+0x7180], R9 ;  /* 0x007180099b007988 */ /* 0x0003e20008000009 */
[----:B0-----:R-:W-:-:S03]  /*c8a0*/  LOP3.LUT R159, R159, 0x7f, RZ, 0xc0, !PT ;  /* 0x0000007f9f9f7812 */ /* 0x001fc600078ec0ff */
[----:B------:R-:W-:Y:S04]  /*c8b0*/  STS.U8 [R155+UR9+0x4580], R199 ;  /* 0x004580c79b007988 */ /* 0x000fe80008000009 */
[----:B------:R-:W-:Y:S04]  /*c8c0*/  STS.U8 [R155+UR9+0x5580], R197 ;  /* 0x005580c59b007988 */ /* 0x000fe80008000009 */
[----:B------:R-:W-:Y:S04]  /*c8d0*/  STS.U8 [R155+UR9+0x6580], R195 ;  /* 0x006580c39b007988 */ /* 0x000fe80008000009 */
[----:B------:R-:W-:Y:S01]  /*c8e0*/  STS.U8 [R155+UR9+0x7580], R193 ;  /* 0x007580c19b007988 */ /* 0x000fe20008000009 */
[----:B-1----:R-:W-:-:S03]  /*c8f0*/  LOP3.LUT R147, R159, 0x40, RZ, 0x3c, !PT ;  /* 0x000000409f937812 */ /* 0x002fc600078e3cff */
        /* <DEDUP_REMOVED lines=9> */
[----:B------:R1:W-:Y:S04]  /*c990*/  STS.U8 [R147+UR9+0x5200], R7 ;  /* 0x0052000793007988 */ /* 0x0003e80008000009 */
[----:B------:R0:W-:Y:S04]  /*c9a0*/  STS.U8 [R147+UR9+0x6200], R4 ;  /* 0x0062000493007988 */ /* 0x0001e80008000009 */
[----:B------:R0:W-:Y:S04]  /*c9b0*/  STS.U8 [R147+UR9+0x7200], R5 ;  /* 0x0072000593007988 */ /* 0x0001e80008000009 */
[----:B------:R-:W-:Y:S04]  /*c9c0*/  STS.U8 [R147+UR9+0x4600], R191 ;  /* 0x004600bf93007988 */ /* 0x000fe80008000009 */
[----:B--2---:R2:W5:Y:S04]  /*c9d0*/  LDL.LU R22, [R1+0x2cc] ;  /* 0x0002cc0001167983 */ /* 0x0045680000300800 */
[----:B------:R-:W-:Y:S04]  /*c9e0*/  STS.U8 [R147+UR9+0x5600], R189 ;  /* 0x005600bd93007988 */ /* 0x000fe80008000009 */
[----:B---3--:R2:W5:Y:S04]  /*c9f0*/  LDL.LU R23, [R1+0x2c8] ;  /* 0x0002c80001177983 */ /* 0x0085680000300800 */
[----:B------:R-:W-:Y:S04]  /*ca00*/  STS.U8 [R147+UR9+0x6600], R187 ;  /* 0x006600bb93007988 */ /* 0x000fe80008000009 */
[----:B----4-:R2:W5:Y:S04]  /*ca10*/  LDL.LU R20, [R1+0x2c4] ;  /* 0x0002c40001147983 */ /* 0x0105680000300800 */
[----:B------:R-:W-:Y:S01]  /*ca20*/  STS.U8 [R147+UR9+0x7600], R185 ;  /* 0x007600b993007988 */ /* 0x000fe20008000009 */
[----:B------:R-:W-:-:S03]  /*ca30*/  LOP3.LUT R139, R159, 0x50, RZ, 0x3c, !PT ;  /* 0x000000509f8b7812 */ /* 0x000fc600078e3cff */
[----:B------:R2:W5:Y:S04]  /*ca40*/  LDL.LU R21, [R1+0x2c0] ;  /* 0x0002c00001157983 */ /* 0x0005680000300800 */
[----:B------:R-:W-:Y:S04]  /*ca50*/  STS.U8 [R147+UR9+0x4a00], R129 ;  /* 0x004a008193007988 */ /* 0x000fe80008000009 */
        /* <DEDUP_REMOVED lines=8> */
[----:B0-----:R2:W5:Y:S04]  /*cae0*/  LDL.LU R6, [R1+0x2ac] ;  /* 0x0002ac0001067983 */ /* 0x0015680000300800 */
[----:B------:R-:W-:Y:S04]  /*caf0*/  STS.U8 [R147+UR9+0x5e00], R192 ;  /* 0x005e00c093007988 */ /* 0x000fe80008000009 */
[----:B-1----:R2:W5:Y:S04]  /*cb00*/  LDL.LU R7, [R1+0x2a8] ;  /* 0x0002a80001077983 */ /* 0x0025680000300800 */
[----:B------:R-:W-:Y:S04]  /*cb10*/  STS.U8 [R147+UR9+0x6e00], R194 ;  /* 0x006e00c293007988 */ /* 0x000fe80008000009 */
[----:B------:R2:W5:Y:S04]  /*cb20*/  LDL.LU R4, [R1+0x2a4] ;  /* 0x0002a40001047983 */ /* 0x0005680000300800 */
[----:B------:R-:W-:Y:S04]  /*cb30*/  STS.U8 [R147+UR9+0x7e00], R196 ;  /* 0x007e00c493007988 */ /* 0x000fe80008000009 */
[----:B------:R2:W5:Y:S04]  /*cb40*/  LDL.LU R5, [R1+0x2a0] ;  /* 0x0002a00001057983 */ /* 0x0005680000300800 */
[----:B------:R0:W-:Y:S04]  /*cb50*/  STS.U8 [R139+UR9+0x4280], R2 ;  /* 0x004280028b007988 */ /* 0x0001e80008000009 */
[----:B------:R1:W-:Y:S04]  /*cb60*/  STS.U8 [R139+UR9+0x5280], R3 ;  /* 0x005280038b007988 */ /* 0x0003e80008000009 */
[----:B0-----:R2:W5:Y:S04]  /*cb70*/  LDL.LU R2, [R1+0x29c] ;  /* 0x00029c0001027983 */ /* 0x0015680000300800 */
[----:B-1----:R2:W5:Y:S01]  /*cb80*/  LDL.LU R3, [R1+0x298] ;  /* 0x0002980001037983 */ /* 0x0025620000300800 */
[----:B------:R-:W0:Y:S03]  /*cb90*/  S2R R159, SR_TID.X ;  /* 0x00000000009f7919 */ /* 0x000e260000002100 */
[----:B------:R2:W-:Y:S04]  /*cba0*/  STS.U8 [R139+UR9+0x6280], R243 ;  /* 0x006280f38b007988 */ /* 0x0005e80008000009 */
[----:B------:R2:W-:Y:S04]  /*cbb0*/  STS.U8 [R139+UR9+0x7280], R241 ;  /* 0x007280f18b007988 */ /* 0x0005e80008000009 */
[----:B------:R2:W-:Y:S04]  /*cbc0*/  STS.U8 [R139+UR9+0x4680], R183 ;  /* 0x004680b78b007988 */ /* 0x0005e80008000009 */
[----:B------:R2:W-:Y:S04]  /*cbd0*/  STS.U8 [R139+UR9+0x5680], R182 ;  /* 0x005680b68b007988 */ /* 0x0005e80008000009 */
[----:B------:R2:W-:Y:S04]  /*cbe0*/  STS.U8 [R139+UR9+0x6680], R181 ;  /* 0x006680b58b007988 */ /* 0x0005e80008000009 */
[----:B------:R2:W-:Y:S04]  /*cbf0*/  STS.U8 [R139+UR9+0x7680], R179 ;  /* 0x007680b38b007988 */ /* 0x0005e80008000009 */
[----:B------:R2:W-:Y:S01]  /*cc00*/  STS.U8 [R139+UR9+0x4a80], R132 ;  /* 0x004a80848b007988 */ /* 0x0005e20008000009 */
[----:B0-----:R-:W-:-:S03]  /*cc10*/  LOP3.LUT R159, R159, 0x7f, RZ, 0xc0, !PT ;  /* 0x0000007f9f9f7812 */ /* 0x001fc600078ec0ff */
[----:B------:R2:W-:Y:S01]  /*cc20*/  STS.U8 [R139+UR9+0x5a80], R134 ;  /* 0x005a80868b007988 */ /* 0x0005e20008000009 */
[----:B------:R-:W-:-:S03]  /*cc30*/  LOP3.LUT R131, R159, 0x60, RZ, 0x3c, !PT ;  /* 0x000000609f837812 */ /* 0x000fc600078e3cff */
[----:B------:R2:W-:Y:S04]  /*cc40*/  STS.U8 [R139+UR9+0x6a80], R136 ;  /* 0x006a80888b007988 */ /* 0x0005e80008000009 */
        /* <DEDUP_REMOVED lines=54> */
[----:B------:R0:W-:Y:S06]  /*cfb0*/  MEMBAR.ALL.CTA ;  /* 0x0000000000007992 */ /* 0x0001ec0000008000 */
[----:B0-----:R-:W0:Y:S01]  /*cfc0*/  FENCE.VIEW.ASYNC.S ;  /* 0x00000000000073c6 */ /* 0x001e220000000000 */
[----:B------:R-:W-:Y:S01]  /*cfd0*/  ULEA UR11, UR20, UR9, 0x3 ;  /* 0x00000009140b7291 */ /* 0x000fe2000f8e18ff */
[----:B------:R-:W-:-:S03]  /*cfe0*/  UMOV UR4, UR5 ;  /* 0x0000000500047c82 */ /* 0x000fc60008000000 */
[----:B------:R-:W-:Y:S01]  /*cff0*/  UIADD3 UR11, UPT, UPT, UR11, 0x9000, URZ ;  /* 0x000090000b0b7890 */ /* 0x000fe2000fffe0ff */
[----:B0-----:R-:W-:Y:S06]  /*d000*/  BAR.SYNC.DEFER_BLOCKING 0x0 ;  /* 0x0000000000007b1d */ /* 0x001fec0000010000 */
[----:B--2---:R-:W-:Y:S05]  /*d010*/  @P0 BRA `(.L_x_9) ;  /* 0x0000000000540947 */ /* 0x004fea0003800000 */
[----:B------:R-:W-:Y:S02]  /*d020*/  UIADD3 UR29, UPT, UPT, UR8, 0x40, URZ ;  /* 0x00000040081d7890 */ /* 0x000fe4000fffe0ff */
[----:B------:R-:W-:Y:S02]  /*d030*/  UIADD3 UR34, UPT, UPT, UR8, 0x80, URZ ;  /* 0x0000008008227890 */ /* 0x000fe4000fffe0ff */
[----:B------:R-:W-:Y:S01]  /*d040*/  UIADD3 UR35, UPT, UPT, UR8, 0xc0, URZ ;  /* 0x000000c008237890 */ /* 0x000fe2000fffe0ff */
        /* <DEDUP_REMOVED lines=9> */
[----:B------:R0:W-:Y:S01]  /*d0e0*/  UTCQMMA gdesc[UR14], gdesc[UR12], tmem[UR8], tmem[UR16], idesc[UR17], UPT ;  /* 0x00ff100c0e0075ea */ /* 0x0001e2000b800308 */
[----:B------:R-:W-:Y:S01]  /*d0f0*/  UMOV UR38, 0x0 ;  /* 0x0000000000267882 */ /* 0x000fe20000000000 */
[----:B------:R-:W-:Y:S01]  /*d100*/  UMOV UR39, 0x8108490 ;  /* 0x0810849000277882 */ /* 0x000fe20000000000 */
[----:B------:R0:W-:Y:S01]  /*d110*/  UTCQMMA gdesc[UR30], gdesc[UR12], tmem[UR29], tmem[UR32], idesc[UR33], UPT ;  /* 0x00ff200c1e0075ea */ /* 0x0001e2000b80031d */
[----:B------:R-:W-:Y:S01]  /*d120*/  UMOV UR5, UR6 ;  /* 0x0000000600057c82 */ /* 0x000fe20008000000 */
[----:B------:R0:W-:Y:S01]  /*d130*/  UTCQMMA gdesc[UR24], gdesc[UR12], tmem[UR34], tmem[UR36], idesc[UR37], UPT ;  /* 0x00ff240c180075ea */ /* 0x0001e2000b800322 */
[----:B------:R0:W-:Y:S01]  /*d140*/  UTCQMMA gdesc[UR26], gdesc[UR12], tmem[UR35], tmem[UR38], idesc[UR39], UPT ;  /* 0x00ff260c1a0075ea */ /* 0x0001e2000b800323 */
[----:B------:R0:W-:Y:S01]  /*d150*/  UTCBAR [UR5], URZ ;  /* 0x000000ff050073e9 */ /* 0x0001e200080000ff */
[----:B------:R-:W-:Y:S01]  /*d160*/  NOP ;  /* 0x0000000000007918 */ /* 0x000fe20000000000 */
.L_x_9:
[----:B------:R-:W2:Y:S01]  /*d170*/  LDL.LU R125, [R1+0x278] ;  /* 0x00027800017d7983 */ /* 0x000ea20000300800 */
[----:B------:R-:W-:Y:S01]  /*d180*/  UIADD3 UR20, UPT, UPT, UR20, 0x1, URZ ;  /* 0x0000000114147890 */ /* 0x000fe2000fffe0ff */
[----:B------:R-:W-:-:S03]  /*d190*/  VIADD R0, R0, 0xffffffe0 ;  /* 0xffffffe000007836 */ /* 0x000fc60000000000 */
[----:B------:R-:W-:-:S04]  /*d1a0*/  UISETP.GT.AND UP1, UPT, UR20, 0x1, UPT ;  /* 0x000000011400788c */ /* 0x000fc8000bf24270 */
[----:B0-----:R-:W-:Y:S02]  /*d1b0*/  USEL UR5, URZ, 0x1, !UP1 ;  /* 0x00000001ff057887 */ /* 0x001fe4000c800000 */
[----:B------:R-:W-:Y:S02]  /*d1c0*/  USEL UR20, UR20, URZ, !UP1 ;  /* 0x000000ff14147287 */ /* 0x000fe4000c800000 */
[----:B------:R-:W-:Y:S01]  /*d1d0*/  ULOP3.LUT UR5, UR4, UR5, URZ, 0x3c, !UPT ;  /* 0x0000000504057292 */ /* 0x000fe2000f8e3cff */
[----:B--2---:R-:W-:-:S05]  /*d1e0*/  VIADD R125, R125, 0xffffffff ;  /* 0xffffffff7d7d7836 */ /* 0x004fca0000000000 */
[----:B------:R-:W-:Y:S01]  /*d1f0*/  ISETP.NE.U32.AND P1, PT, R125, RZ, PT ;  /* 0x000000ff7d00720c */ /* 0x000fe20003f25070 */
[----:B------:R0:W-:Y:S02]  /*d200*/  STL [R1+0x278], R125 ;  /* 0x0002787d01007387 */ /* 0x0001e40000100800 */
[----:B0-----:R-:W-:-:S10]  /*d210*/  IMAD.U32 R125, RZ, RZ, UR4 ;  /* 0x00000004ff7d7e24 */ /* 0x001fd4000f8e00ff */
[----:B------:R-:W-:Y:S05]  /*d220*/  @P1 BRA `(.L_x_10) ;  /* 0xffffff9c00781947 */ /* 0x000fea000383ffff */
.L_x_7:
[----:B------:R-:W1:Y:S01]  /*d230*/  LDC R126, c[0x0][0x3a0] ;  /* 0x0000e800ff7e7b82 */ /* 0x000e620000000800 */
[----:B------:R-:W2:Y:S01]  /*d240*/  LDCU UR14, c[0x0][0x39c] ;  /* 0x00007380ff0e77ac */ /* 0x000ea20008000800 */
[----:B------:R-:W3:Y:S06]  /*d250*/  LDCU.64 UR12, c[0x0][0x398] ;  /* 0x00007300ff0c77ac */ /* 0x000eec0008000a00 */
[----:B------:R-:W4:Y:S01]  /*d260*/  LDC R197, c[0x0][0x3b4] ;  /* 0x0000ed00ffc57b82 */ /* 0x000f220000000800 */
[----:B-1----:R-:W-:-:S05]  /*d270*/  VIADD R126, R126, 0x1f ;  /* 0x0000001f7e7e7836 */ /* 0x002fca0000000000 */
[----:B------:R-:W-:-:S13]  /*d280*/  ISETP.GE.AND P0, PT, R126, 0x20, PT ;  /* 0x000000207e00780c */ /* 0x000fda0003f06270 */
[----:B--234-:R-:W-:Y:S05]  /*d290*/  @!P0 BRA `(.L_x_11) ;  /* 0x0000000000108947 */ /* 0x01cfea0003800000 */
[----:B------:R-:W-:-:S06]  /*d2a0*/  USHF.L.U32 UR4, UR4, 0x1f, URZ ;  /* 0x0000001f04047899 */ /* 0x000fcc00080006ff */
[----:B------:R-:W-:-:S04]  /*d2b0*/  IMAD.U32 R0, RZ, RZ, UR4 ;  /* 0x00000004ff007e24 */ /* 0x000fc8000f8e00ff */
[----:B------:R-:W1:Y:S02]  /*d2c0*/  SYNCS.PHASECHK.TRANS64.TRYWAIT P0, [UR11], R0 ;  /* 0x00000000ff0075a7 */ /* 0x000e64000800110b */
[----:B-1----:R-:W-:Y:S05]  /*d2d0*/  @!P0 BRA `(.L_x_12) ;  /* 0x0000008400dc8947 */ /* 0x002fea0003800000 */
.L_x_11:
[----:B------:R-:W2:Y:S01]  /*d2e0*/  LDL.LU R249, [R1+0x100] ;  /* 0x0001000001f97983 */ /* 0x000ea20000300800 */
[----:B------:R-:W1:Y:S03]  /*d2f0*/  LDCU.128 UR4, c[0x0][0x390] ;  /* 0x00007200ff0477ac */ /* 0x000e660008000c00 */
[----:B------:R-:W3:Y:S01]  /*d300*/  LDL.LU R246, [R1+0x1f0] ;  /* 0x0001f00001f67983 */ /* 0x000ee20000300800 */
[----:B------:R-:W4:Y:S03]  /*d310*/  LDCU UR11, c[0x0][0x39c] ;  /* 0x00007380ff0b77ac */ /* 0x000f260008000800 */
[----:B------:R-:W4:Y:S01]  /*d320*/  LDL.LU R245, [R1+0x284] ;  /* 0x0002840001f57983 */ /* 0x000f220000300800 */
[----:B------:R-:W0:Y:S03]  /*d330*/  LDCU UR30, c[0x0][0x3b8] ;  /* 0x00007700ff1e77ac */ /* 0x000e260008000800 */
[----:B------:R-:W4:Y:S01]  /*d340*/  LDL.LU R242, [R1+0x27c] ;  /* 0x00027c0001f27983 */ /* 0x000f220000300800 */
[----:B------:R-:W0:Y:S03]  /*d350*/  LDCU.64 UR32, c[0x0][0x398] ;  /* 0x00007300ff2077ac */ /* 0x000e260008000a00 */
[----:B------:R-:W4:Y:S01]  /*d360*/  LDL.LU R241, [R1+0x280] ;  /* 0x0002800001f17983 */ /* 0x000f220000300800 */
[----:B------:R-:W0:Y:S01]  /*d370*/  LDCU.64 UR34, c[0x0][0x398] ;  /* 0x00007300ff2277ac */ /* 0x000e220008000a00 */
[----:B------:R-:W-:Y:S06]  /*d380*/  BAR.SYNC.DEFER_BLOCKING 0x0 ;  /* 0x0000000000007b1d */ /* 0x000fec0000010000 */
[----:B------:R-:W0:Y:S01]  /*d390*/  LDCU UR15, c[0x0][0x39c] ;  /* 0x00007380ff0f77ac */ /* 0x000e220008000800 */
[----:B------:R-:W0:Y:S01]  /*d3a0*/  LDCU.64 UR26, c[0x0][0x398] ;  /* 0x00007300ff1a77ac */ /* 0x000e220008000a00 */
[----:B------:R-:W0:Y:S01]  /*d3b0*/  LDCU.64 UR24, c[0x0][0x398] ;  /* 0x00007300ff1877ac */ /* 0x000e220008000a00 */
[----:B------:R-:W0:Y:S01]  /*d3c0*/  LDCU.64 UR20, c[0x0][0x398] ;  /* 0x00007300ff1477ac */ /* 0x000e220008000a00 */
[----:B------:R-:W0:Y:S01]  /*d3d0*/  LDCU.64 UR18, c[0x0][0x398] ;  /* 0x00007300ff1277ac */ /* 0x000e220008000a00 */
[----:B------:R-:W0:Y:S02]  /*d3e0*/  @!P4 SYNCS.CCTL.IV [UR9+0x9000] ;  /* 0x00900000ff00c9b1 */ /* 0x000e240008000009 */
[----:B0-----:R-:W-:Y:S06]  /*d3f0*/  BAR.SYNC.DEFER_BLOCKING 0x0 ;  /* 0x0000000000007b1d */ /* 0x001fec0000010000 */
[----:B------:R-:W0:Y:S01]  /*d400*/  LDCU.64 UR16, c[0x0][0x398] ;  /* 0x00007300ff1077ac */ /* 0x000e220008000a00 */
[----:B-----5:R-:W0:Y:S01]  /*d410*/  LDTM.x64 R8, tmem[UR10] ;  /* 0x0000000a000879ee */ /* 0x020e220008340000 */
[----:B------:R-:W1:Y:S01]  /*d420*/  LDTM.x64 R132, tmem[UR10+0x40] ;  /* 0x0000400a008479ee */ /* 0x000e620008340000 */
[----:B------:R-:W0:Y:S01]  /*d430*/  LDCU.64 UR28, c[0x0][0x398] ;  /* 0x00007300ff1c77ac */ /* 0x000e220008000a00 */
[----:B------:R-:W1:Y:S01]  /*d440*/  @!P4 SYNCS.CCTL.IV [UR9+0x9008] ;  /* 0x00900800ff00c9b1 */ /* 0x000e620008000009 */
[----:B------:R-:W0:Y:S02]  /*d450*/  LDCU UR9, c[0x0][0x398] ;  /* 0x00007300ff0977ac */ /* 0x000e240008000800 */
[----:B0-----:R-:W-:Y:S01]  /*d460*/  STL.64 [R1+0x8], R10 ;  /* 0x0000080a01007387 */ /* 0x001fe20000100a00 */
[----:B------:R-:W-:-:S02]  /*d470*/  IMAD.MOV.U32 R5, RZ, RZ, R8 ;  /* 0x000000ffff057224 */ /* 0x000fc400078e0008 */
[----:B------:R-:W-:Y:S01]  /*d480*/  IMAD.MOV.U32 R4, RZ, RZ, R9 ;  /* 0x000000ffff047224 */ /* 0x000fe200078e0009 */
[----:B------:R-:W-:Y:S01]  /*d490*/  STL.64 [R1+0x10], R12 ;  /* 0x0000100c01007387 */ /* 0x000fe20000100a00 */
[----:B------:R-:W-:Y:S02]  /*d4a0*/  IMAD.MOV.U32 R248, RZ, RZ, R68 ;  /* 0x000000fffff87224 */ /* 0x000fe400078e0044 */
[----:B------:R-:W-:Y:S01]  /*d4b0*/  IMAD.MOV.U32 R247, RZ, RZ, R69 ;  /* 0x000000fffff77224 */ /* 0x000fe200078e0045 */
[----:B------:R-:W-:Y:S01]  /*d4c0*/  STL.64 [R1+0x18], R14 ;  /* 0x0000180e01007387 */ /* 0x000fe20000100a00 */
[----:B------:R-:W-:Y:S01]  /*d4d0*/  IMAD.MOV.U32 R244, RZ, RZ, R70 ;  /* 0x000000fffff47224 */ /* 0x000fe200078e0046 */
[----:B------:R-:W-:Y:S01]  /*d4e0*/  F2FP.SATFINITE.E5M2.F32.PACK_AB_MERGE_C R215, R4, R5, RZ ;  /* 0x0000000504d7723e */ /* 0x000fe200048060ff */
[----:B------:R-:W-:Y:S01]  /*d4f0*/  IMAD.MOV.U32 R243, RZ, RZ, R71 ;  /* 0x000000fffff37224 */ /* 0x000fe200078e0047 */
[----:B------:R-:W-:Y:S01]  /*d500*/  STL.64 [R1+0x20], R16 ;  /* 0x0000201001007387 */ /* 0x000fe20000100a00 */
[----:B------:R-:W-:-:S02]  /*d510*/  IMAD.MOV.U32 R252, RZ, RZ, R65 ;  /* 0x000000fffffc7224 */ /* 0x000fc400078e0041 */
[----:B------:R-:W-:Y:S01]  /*d520*/  IMAD.MOV.U32 R251, RZ, RZ, R66 ;  /* 0x000000fffffb7224 */ /* 0x000fe200078e0042 */
[----:B------:R-:W-:Y:S01]  /*d530*/  STL.64 [R1+0x28], R18 ;  /* 0x0000281201007387 */ /* 0x000fe20000100a00 */
[----:B------:R-:W-:-:S03]  /*d540*/  IMAD.MOV.U32 R250, RZ, RZ, R67 ;  /* 0x000000fffffa7224 */ /* 0x000fc600078e0043 */
[----:B------:R-:W-:Y:S04]  /*d550*/  STL.64 [R1+0x30], R20 ;  /* 0x0000301401007387 */ /* 0x000fe80000100a00 */
        /* <DEDUP_REMOVED lines=21> */
[----:B------:R0:W-:Y:S01]  /*d6b0*/  STL [R1+0xe0], R64 ;  /* 0x0000e04001007387 */ /* 0x0001e20000100800 */
[----:B------:R-:W0:Y:S01]  /*d6c0*/  LDTM.x64 R68, tmem[UR10+0x80] ;  /* 0x0000800a004479ee */ /* 0x000e220008340000 */
[----:B-1----:R-:W-:-:S02]  /*d6d0*/  F2FP.SATFINITE.E5M2.F32.PACK_AB_MERGE_C R133, R133, R132, RZ ;  /* 0x000000848585723e */ /* 0x002fc400048060ff */
[----:B------:R1:W-:Y:S01]  /*d6e0*/  STL [R1+0x298], R252 ;  /* 0x000298fc01007387 */ /* 0x0003e20000100800 */
[----:B0-----:R-:W0:Y:S01]  /*d6f0*/  LDTM.x64 R4, tmem[UR10+0xc0] ;  /* 0x0000c00a000479ee */ /* 0x001e220008340000 */
[----:B------:R-:W-:Y:S02]  /*d700*/  NOP ;  /* 0x0000000000007918 */ /* 0x000fe40000000000 */
[----:B-1----:R-:W4:Y:S01]  /*d710*/  LDL.LU R252, [R1+0x8] ;  /* 0x0000080001fc7983 */ /* 0x002f220000300800 */
[----:B------:R-:W-:Y:S02]  /*d720*/  F2FP.SATFINITE.E5M2.F32.PACK_AB_MERGE_C R217, R69, R68, RZ ;  /* 0x0000004445d9723e */ /* 0x000fe400048060ff */
[----:B0-----:R-:W-:Y:S02]  /*d730*/  F2FP.SATFINITE.E5M2.F32.PACK_AB_MERGE_C R240, R5, R4, RZ ;  /* 0x0000000405f0723e */ /* 0x001fe400048060ff */
[----:B------:R-:W-:Y:S02]  /*d740*/  PRMT R68, R215, 0x9910, RZ ;  /* 0x00009910d7447816 */ /* 0x000fe400000000ff */
[----:B------:R-:W-:-:S02]  /*d750*/  PRMT R69, R133, 0x9910, RZ ;  /* 0x0000991085457816 */ /* 0x000fc400000000ff */
[----:B------:R-:W-:Y:S01]  /*d760*/  SHF.R.S32.HI R68, RZ, 0x8, R68 ;  /* 0x00000008ff447819 */ /* 0x000fe20000011444 */
[C---:B--2---:R-:W-:Y:S02]  /*d770*/  VIADD R0, R249.reuse, 0x1 ;  /* 0x00000001f9007836 */ /* 0x044fe40000000000 */
[C---:B------:R-:W-:Y:S02]  /*d780*/  VIADD R2, R249.reuse, 0x2 ;  /* 0x00000002f9027836 */ /* 0x040fe40000000000 */
[-C--:B---3--:R-:W-:Y:S01]  /*d790*/  IMAD R200, R246, R197.reuse, RZ ;  /* 0x000000c5f6c87224 */ /* 0x088fe200078e02ff */
[----:B------:R-:W-:Y:S01]  /*d7a0*/  ISETP.GE.AND P5, PT, R0, UR13, PT ;  /* 0x0000000d00007c0c */ /* 0x000fe2000bfa6270 */
[----:B------:R-:W-:Y:S01]  /*d7b0*/  VIADD R0, R249, 0x3 ;  /* 0x00000003f9007836 */ /* 0x000fe20000000000 */
[----:B------:R-:W-:Y:S01]  /*d7c0*/  ISETP.GE.AND P2, PT, R2, UR14, PT ;  /* 0x0000000e02007c0c */ /* 0x000fe2000bf46270 */
[----:B------:R-:W-:Y:S02]  /*d7d0*/  IMAD R199, R197, 0x80, R200 ;  /* 0x00000080c5c77824 */ /* 0x000fe400078e02c8 */
[----:B------:R-:W-:Y:S01]  /*d7e0*/  IMAD R212, R249, UR30, RZ ;  /* 0x0000001ef9d47c24 */ /* 0x000fe2000f8e02ff */
[----:B----4-:R-:W-:Y:S01]  /*d7f0*/  ISETP.GE.AND P0, PT, R0, UR11, PT ;  /* 0x0000000b00007c0c */ /* 0x010fe2000bf06270 */
[----:B------:R-:W-:Y:S01]  /*d800*/  IMAD R3, R242, R197, RZ ;  /* 0x000000c5f2037224 */ /* 0x000fe200078e02ff */
[----:B------:R-:W-:Y:S01]  /*d810*/  IADD3 R2, P6, PT, R199, UR4, RZ ;  /* 0x00000004c7027c10 */ /* 0x000fe2000ffde0ff */
[----:B------:R-:W-:Y:S01]  /*d820*/  IMAD R197, R197, 0x100, R199 ;  /* 0x00000100c5c57824 */ /* 0x000fe200078e02c7 */
[----:B------:R-:W-:Y:S01]  /*d830*/  IADD3 R0, P1, PT, R200, UR4, RZ ;  /* 0x00000004c8007c10 */ /* 0x000fe2000ff3e0ff */
[----:B------:R-:W-:Y:S01]  /*d840*/  VIADD R201, R212, UR30 ;  /* 0x0000001ed4c97c36 */ /* 0x000fe20008000000 */
[----:B------:R-:W-:Y:S01]  /*d850*/  LEA.HI.X.SX32 R199, R199, UR5, 0x1, P6 ;  /* 0x00000005c7c77c11 */ /* 0x000fe2000b0f0eff */
[----:B------:R-:W0:Y:S01]  /*d860*/  LDCU.64 UR10, c[0x0][0x398] ;  /* 0x00007300ff0a77ac */ /* 0x000e220008000a00 */
[----:B------:R-:W-:-:S02]  /*d870*/  IADD3 R196, P3, PT, R3, UR4, RZ ;  /* 0x0000000403c47c10 */ /* 0x000fc4000ff7e0ff */
[----:B------:R-:W-:Y:S02]  /*d880*/  IADD3 R198, P6, PT, R197, UR4, RZ ;  /* 0x00000004c5c67c10 */ /* 0x000fe4000ffde0ff */
[----:B------:R-:W-:Y:S02]  /*d890*/  LEA.HI.X.SX32 R200, R200, UR5, 0x1, P1 ;  /* 0x00000005c8c87c11 */ /* 0x000fe400088f0eff */
[----:B------:R-:W-:Y:S02]  /*d8a0*/  LEA.HI.X.SX32 R3, R3, UR5, 0x1, P3 ;  /* 0x0000000503037c11 */ /* 0x000fe400098f0eff */
[----:B------:R-:W-:Y:S01]  /*d8b0*/  LEA.HI.X.SX32 R197, R197, UR5, 0x1, P6 ;  /* 0x00000005c5c57c11 */ /* 0x000fe2000b0f0eff */
[----:B------:R-:W1:Y:S01]  /*d8c0*/  LDCU.64 UR4, c[0x0][0x398] ;  /* 0x00007300ff0477ac */ /* 0x000e620008000a00 */
[----:B------:R-:W-:Y:S02]  /*d8d0*/  SHF.R.S32.HI R214, RZ, 0x1f, R212 ;  /* 0x0000001fffd67819 */ /* 0x000fe400000114d4 */
[----:B------:R-:W-:-:S02]  /*d8e0*/  IADD3 R210, P4, PT, R212, R196, RZ ;  /* 0x000000c4d4d27210 */ /* 0x000fc40007f9e0ff */
[----:B------:R-:W-:-:S03]  /*d8f0*/  IADD3 R204, P6, PT, R212, R0, RZ ;  /* 0x00000000d4cc7210 */ /* 0x000fc60007fde0ff */
[----:B------:R-:W-:Y:S01]  /*d900*/  IMAD.X R211, R214, 0x1, R3, P4 ;  /* 0x00000001d6d37824 */ /* 0x000fe200020e0603 */
[----:B------:R-:W-:Y:S01]  /*d910*/  IADD3 R202, P4, PT, R212, R2, RZ ;  /* 0x00000002d4ca7210 */ /* 0x000fe20007f9e0ff */
[C-C-:B------:R-:W-:Y:S01]  /*d920*/  IMAD.X R205, R214.reuse, 0x1, R200.reuse, P6 ;  /* 0x00000001d6cd7824 */ /* 0x140fe200030e06c8 */
[----:B------:R-:W-:Y:S02]  /*d930*/  SHF.R.S32.HI R213, RZ, 0x1f, R201 ;  /* 0x0000001fffd57819 */ /* 0x000fe400000114c9 */
[C---:B------:R-:W-:Y:S01]  /*d940*/  IADD3 R208, P6, PT, R201.reuse, R0, RZ ;  /* 0x00000000c9d07210 */ /* 0x040fe20007fde0ff */
[--C-:B------:R-:W-:Y:S01]  /*d950*/  IMAD.X R203, R214, 0x1, R199.reuse, P4 ;  /* 0x00000001d6cb7824 */ /* 0x100fe200020e06c7 */
[----:B------:R-:W-:Y:S02]  /*d960*/  IADD3 R206, P4, PT, R201, R2, RZ ;  /* 0x00000002c9ce7210 */ /* 0x000fe40007f9e0ff */
[----:B------:R-:W-:Y:S02]  /*d970*/  ISETP.GE.AND P1, PT, R246, UR6, PT ;  /* 0x00000006f6007c0c */ /* 0x000fe4000bf26270 */
[C---:B------:R-:W-:Y:S01]  /*d980*/  ISETP.GE.AND P3, PT, R249.reuse, UR7, PT ;  /* 0x00000007f9007c0c */ /* 0x040fe2000bf66270 */
[----:B------:R-:W2:Y:S01]  /*d990*/  LDCU.64 UR6, c[0x0][0x398] ;  /* 0x00007300ff0677ac */ /* 0x000ea20008000a00 */
[----:B------:R-:W-:Y:S01]  /*d9a0*/  ISETP.LT.AND P1, PT, R249, UR33, !P1 ;  /* 0x00000021f9007c0c */ /* 0x000fe2000cf21270 */
[----:B------:R-:W-:Y:S01]  /*d9b0*/  IMAD.X R209, R213, 0x1, R200, P6 ;  /* 0x00000001d5d17824 */ /* 0x000fe200030e06c8 */
[----:B-1----:R-:W-:Y:S01]  /*d9c0*/  ISETP.LT.AND P6, PT, R245, UR4, !P3 ;  /* 0x00000004f5007c0c */ /* 0x002fe2000dfc1270 */
[----:B------:R-:W-:Y:S01]  /*d9d0*/  IMAD.X R207, R213, 0x1, R199, P4 ;  /* 0x00000001d5cf7824 */ /* 0x000fe200020e06c7 */
[----:B------:R-:W-:Y:S01]  /*d9e0*/  ISETP.GE.AND P4, PT, R242, UR12, PT ;  /* 0x0000000cf2007c0c */ /* 0x000fe2000bf86270 */
[----:B------:R-:W1:Y:S03]  /*d9f0*/  LDCU.64 UR12, c[0x0][0x398] ;  /* 0x00007300ff0c77ac */ /* 0x000e660008000a00 */
[C---:B------:R-:W-:Y:S01]  /*da00*/  ISETP.LT.AND P4, PT, R249.reuse, UR35, !P4 ;  /* 0x00000023f9007c0c */ /* 0x040fe2000e781270 */
[----:B------:R-:W-:Y:S01]  /*da10*/  VIADD R132, R249, 0x4 ;  /* 0x00000004f9847836 */ /* 0x000fe20000000000 */
[----:B------:R-:W3:Y:S03]  /*da20*/  LDCU UR4, c[0x0][0x39c] ;  /* 0x00007380ff0477ac */ /* 0x000ee60008000800 */
[----:B------:R4:W-:Y:S04]  /*da30*/  @P1 STG.E.U8 desc[UR22][R204.64], R215 ;  /* 0x000000d7cc001986 */ /* 0x0009e8000c101116 */
[----:B------:R-:W-:Y:S01]  /*da40*/  @P6 STG.E.U8 desc[UR22][R202.64], R133 ;  /* 0x00000085ca006986 */ /* 0x000fe2000c101116 */
[----:B--2---:R-:W-:Y:S01]  /*da50*/  ISETP.LT.AND P3, PT, R241, UR6, !P3 ;  /* 0x00000006f1007c0c */ /* 0x004fe2000df61270 */
[----:B------:R-:W-:Y:S01]  /*da60*/  VIADD R238, R249, 0x5 ;  /* 0x00000005f9ee7836 */ /* 0x000fe20000000000 */
[----:B------:R-:W-:Y:S01]  /*da70*/  IADD3 R4, P6, PT, R212, R198, RZ ;  /* 0x000000c6d4047210 */ /* 0x000fe20007fde0ff */
[----:B------:R-:W-:Y:S01]  /*da80*/  @P4 STG.E.U8 desc[UR22][R210.64], R217 ;  /* 0x000000d9d2004986 */ /* 0x000fe2000c101116 */
[----:B------:R-:W-:Y:S01]  /*da90*/  ISETP.GE.AND P1, PT, R132, UR15, PT ;  /* 0x0000000f84007c0c */ /* 0x000fe2000bf26270 */
[----:B------:R-:W-:Y:S01]  /*daa0*/  VIADD R212, R201, UR30 ;  /* 0x0000001ec9d47c36 */ /* 0x000fe20008000000 */
[----:B-1----:R-:W-:Y:S01]  /*dab0*/  ISETP.LT.AND P4, PT, R246, UR12, !P5 ;  /* 0x0000000cf6007c0c */ /* 0x002fe2000ef81270 */
[----:B------:R-:W-:Y:S01]  /*dac0*/  IMAD.X R5, R214, 0x1, R197, P6 ;  /* 0x00000001d6057824 */ /* 0x000fe200030e06c5 */
[----:B0-----:R-:W-:Y:S01]  /*dad0*/  ISETP.LT.AND P6, PT, R245, UR10, !P5 ;  /* 0x0000000af5007c0c */ /* 0x001fe2000efc1270 */
[C---:B------:R-:W-:Y:S01]  /*dae0*/  VIADD R222, R212.reuse, UR30 ;  /* 0x0000001ed4de7c36 */ /* 0x040fe20008000000 */
[----:B------:R-:W0:Y:S03]  /*daf0*/  LDCU.64 UR14, c[0x0][0x398] ;  /* 0x00007300ff0e77ac */ /* 0x000e260008000a00 */
[----:B------:R1:W-:Y:S01]  /*db00*/  @P3 STG.E.U8 desc[UR22][R4.64], R240 ;  /* 0x000000f004003986 */ /* 0x0003e2000c101116 */
[----:B----4-:R-:W-:Y:S01]  /*db10*/  IADD3 R204, P3, PT, R201, R196, RZ ;  /* 0x000000c4c9cc7210 */ /* 0x010fe20007f7e0ff */
[----:B------:R-:W2:Y:S04]  /*db20*/  LDCU UR6, c[0x0][0x39c] ;  /* 0x00007380ff0677ac */ /* 0x000ea80008000800 */
[----:B------:R4:W-:Y:S01]  /*db30*/  @P4 STG.E.U8 desc[UR22][R208.64], R68 ;  /* 0x00000044d0004986 */ /* 0x0009e2000c101116 */
[----:B------:R-:W-:Y:S01]  /*db40*/  PRMT R239, R217, 0x9910, RZ ;  /* 0x00009910d9ef7816 */ /* 0x000fe200000000ff */
[----:B------:R-:W0:Y:S01]  /*db50*/  LDCU UR10, c[0x0][0x398] ;  /* 0x00007300ff0a77ac */ /* 0x000e220008000800 */
[----:B-1----:R-:W-:Y:S01]  /*db60*/  SHF.R.S32.HI R4, RZ, 0x8, R69 ;  /* 0x00000008ff047819 */ /* 0x002fe20000011445 */
[----:B------:R-:W1:Y:S01]  /*db70*/  LDCU UR12, c[0x0][0x398] ;  /* 0x00007300ff0c77ac */ /* 0x000e620008000800 */
[----:B------:R-:W-:-:S03]  /*db80*/  IADD3 R132, P4, PT, R212, R0, RZ ;  /* 0x00000000d4847210 */ /* 0x000fc60007f9e0ff */
[----:B------:R0:W-:Y:S01]  /*db90*/  @P6 STG.E.U8 desc[UR22][R206.64], R4 ;  /* 0x00000004ce006986 */ /* 0x0001e2000c101116 */
[----:B------:R-:W-:Y:S01]  /*dba0*/  IMAD.X R205, R213, 0x1, R3, P3 ;  /* 0x00000001d5cd7824 */ /* 0x000fe200018e0603 */
[----:B----4-:R-:W-:Y:S02]  /*dbb0*/  IADD3 R68, P3, PT, R212, R2, RZ ;  /* 0x00000002d4447210 */ /* 0x010fe40007f7e0ff */
[----:B0-----:R-:W-:-:S05]  /*dbc0*/  SHF.R.S32.HI R4, RZ, 0x1f, R212 ;  /* 0x0000001fff047819 */ /* 0x001fca00000114d4 */
[----:B------:R-:W-:Y:S01]  /*dbd0*/  IMAD.X R133, R4, 0x1, R200, P4 ;  /* 0x0000000104857824 */ /* 0x000fe200020e06c8 */
[----:B------:R-:W-:Y:S01]  /*dbe0*/  IADD3 R214, P4, PT, R212, R196, RZ ;  /* 0x000000c4d4d67210 */ /* 0x000fe20007f9e0ff */
[----:B------:R-:W-:Y:S01]  /*dbf0*/  IMAD.X R69, R4, 0x1, R199, P3 ;  /* 0x0000000104457824 */ /* 0x000fe200018e06c7 */
[----:B------:R-:W-:-:S03]  /*dc00*/  IADD3 R202, P3, PT, R201, R198, RZ ;  /* 0x000000c6c9ca7210 */ /* 0x000fc60007f7e0ff */
[----:B------:R-:W-:Y:S01]  /*dc10*/  IMAD.X R215, R4, 0x1, R3, P4 ;  /* 0x0000000104d77824 */ /* 0x000fe200020e0603 */
[----:B------:R-:W-:Y:S01]  /*dc20*/  IADD3 R212, P4, PT, R212, R198, RZ ;  /* 0x000000c6d4d47210 */ /* 0x000fe20007f9e0ff */
[--C-:B------:R-:W-:Y:S01]  /*dc30*/  IMAD.X R203, R213, 0x1, R197.reuse, P3 ;  /* 0x00000001d5cb7824 */ /* 0x100fe200018e06c5 */
[----:B------:R-:W-:Y:S02]  /*dc40*/  SHF.R.S32.HI R5, RZ, 0x1f, R222 ;  /* 0x0000001fff057819 */ /* 0x000fe400000114de */
[----:B------:R-:W-:Y:S01]  /*dc50*/  IADD3 R210, P3, PT, R222, R0, RZ ;  /* 0x00000000ded27210 */ /* 0x000fe20007f7e0ff */
[----:B------:R-:W-:Y:S01]  /*dc60*/  IMAD.X R213, R4, 0x1, R197, P4 ;  /* 0x0000000104d57824 */ /* 0x000fe200020e06c5 */
[C---:B------:R-:W-:Y:S01]  /*dc70*/  IADD3 R208, P4, PT, R222.reuse, R2, RZ ;  /* 0x00000002ded07210 */ /* 0x040fe20007f9e0ff */
[C---:B------:R-:W-:Y:S02]  /*dc80*/  VIADD R4, R222.reuse, UR30 ;  /* 0x0000001ede047c36 */ /* 0x040fe40008000000 */
[C---:B------:R-:W-:Y:S01]  /*dc90*/  IMAD.X R211, R5.reuse, 0x1, R200, P3 ;  /* 0x0000000105d37824 */ /* 0x040fe200018e06c8 */
[C---:B------:R-:W-:Y:S01]  /*dca0*/  IADD3 R206, P3, PT, R222.reuse, R196, RZ ;  /* 0x000000c4dece7210 */ /* 0x040fe20007f7e0ff */
[----:B------:R-:W-:Y:S01]  /*dcb0*/  IMAD.X R209, R5, 0x1, R199, P4 ;  /* 0x0000000105d17824 */ /* 0x000fe200020e06c7 */
[----:B------:R-:W-:-:S02]  /*dcc0*/  IADD3 R222, P4, PT, R222, R198, RZ ;  /* 0x000000c6dede7210 */ /* 0x000fc40007f9e0ff */
[----:B------:R-:W-:Y:S01]  /*dcd0*/  SHF.R.S32.HI R216, RZ, 0x1f, R4 ;  /* 0x0000001fffd87819 */ /* 0x000fe20000011404 */
[C---:B------:R-:W-:Y:S01]  /*dce0*/  IMAD.X R207, R5.reuse, 0x1, R3, P3 ;  /* 0x0000000105cf7824 */ /* 0x040fe200018e0603 */
[C---:B------:R-:W-:Y:S01]  /*dcf0*/  IADD3 R236, P3, PT, R4.reuse, R0, RZ ;  /* 0x0000000004ec7210 */ /* 0x040fe20007f7e0ff */
[----:B------:R-:W-:Y:S01]  /*dd00*/  IMAD.X R223, R5, 0x1, R197, P4 ;  /* 0x0000000105df7824 */ /* 0x000fe200020e06c5 */
[C---:B------:R-:W-:Y:S01]  /*dd10*/  IADD3 R234, P4, PT, R4.reuse, R2, RZ ;  /* 0x0000000204ea7210 */ /* 0x040fe20007f9e0ff */
[----:B------:R-:W-:Y:S02]  /*dd20*/  VIADD R5, R4, UR30 ;  /* 0x0000001e04057c36 */ /* 0x000fe40008000000 */
[----:B------:R-:W-:Y:S01]  /*dd30*/  IMAD.X R237, R216, 0x1, R200, P3 ;  /* 0x00000001d8ed7824 */ /* 0x000fe200018e06c8 */
[----:B------:R-:W-:Y:S01]  /*dd40*/  IADD3 R232, P3, PT, R4, R196, RZ ;  /* 0x000000c404e87210 */ /* 0x000fe20007f7e0ff */
[----:B------:R-:W-:Y:S01]  /*dd50*/  IMAD.X R235, R216, 0x1, R199, P4 ;  /* 0x00000001d8eb7824 */ /* 0x000fe200020e06c7 */
[----:B------:R-:W-:-:S02]  /*dd60*/  IADD3 R230, P4, PT, R4, R198, RZ ;  /* 0x000000c604e67210 */ /* 0x000fc40007f9e0ff */
[----:B------:R-:W-:Y:S01]  /*dd70*/  SHF.R.S32.HI R201, RZ, 0x1f, R5 ;  /* 0x0000001fffc97819 */ /* 0x000fe20000011405 */
[C---:B------:R-:W-:Y:S01]  /*dd80*/  IMAD.X R233, R216.reuse, 0x1, R3, P3 ;  /* 0x00000001d8e97824 */ /* 0x040fe200018e0603 */
[C---:B------:R-:W-:Y:S01]  /*dd90*/  IADD3 R228, P3, PT, R5.reuse, R0, RZ ;  /* 0x0000000005e47210 */ /* 0x040fe20007f7e0ff */
[----:B------:R-:W-:Y:S01]  /*dda0*/  IMAD.X R231, R216, 0x1, R197, P4 ;  /* 0x00000001d8e77824 */ /* 0x000fe200020e06c5 */
[----:B------:R-:W-:-:S03]  /*ddb0*/  IADD3 R226, P4, PT, R5, R2, RZ ;  /* 0x0000000205e27210 */ /* 0x000fc60007f9e0ff */
[----:B------:R-:W-:Y:S01]  /*ddc0*/  IMAD.X R229, R201, 0x1, R200, P3 ;  /* 0x00000001c9e57824 */ /* 0x000fe200018e06c8 */
[----:B------:R-:W-:Y:S01]  /*ddd0*/  IADD3 R224, P3, PT, R5, R196, RZ ;  /* 0x000000c405e07210 */ /* 0x000fe20007f7e0ff */
[----:B------:R-:W-:Y:S01]  /*dde0*/  IMAD.X R227, R201, 0x1, R199, P4 ;  /* 0x00000001c9e37824 */ /* 0x000fe200020e06c7 */
[----:B------:R-:W-:-:S03]  /*ddf0*/  IADD3 R220, P4, PT, R5, R198, RZ ;  /* 0x000000c605dc7210 */ /* 0x000fc60007f9e0ff */
[C---:B------:R-:W-:Y:S02]  /*de00*/  IMAD.X R225, R201.reuse, 0x1, R3, P3 ;  /* 0x00000001c9e17824 */ /* 0x040fe400018e0603 */
[----:B------:R-:W-:Y:S01]  /*de10*/  IMAD.X R221, R201, 0x1, R197, P4 ;  /* 0x00000001c9dd7824 */ /* 0x000fe200020e06c5 */
[----:B------:R-:W-:Y:S02]  /*de20*/  PRMT R201, R240, 0x9910, RZ ;  /* 0x00009910f0c97816 */ /* 0x000fe400000000ff */
[----:B------:R-:W4:Y:S01]  /*de30*/  LDL.LU R240, [R1+0xe0] ;  /* 0x0000e00001f07983 */ /* 0x000f220000300800 */
[----:B---3--:R-:W-:Y:S01]  /*de40*/  ISETP.GE.AND P6, PT, R238, UR4, PT ;  /* 0x00000004ee007c0c */ /* 0x008fe2000bfc6270 */
[----:B------:R-:W-:Y:S01]  /*de50*/  VIADD R4, R5, UR30 ;  /* 0x0000001e05047c36 */ /* 0x000fe20008000000 */
[----:B------:R-:W-:Y:S01]  /*de60*/  ISETP.LT.AND P4, PT, R242, UR14, !P5 ;  /* 0x0000000ef2007c0c */ /* 0x000fe2000ef81270 */
[----:B------:R-:W3:Y:S01]  /*de70*/  LDL.LU R238, [R1+0xc] ;  /* 0x00000c0001ee7983 */ /* 0x000ee20000300800 */
[----:B------:R-:W-:Y:S01]  /*de80*/  SHF.R.S32.HI R239, RZ, 0x8, R239 ;  /* 0x00000008ffef7819 */ /* 0x000fe200000114ef */
[----:B------:R-:W0:Y:S01]  /*de90*/  LDCU UR4, c[0x0][0x39c] ;  /* 0x00007380ff0477ac */ /* 0x000e220008000800 */
[----:B------:R-:W-:-:S02]  /*dea0*/  SHF.R.S32.HI R5, RZ, 0x1f, R4 ;  /* 0x0000001fff057819 */ /* 0x000fc40000011404 */
[----:B------:R-:W-:Y:S01]  /*deb0*/  IADD3 R218, P3, PT, R4, R0, RZ ;  /* 0x0000000004da7210 */ /* 0x000fe20007f7e0ff */
[----:B------:R-:W0:Y:S01]  /*dec0*/  LDCU UR14, c[0x0][0x398] ;  /* 0x00007300ff0e77ac */ /* 0x000e220008000800 */
[----:B------:R-:W-:-:S03]  /*ded0*/  ISETP.LT.AND P5, PT, R241, UR26, !P5 ;  /* 0x0000001af1007c0c */ /* 0x000fc6000efa1270 */
[----:B------:R-:W-:Y:S01]  /*dee0*/  IMAD.X R219, R5, 0x1, R200, P3 ;  /* 0x0000000105db7824 */ /* 0x000fe200018e06c8 */
[----:B------:R-:W-:Y:S01]  /*def0*/  IADD3 R216, P3, PT, R4, R2, RZ ;  /* 0x0000000204d87210 */ /* 0x000fe20007f7e0ff */
[----:B------:R-:W-:Y:S01]  /*df00*/  @P4 STG.E.U8 desc[UR22][R204.64], R239 ;  /* 0x000000efcc004986 */ /* 0x000fe2000c101116 */
[----:B------:R-:W-:-:S03]  /*df10*/  SHF.R.S32.HI R201, RZ, 0x8, R201 ;  /* 0x00000008ffc97819 */ /* 0x000fc600000114c9 */
[----:B------:R-:W-:Y:S01]  /*df20*/  IMAD.X R217, R5, 0x1, R199, P3 ;  /* 0x0000000105d97824 */ /* 0x000fe200018e06c7 */
[----:B------:R-:W-:Y:S02]  /*df30*/  ISETP.LT.AND P3, PT, R246, UR24, !P2 ;  /* 0x00000018f6007c0c */ /* 0x000fe4000d761270 */
[----:B------:R-:W-:Y:S01]  /*df40*/  ISETP.LT.AND P4, PT, R245, UR20, !P2 ;  /* 0x00000014f5007c0c */ /* 0x000fe2000d781270 */
[----:B------:R0:W-:Y:S01]  /*df50*/  @P5 STG.E.U8 desc[UR22][R202.64], R201 ;  /* 0x000000c9ca005986 */ /* 0x0001e2000c101116 */
[----:B------:R-:W-:Y:S01]  /*df60*/  ISETP.LT.AND P5, PT, R242, UR18, !P2 ;  /* 0x00000012f2007c0c */ /* 0x000fe2000d7a1270 */
[----:B------:R-:W1:Y:S01]  /*df70*/  LDCU UR18, c[0x0][0x398] ;  /* 0x00007300ff1277ac */ /* 0x000e620008000800 */
[----:B------:R-:W-:Y:S02]  /*df80*/  F2FP.SATFINITE.E5M2.F32.PACK_AB_MERGE_C R134, R135, R134, RZ ;  /* 0x000000868786723e */ /* 0x000fe400048060ff */
[----:B------:R-:W-:Y:S02]  /*df90*/  F2FP.SATFINITE.E5M2.F32.PACK_AB_MERGE_C R70, R71, R70, RZ ;  /* 0x000000464746723e */ /* 0x000fe400048060ff */
[----:B------:R-:W-:Y:S01]  /*dfa0*/  F2FP.SATFINITE.E5M2.F32.PACK_AB_MERGE_C R7, R7, R6, RZ ;  /* 0x000000060707723e */ /* 0x000fe200048060ff */
[----:B------:R-:W-:Y:S01]  /*dfb0*/  VIADD R6, R249, 0x7 ;  /* 0x00000007f9067836 */ /* 0x000fe20000000000 */
[----:B------:R-:W-:Y:S01]  /*dfc0*/  ISETP.LT.AND P2, PT, R241, UR16, !P2 ;  /* 0x00000010f1007c0c */ /* 0x000fe2000d741270 */
[----:B------:R-:W1:Y:S01]  /*dfd0*/  LDCU UR16, c[0x0][0x398] ;  /* 0x00007300ff1077ac */ /* 0x000e620008000800 */
[----:B0-----:R-:W-:Y:S01]  /*dfe0*/  VIADD R201, R249, 0x6 ;  /* 0x00000006f9c97836 */ /* 0x001fe20000000000 */
[----:B---3--:R-:W-:-:S02]  /*dff0*/  F2FP.SATFINITE.E5M2.F32.PACK_AB_MERGE_C R238, R238, R252, RZ ;  /* 0x000000fceeee723e */ /* 0x008fc400048060ff */
[----:B------:R-:W4:Y:S04]  /*e000*/  LDL.LU R252, [R1+0x298] ;  /* 0x0002980001fc7983 */ /* 0x000f280000300800 */
[----:B------:R0:W-:Y:S04]  /*e010*/  @P3 STG.E.U8 desc[UR22][R132.64], R238 ;  /* 0x000000ee84003986 */ /* 0x0001e8000c101116 */
[----:B------:R3:W-:Y:S04]  /*e020*/  @P4 STG.E.U8 desc[UR22][R68.64], R134 ;  /* 0x0000008644004986 */ /* 0x0007e8000c101116 */
[----:B------:R1:W-:Y:S01]  /*e030*/  @P5 STG.E.U8 desc[UR22][R214.64], R70 ;  /* 0x00000046d6005986 */ /* 0x0003e2000c101116 */
[----:B0-----:R-:W-:-:S03]  /*e040*/  IADD3 R132, P4, PT, R4, R196, RZ ;  /* 0x000000c404847210 */ /* 0x001fc60007f9e0ff */
[----:B------:R-:W4:Y:S01]  /*e050*/  LDL.LU R239, [R1+0xb4] ;  /* 0x0000b40001ef7983 */ /* 0x000f220000300800 */
[----:B------:R-:W-:Y:S02]  /*e060*/  PRMT R238, R238, 0x9910, RZ ;  /* 0x00009910eeee7816 */ /* 0x000fe400000000ff */
[----:B------:R-:W-:Y:S01]  /*e070*/  ISETP.LT.AND P5, PT, R246, UR28, !P0 ;  /* 0x0000001cf6007c0c */ /* 0x000fe2000c7a1270 */
[----:B------:R-:W-:Y:S01]  /*e080*/  IMAD.X R133, R5, 0x1, R3, P4 ;  /* 0x0000000105857824 */ /* 0x000fe200020e0603 */
[----:B------:R-:W4:Y:S01]  /*e090*/  LDL.LU R204, [R1+0xc0] ;  /* 0x0000c00001cc7983 */ /* 0x000f220000300800 */
[----:B------:R-:W-:Y:S01]  /*e0a0*/  ISETP.GE.AND P4, PT, R6, UR4, PT ;  /* 0x0000000406007c0c */ /* 0x000fe2000bf86270 */
[----:B------:R-:W-:Y:S01]  /*e0b0*/  IMAD.MOV.U32 R6, RZ, RZ, R238 ;  /* 0x000000ffff067224 */ /* 0x000fe200078e00ee */
[----:B--2---:R-:W-:Y:S01]  /*e0c0*/  ISETP.GE.AND P3, PT, R201, UR6, PT ;  /* 0x00000006c9007c0c */ /* 0x004fe2000bf66270 */
[----:B------:R-:W2:Y:S01]  /*e0d0*/  LDL.LU R205, [R1+0xc4] ;  /* 0x0000c40001cd7983 */ /* 0x000ea20000300800 */
[----:B---3--:R-:W-:Y:S01]  /*e0e0*/  PRMT R134, R134, 0x9910, RZ ;  /* 0x0000991086867816 */ /* 0x008fe200000000ff */
[----:B------:R-:W0:Y:S02]  /*e0f0*/  LDCU UR6, c[0x0][0x398] ;  /* 0x00007300ff0677ac */ /* 0x000e240008000800 */
[----:B------:R-:W3:Y:S01]  /*e100*/  LDL.LU R202, [R1+0x94] ;  /* 0x0000940001ca7983 */ /* 0x000ee20000300800 */
[----:B------:R-:W-:Y:S01]  /*e110*/  SHF.R.S32.HI R6, RZ, 0x8, R6 ;  /* 0x00000008ff067819 */ /* 0x000fe20000011406 */
[----:B------:R-:W0:Y:S02]  /*e120*/  LDCU UR4, c[0x0][0x39c] ;  /* 0x00007380ff0477ac */ /* 0x000e240008000800 */
[----:B------:R-:W4:Y:S04]  /*e130*/  LDL.LU R203, [R1+0xb0] ;  /* 0x0000b00001cb7983 */ /* 0x000f280000300800 */
[----:B------:R-:W3:Y:S04]  /*e140*/  LDL.LU R201, [R1+0x90] ;  /* 0x0000900001c97983 */ /* 0x000ee80000300800 */
[----:B------:R-:W2:Y:S04]  /*e150*/  LDL.LU R135, [R1+0x14] ;  /* 0x0000140001877983 */ /* 0x000ea80000300800 */
[----:B------:R-:W2:Y:S04]  /*e160*/  LDL.LU R71, [R1+0x10] ;  /* 0x0000100001477983 */ /* 0x000ea80000300800 */
[----:B-1----:R-:W2:Y:S04]  /*e170*/  LDL.LU R214, [R1+0x80] ;  /* 0x0000800001d67983 */ /* 0x002ea80000300800 */
[----:B------:R-:W2:Y:S04]  /*e180*/  LDL.LU R215, [R1+0x84] ;  /* 0x0000840001d77983 */ /* 0x000ea80000300800 */
[----:B------:R-:W2:Y:S04]  /*e190*/  LDL.LU R238, [R1+0x64] ;  /* 0x0000640001ee7983 */ /* 0x000ea80000300800 */
[----:B------:R1:W-:Y:S04]  /*e1a0*/  @P2 STG.E.U8 desc[UR22][R212.64], R7 ;  /* 0x00000007d4002986 */ /* 0x0003e8000c101116 */
[----:B------:R0:W-:Y:S04]  /*e1b0*/  @P5 STG.E.U8 desc[UR22][R210.64], R6 ;  /* 0x00000006d2005986 */ /* 0x0001e8000c101116 */
[----:B-1----:R-:W2:Y:S04]  /*e1c0*/  LDL.LU R212, [R1+0x54] ;  /* 0x0000540001d47983 */ /* 0x002ea80000300800 */
[----:B------:R-:W2:Y:S01]  /*e1d0*/  LDL.LU R213, [R1+0x60] ;  /* 0x0000600001d57983 */ /* 0x000ea20000300800 */
[----:B0-----:R-:W-:-:S03]  /*e1e0*/  IMAD.MOV.U32 R6, RZ, RZ, R134 ;  /* 0x000000ffff067224 */ /* 0x001fc600078e0086 */
[----:B------:R-:W2:Y:S04]  /*e1f0*/  LDL.LU R210, [R1+0x1c] ;  /* 0x00001c0001d27983 */ /* 0x000ea80000300800 */
[----:B------:R-:W2:Y:S04]  /*e200*/  LDL.LU R211, [R1+0x50] ;  /* 0x0000500001d37983 */ /* 0x000ea80000300800 */
[----:B------:R-:W2:Y:S01]  /*e210*/  LDL.LU R134, [R1+0x18] ;  /* 0x0000180001867983 */ /* 0x000ea20000300800 */
[----:B------:R-:W-:Y:S02]  /*e220*/  ISETP.LT.AND P2, PT, R245, UR32, !P0 ;  /* 0x00000020f5007c0c */ /* 0x000fe4000c741270 */
[----:B------:R-:W-:-:S02]  /*e230*/  SHF.R.S32.HI R6, RZ, 0x8, R6 ;  /* 0x00000008ff067819 */ /* 0x000fc40000011406 */
[----:B------:R-:W-:-:S09]  /*e240*/  F2FP.SATFINITE.E5M2.F32.PACK_AB_MERGE_C R9, R9, R8, RZ ;  /* 0x000000080909723e */ /* 0x000fd200048060ff */
[----:B------:R0:W-:Y:S04]  /*e250*/  @P2 STG.E.U8 desc[UR22][R208.64], R6 ;  /* 0x00000006d0002986 */ /* 0x0001e8000c101116 */
[----:B0-----:R-:W3:Y:S01]  /*e260*/  LDL.LU R209, [R1+0x20] ;  /* 0x0000200001d17983 */ /* 0x001ee20000300800 */
[----:B------:R-:W-:Y:S02]  /*e270*/  ISETP.LT.AND P5, PT, R242, UR34, !P0 ;  /* 0x00000022f2007c0c */ /* 0x000fe4000c7a1270 */
[----:B------:R-:W-:Y:S02]  /*e280*/  PRMT R68, R70, 0x9910, RZ ;  /* 0x0000991046447816 */ /* 0x000fe400000000ff */
[----:B------:R-:W-:Y:S01]  /*e290*/  ISETP.LT.AND P0, PT, R241, UR6, !P0 ;  /* 0x00000006f1007c0c */ /* 0x000fe2000c701270 */
[----:B------:R-:W0:Y:S01]  /*e2a0*/  LDCU UR6, c[0x0][0x39c] ;  /* 0x00007380ff0677ac */ /* 0x000e220008000800 */
[----:B------:R-:W-:-:S02]  /*e2b0*/  ISETP.LT.AND P2, PT, R246, UR9, !P1 ;  /* 0x00000009f6007c0c */ /* 0x000fc4000cf41270 */
[----:B------:R-:W-:Y:S01]  /*e2c0*/  SHF.R.S32.HI R6, RZ, 0x8, R68 ;  /* 0x00000008ff067819 */ /* 0x000fe20000011444 */
[----:B------:R-:W1:Y:S01]  /*e2d0*/  LDCU UR9, c[0x0][0x398] ;  /* 0x00007300ff0977ac */ /* 0x000e620008000800 */
[----:B------:R-:W-:-:S03]  /*e2e0*/  PRMT R7, R7, 0x9910, RZ ;  /* 0x0000991007077816 */ /* 0x000fc600000000ff */
[----:B------:R0:W-:Y:S01]  /*e2f0*/  @P5 STG.E.U8 desc[UR22][R206.64], R6 ;  /* 0x00000006ce005986 */ /* 0x0001e2000c101116 */
[----:B------:R-:W-:Y:S02]  /*e300*/  SHF.R.S32.HI R7, RZ, 0x8, R7 ;  /* 0x00000008ff077819 */ /* 0x000fe40000011407 */
[C---:B------:R-:W-:Y:S01]  /*e310*/  IADD3 R70, P5, PT, R4.reuse, R198, RZ ;  /* 0x000000c604467210 */ /* 0x040fe20007fbe0ff */
[----:B------:R-:W-:Y:S02]  /*e320*/  VIADD R4, R4, UR30 ;  /* 0x0000001e04047c36 */ /* 0x000fe40008000000 */
[----:B------:R1:W-:Y:S03]  /*e330*/  @P0 STG.E.U8 desc[UR22][R222.64], R7 ;  /* 0x00000007de000986 */ /* 0x0003e6000c101116 */
[----:B------:R-:W-:Y:S01]  /*e340*/  IADD3 R68, P0, PT, R4, R0, RZ ;  /* 0x0000000004447210 */ /* 0x000fe20007f1e0ff */
[----:B0-----:R-:W-:Y:S01]  /*e350*/  VIADD R6, R249, 0x8 ;  /* 0x00000008f9067836 */ /* 0x001fe20000000000 */
[----:B------:R-:W-:-:S02]  /*e360*/  F2FP.SATFINITE.E5M2.F32.PACK_AB_MERGE_C R136, R137, R136, RZ ;  /* 0x000000888988723e */ /* 0x000fc400048060ff */
[----:B------:R-:W-:Y:S02]  /*e370*/  F2FP.SATFINITE.E5M2.F32.PACK_AB_MERGE_C R72, R73, R72, RZ ;  /* 0x000000484948723e */ /* 0x000fe400048060ff */
[----:B--2---:R-:W-:Y:S02]  /*e380*/  F2FP.SATFINITE.E5M2.F32.PACK_AB_MERGE_C R8, R210, R134, RZ ;  /* 0x00000086d208723e */ /* 0x004fe400048060ff */
[----:B------:R-:W3:Y:S01]  /*e390*/  LDL.LU R210, [R1+0x24] ;  /* 0x0000240001d27983 */ /* 0x000ee20000300800 */
[----:B------:R-:W-:Y:S01]  /*e3a0*/  F2FP.SATFINITE.E5M2.F32.PACK_AB_MERGE_C R135, R135, R71, RZ ;  /* 0x000000478787723e */ /* 0x000fe200048060ff */
[----:B------:R-:W-:Y:S01]  /*e3b0*/  IMAD.X R71, R5, 0x1, R197, P5 ;  /* 0x0000000105477824 */ /* 0x000fe200028e06c5 */
[----:B------:R-:W-:Y:S02]  /*e3c0*/  SHF.R.S32.HI R5, RZ, 0x1f, R4 ;  /* 0x0000001fff057819 */ /* 0x000fe40000011404 */
[----:B------:R-:W-:Y:S01]  /*e3d0*/  ISETP.LT.AND P5, PT, R245, UR10, !P1 ;  /* 0x0000000af5007c0c */ /* 0x000fe2000cfa1270 */
[----:B------:R-:W0:Y:S02]  /*e3e0*/  LDCU UR10, c[0x0][0x398] ;  /* 0x00007300ff0a77ac */ /* 0x000e240008000800 */
[----:B------:R-:W-:Y:S01]  /*e3f0*/  IMAD.X R69, R5, 0x1, R200, P0 ;  /* 0x0000000105457824 */ /* 0x000fe200000e06c8 */
[----:B-1----:R-:W-:Y:S01]  /*e400*/  ISETP.LT.AND P0, PT, R242, UR9, !P1 ;  /* 0x00000009f2007c0c */ /* 0x002fe2000cf01270 */
[----:B------:R-:W-:Y:S01]  /*e410*/  @P2 STG.E.U8 desc[UR22][R236.64], R135 ;  /* 0x00000087ec002986 */ /* 0x000fe2000c101116 */
[----:B------:R-:W-:Y:S01]  /*e420*/  ISETP.LT.AND P1, PT, R241, UR12, !P1 ;  /* 0x0000000cf1007c0c */ /* 0x000fe2000cf21270 */
[----:B------:R-:W1:Y:S01]  /*e430*/  LDCU UR9, c[0x0][0x398] ;  /* 0x00007300ff0977ac */ /* 0x000e620008000800 */
[----:B------:R-:W-:Y:S01]  /*e440*/  ISETP.GE.AND P2, PT, R6, UR4, PT ;  /* 0x0000000406007c0c */ /* 0x000fe2000bf46270 */
[----:B------:R-:W-:Y:S01]  /*e450*/  VIADD R6, R249, 0x9 ;  /* 0x00000009f9067836 */ /* 0x000fe20000000000 */
[----:B------:R-:W-:Y:S01]  /*e460*/  PRMT R7, R135, 0x9910, RZ ;  /* 0x0000991087077816 */ /* 0x000fe200000000ff */
[----:B------:R-:W2:Y:S02]  /*e470*/  LDCU UR12, c[0x0][0x398] ;  /* 0x00007300ff0c77ac */ /* 0x000ea40008000800 */
[----:B------:R-:W-:Y:S01]  /*e480*/  @P5 STG.E.U8 desc[UR22][R234.64], R136 ;  /* 0x00000088ea005986 */ /* 0x000fe2000c101116 */
[----:B------:R-:W-:Y:S01]  /*e490*/  ISETP.LT.AND P5, PT, R246, UR14, !P6 ;  /* 0x0000000ef6007c0c */ /* 0x000fe2000f7a1270 */
[----:B------:R-:W2:Y:S02]  /*e4a0*/  LDCU UR4, c[0x0][0x39c] ;  /* 0x00007380ff0477ac */ /* 0x000ea40008000800 */
[----:B------:R-:W-:Y:S01]  /*e4b0*/  @P0 STG.E.U8 desc[UR22][R232.64], R72 ;  /* 0x00000048e8000986 */ /* 0x000fe2000c101116 */
[----:B------:R-:W-:Y:S01]  /*e4c0*/  ISETP.GE.AND P0, PT, R6, UR6, PT ;  /* 0x0000000606007c0c */ /* 0x000fe2000bf06270 */
[----:B------:R-:W-:Y:S01]  /*e4d0*/  IMAD.MOV.U32 R6, RZ, RZ, R7 ;  /* 0x000000ffff067224 */ /* 0x000fe200078e0007 */
[----:B------:R-:W4:Y:S01]  /*e4e0*/  LDCU UR6, c[0x0][0x398] ;  /* 0x00007300ff0677ac */ /* 0x000f220008000800 */
[----:B------:R2:W-:Y:S01]  /*e4f0*/  @P1 STG.E.U8 desc[UR22][R230.64], R9 ;  /* 0x00000009e6001986 */ /* 0x0005e2000c101116 */
[----:B0-----:R-:W-:-:S02]  /*e500*/  ISETP.LT.AND P1, PT, R245, UR10, !P6 ;  /* 0x0000000af5007c0c */ /* 0x001fc4000f721270 */
[----:B------:R-:W-:Y:S01]  /*e510*/  SHF.R.S32.HI R6, RZ, 0x8, R6 ;  /* 0x00000008ff067819 */ /* 0x000fe20000011406 */
[----:B------:R-:W0:Y:S01]  /*e520*/  LDCU UR10, c[0x0][0x398] ;  /* 0x00007300ff0a77ac */ /* 0x000e220008000800 */
[----:B------:R-:W-:-:S03]  /*e530*/  PRMT R7, R136, 0x9910, RZ ;  /* 0x0000991088077816 */ /* 0x000fc600000000ff */
[----:B------:R4:W-:Y:S01]  /*e540*/  @P5 STG.E.U8 desc[UR22][R228.64], R6 ;  /* 0x00000006e4005986 */ /* 0x0009e2000c101116 */
[----:B-1----:R-:W-:Y:S01]  /*e550*/  ISETP.LT.AND P5, PT, R242, UR9, !P6 ;  /* 0x00000009f2007c0c */ /* 0x002fe2000f7a1270 */
[----:B------:R-:W1:Y:S01]  /*e560*/  LDCU UR9, c[0x0][0x398] ;  /* 0x00007300ff0977ac */ /* 0x000e620008000800 */
[----:B------:R-:W-:Y:S02]  /*e570*/  SHF.R.S32.HI R7, RZ, 0x8, R7 ;  /* 0x00000008ff077819 */ /* 0x000fe40000011407 */
[----:B--2---:R-:W-:Y:S01]  /*e580*/  PRMT R9, R9, 0x9910, RZ ;  /* 0x0000991009097816 */ /* 0x004fe200000000ff */
[----:B------:R-:W2:Y:S01]  /*e590*/  LDCU UR14, c[0x0][0x398] ;  /* 0x00007300ff0e77ac */ /* 0x000ea20008000800 */
[----:B------:R-:W-:Y:S01]  /*e5a0*/  ISETP.LT.AND P6, PT, R241, UR12, !P6 ;  /* 0x0000000cf1007c0c */ /* 0x000fe2000f7c1270 */
[----:B------:R0:W-:Y:S01]  /*e5b0*/  @P1 STG.E.U8 desc[UR22][R226.64], R7 ;  /* 0x00000007e2001986 */ /* 0x0001e2000c101116 */
[----:B----4-:R-:W-:Y:S01]  /*e5c0*/  PRMT R6, R72, 0x9910, RZ ;  /* 0x0000991048067816 */ /* 0x010fe200000000ff */
[----:B------:R-:W4:Y:S01]  /*e5d0*/  LDCU UR12, c[0x0][0x398] ;  /* 0x00007300ff0c77ac */ /* 0x000f220008000800 */
[----:B------:R-:W-:-:S02]  /*e5e0*/  ISETP.LT.AND P1, PT, R246, UR6, !P3 ;  /* 0x00000006f6007c0c */ /* 0x000fc4000df21270 */
[----:B------:R-:W-:Y:S01]  /*e5f0*/  SHF.R.S32.HI R6, RZ, 0x8, R6 ;  /* 0x00000008ff067819 */ /* 0x000fe20000011406 */
[----:B------:R-:W1:Y:S01]  /*e600*/  LDCU UR6, c[0x0][0x398] ;  /* 0x00007300ff0677ac */ /* 0x000e620008000800 */
[----:B0-----:R-:W-:-:S03]  /*e610*/  IMAD.MOV.U32 R7, RZ, RZ, R9 ;  /* 0x000000ffff077224 */ /* 0x001fc600078e0009 */
[----:B------:R0:W-:Y:S01]  /*e620*/  @P5 STG.E.U8 desc[UR22][R224.64], R6 ;  /* 0x00000006e0005986 */ /* 0x0001e2000c101116 */
[----:B------:R-:W-:Y:S01]  /*e630*/  ISETP.LT.AND P5, PT, R245, UR10, !P3 ;  /* 0x0000000af5007c0c */ /* 0x000fe2000dfa1270 */
[----:B------:R-:W2:Y:S01]  /*e640*/  LDCU UR10, c[0x0][0x398] ;  /* 0x00007300ff0a77ac */ /* 0x000ea20008000800 */
[----:B0-----:R-:W-:-:S05]  /*e650*/  SHF.R.S32.HI R6, RZ, 0x8, R7 ;  /* 0x00000008ff067819 */ /* 0x001fca0000011407 */
[----:B------:R0:W-:Y:S01]  /*e660*/  @P6 STG.E.U8 desc[UR22][R220.64], R6 ;  /* 0x00000006dc006986 */ /* 0x0001e2000c101116 */
[----:B-1----:R-:W-:Y:S01]  /*e670*/  ISETP.LT.AND P6, PT, R242, UR9, !P3 ;  /* 0x00000009f2007c0c */ /* 0x002fe2000dfc1270 */
[----:B------:R-:W1:Y:S01]  /*e680*/  LDCU UR9, c[0x0][0x398] ;  /* 0x00007300ff0977ac */ /* 0x000e620008000800 */
[----:B------:R-:W-:Y:S02]  /*e690*/  F2FP.SATFINITE.E5M2.F32.PACK_AB_MERGE_C R138, R139, R138, RZ ;  /* 0x0000008a8b8a723e */ /* 0x000fe400048060ff */
[----:B------:R-:W-:Y:S01]  /*e6a0*/  ISETP.LT.AND P3, PT, R241, UR6, !P3 ;  /* 0x00000006f1007c0c */ /* 0x000fe2000df61270 */
[----:B------:R1:W-:Y:S01]  /*e6b0*/  @P1 STG.E.U8 desc[UR22][R218.64], R8 ;  /* 0x00000008da001986 */ /* 0x0003e2000c101116 */
[----:B------:R-:W-:Y:S02]  /*e6c0*/  F2FP.SATFINITE.E5M2.F32.PACK_AB_MERGE_C R75, R75, R74, RZ ;  /* 0x0000004a4b4b723e */ /* 0x000fe400048060ff */
[----:B------:R-:W-:Y:S01]  /*e6d0*/  F2FP.SATFINITE.E5M2.F32.PACK_AB_MERGE_C R134, R11, R10, RZ ;  /* 0x0000000a0b86723e */ /* 0x000fe200048060ff */
[----:B0-----:R-:W-:Y:S01]  /*e6e0*/  VIADD R6, R249, 0xa ;  /* 0x0000000af9067836 */ /* 0x001fe20000000000 */
[----:B------:R-:W-:Y:S01]  /*e6f0*/  @P5 STG.E.U8 desc[UR22][R216.64], R138 ;  /* 0x0000008ad8005986 */ /* 0x000fe2000c101116 */
[----:B------:R-:W-:Y:S01]  /*e700*/  PRMT R9, R8, 0x9910, RZ ;  /* 0x0000991008097816 */ /* 0x000fe200000000ff */
[----:B------:R-:W-:Y:S01]  /*e710*/  VIADD R72, R4, UR30 ;  /* 0x0000001e04487c36 */ /* 0x000fe20008000000 */
[----:B------:R-:W0:Y:S01]  /*e720*/  LDCU UR6, c[0x0][0x39c] ;  /* 0x00007380ff0677ac */ /* 0x000e220008000800 */
[----:B------:R-:W-:-:S02]  /*e730*/  ISETP.GE.AND P1, PT, R6, UR4, PT ;  /* 0x0000000406007c0c */ /* 0x000fc4000bf26270 */
[----:B------:R-:W-:Y:S01]  /*e740*/  IADD3 R6, P5, PT, R4, R2, RZ ;  /* 0x0000000204067210 */ /* 0x000fe20007fbe0ff */
[----:B------:R-:W-:Y:S01]  /*e750*/  @P6 STG.E.U8 desc[UR22][R132.64], R75 ;  /* 0x0000004b84006986 */ /* 0x000fe2000c101116 */
[----:B-1----:R-:W-:Y:S01]  /*e760*/  ISETP.LT.AND P6, PT, R245, UR9, !P4 ;  /* 0x00000009f5007c0c */ /* 0x002fe2000e7c1270 */
[----:B------:R-:W1:Y:S02]  /*e770*/  LDCU UR4, c[0x0][0x39c] ;  /* 0x00007380ff0477ac */ /* 0x000e640008000800 */
[----:B------:R-:W-:Y:S01]  /*e780*/  IMAD.X R7, R5, 0x1, R199, P5 ;  /* 0x0000000105077824 */ /* 0x000fe200028e06c7 */
[----:B--2---:R-:W-:Y:S01]  /*e790*/  ISETP.LT.AND P5, PT, R246, UR10, !P4 ;  /* 0x0000000af6007c0c */ /* 0x004fe2000e7a1270 */
[----:B------:R2:W-:Y:S01]  /*e7a0*/  @P3 STG.E.U8 desc[UR22][R70.64], R134 ;  /* 0x0000008646003986 */ /* 0x0005e2000c101116 */
[----:B------:R-:W-:Y:S01]  /*e7b0*/  PRMT R8, R138, 0x9910, RZ ;  /* 0x000099108a087816 */ /* 0x000fe200000000ff */
[----:B------:R-:W-:Y:S01]  /*e7c0*/  VIADD R74, R249, 0xb ;  /* 0x0000000bf94a7836 */ /* 0x000fe20000000000 */
[----:B------:R-:W-:Y:S01]  /*e7d0*/  SHF.R.S32.HI R9, RZ, 0x8, R9 ;  /* 0x00000008ff097819 */ /* 0x000fe20000011409 */
[----:B------:R-:W0:Y:S01]  /*e7e0*/  LDCU UR10, c[0x0][0x398] ;  /* 0x00007300ff0a77ac */ /* 0x000e220008000800 */
[----:B------:R-:W-:Y:S01]  /*e7f0*/  SHF.R.S32.HI R73, RZ, 0x1f, R72 ;  /* 0x0000001fff497819 */ /* 0x000fe20000011448 */
[----:B------:R-:W0:Y:S01]  /*e800*/  LDCU UR9, c[0x0][0x398] ;  /* 0x00007300ff0977ac */ /* 0x000e220008000800 */
[----:B--2---:R-:W-:-:S02]  /*e810*/  IADD3 R70, P3, PT, R4, R196, RZ ;  /* 0x000000c404467210 */ /* 0x004fc40007f7e0ff */
[----:B------:R-:W-:-:S03]  /*e820*/  SHF.R.S32.HI R133, RZ, 0x8, R8 ;  /* 0x00000008ff857819 */ /* 0x000fc60000011408 */
[----:B------:R-:W-:Y:S01]  /*e830*/  IMAD.X R71, R5, 0x1, R3, P3 ;  /* 0x0000000105477824 */ /* 0x000fe200018e0603 */
[C---:B------:R-:W-:Y:S01]  /*e840*/  IADD3 R10, P3, PT, R72.reuse, R0, RZ ;  /* 0x00000000480a7210 */ /* 0x040fe20007f7e0ff */
[----:B------:R-:W-:Y:S04]  /*e850*/  @P5 STG.E.U8 desc[UR22][R68.64], R9 ;  /* 0x0000000944005986 */ /* 0x000fe8000c101116 */
[----:B------:R2:W-:Y:S01]  /*e860*/  @P6 STG.E.U8 desc[UR22][R6.64], R133 ;  /* 0x0000008506006986 */ /* 0x0005e2000c101116 */
[----:B------:R-:W-:Y:S01]  /*e870*/  IMAD.X R11, R73, 0x1, R200, P3 ;  /* 0x00000001490b7824 */ /* 0x000fe200018e06c8 */
[----:B--2---:R-:W-:Y:S02]  /*e880*/  IADD3 R6, P3, PT, R72, R196, RZ ;  /* 0x000000c448067210 */ /* 0x004fe40007f7e0ff */
[----:B------:R-:W-:-:S03]  /*e890*/  IADD3 R68, P5, PT, R4, R198, RZ ;  /* 0x000000c604447210 */ /* 0x000fc60007fbe0ff */
[----:B------:R-:W-:Y:S01]  /*e8a0*/  IMAD.X R7, R73, 0x1, R3, P3 ;  /* 0x0000000149077824 */ /* 0x000fe200018e0603 */
[----:B------:R-:W-:Y:S01]  /*e8b0*/  IADD3 R4, P3, PT, R72, R198, RZ ;  /* 0x000000c648047210 */ /* 0x000fe20007f7e0ff */
[----:B------:R-:W-:-:S04]  /*e8c0*/  IMAD.X R69, R5, 0x1, R197, P5 ;  /* 0x0000000105457824 */ /* 0x000fc800028e06c5 */
[----:B------:R-:W-:Y:S01]  /*e8d0*/  IMAD.X R5, R73, 0x1, R197, P3 ;  /* 0x0000000149057824 */ /* 0x000fe200018e06c5 */
[----:B-1----:R-:W-:Y:S02]  /*e8e0*/  ISETP.GE.AND P3, PT, R74, UR4, PT ;  /* 0x000000044a007c0c */ /* 0x002fe4000bf66270 */
[----:B------:R-:W-:Y:S01]  /*e8f0*/  PRMT R75, R75, 0x9910, RZ ;  /* 0x000099104b4b7816 */ /* 0x000fe200000000ff */
[----:B------:R-:W-:Y:S01]  /*e900*/  VIADD R132, R249, 0xc ;  /* 0x0000000cf9847836 */ /* 0x000fe20000000000 */
[----:B------:R-:W-:Y:S01]  /*e910*/  IADD3 R8, P5, PT, R72, R2, RZ ;  /* 0x0000000248087210 */ /* 0x000fe20007fbe0ff */
[----:B------:R-:W1:Y:S01]  /*e920*/  LDCU UR4, c[0x0][0x39c] ;  /* 0x00007380ff0477ac */ /* 0x000e620008000800 */
[----:B---3--:R-:W-:Y:S02]  /*e930*/  F2FP.SATFINITE.E5M2.F32.PACK_AB_MERGE_C R74, R210, R209, RZ ;  /* 0x000000d1d24a723e */ /* 0x008fe400048060ff */
[----:B------:R-:W2:Y:S04]  /*e940*/  LDL.LU R209, [R1+0x28] ;  /* 0x0000280001d17983 */ /* 0x000ea80000300800 */
[----:B------:R-:W2:Y:S01]  /*e950*/  LDL.LU R210, [R1+0x2c] ;  /* 0x00002c0001d27983 */ /* 0x000ea20000300800 */
[----:B------:R-:W-:Y:S01]  /*e960*/  IMAD.X R9, R73, 0x1, R199, P5 ;  /* 0x0000000149097824 */ /* 0x000fe200028e06c7 */
[----:B------:R-:W-:-:S02]  /*e970*/  PRMT R134, R134, 0x9910, RZ ;  /* 0x0000991086867816 */ /* 0x000fc400000000ff */
[----:B0-----:R-:W-:Y:S01]  /*e980*/  ISETP.LT.AND P5, PT, R242, UR10, !P4 ;  /* 0x0000000af2007c0c */ /* 0x001fe2000e7a1270 */
[----:B------:R-:W0:Y:S01]  /*e990*/  LDCU UR10, c[0x0][0x398] ;  /* 0x00007300ff0a77ac */ /* 0x000e220008000800 */
[----:B------:R-:W-:Y:S02]  /*e9a0*/  ISETP.LT.AND P4, PT, R241, UR9, !P4 ;  /* 0x00000009f1007c0c */ /* 0x000fe4000e781270 */
[----:B----4-:R-:W-:Y:S01]  /*e9b0*/  ISETP.LT.AND P6, PT, R246, UR12, !P2 ;  /* 0x0000000cf6007c0c */ /* 0x010fe2000d7c1270 */
[----:B------:R-:W3:Y:S01]  /*e9c0*/  LDCU UR9, c[0x0][0x398] ;  /* 0x00007300ff0977ac */ /* 0x000ee20008000800 */
[----:B------:R-:W-:Y:S01]  /*e9d0*/  SHF.R.S32.HI R73, RZ, 0x8, R75 ;  /* 0x00000008ff497819 */ /* 0x000fe2000001144b */
[----:B------:R-:W-:Y:S01]  /*e9e0*/  IMAD.MOV.U32 R75, RZ, RZ, R134 ;  /* 0x000000ffff4b7224 */ /* 0x000fe200078e0086 */
[----:B------:R-:W-:Y:S01]  /*e9f0*/  F2FP.SATFINITE.E5M2.F32.PACK_AB_MERGE_C R141, R141, R140, RZ ;  /* 0x0000008c8d8d723e */ /* 0x000fe200048060ff */
[----:B------:R-:W4:Y:S03]  /*ea00*/  LDCU UR12, c[0x0][0x398] ;  /* 0x00007300ff0c77ac */ /* 0x000f260008000800 */
[----:B------:R-:W-:Y:S01]  /*ea10*/  SHF.R.S32.HI R75, RZ, 0x8, R75 ;  /* 0x00000008ff4b7819 */ /* 0x000fe2000001144b */
[----:B------:R0:W-:Y:S04]  /*ea20*/  @P5 STG.E.U8 desc[UR22][R70.64], R73 ;  /* 0x0000004946005986 */ /* 0x0001e8000c101116 */
[----:B------:R-:W-:Y:S04]  /*ea30*/  @P4 STG.E.U8 desc[UR22][R68.64], R75 ;  /* 0x0000004b44004986 */ /* 0x000fe8000c101116 */
[----:B------:R1:W-:Y:S01]  /*ea40*/  @P6 STG.E.U8 desc[UR22][R10.64], R74 ;  /* 0x0000004a0a006986 */ /* 0x0003e2000c101116 */
[----:B------:R-:W-:Y:S01]  /*ea50*/  ISETP.GE.AND P6, PT, R132, UR6, PT ;  /* 0x0000000684007c0c */ /* 0x000fe2000bfc6270 */
[----:B------:R-:W2:Y:S01]  /*ea60*/  LDCU UR6, c[0x0][0x39c] ;  /* 0x00007380ff0677ac */ /* 0x000ea20008000800 */
[----:B------:R-:W-:-:S02]  /*ea70*/  ISETP.LT.AND P5, PT, R245, UR14, !P2 ;  /* 0x0000000ef5007c0c */ /* 0x000fc4000d7a1270 */
[----:B------:R-:W-:Y:S01]  /*ea80*/  ISETP.LT.AND P4, PT, R242, UR16, !P2 ;  /* 0x00000010f2007c0c */ /* 0x000fe2000d781270 */
[----:B0-----:R-:W-:Y:S01]  /*ea90*/  VIADD R71, R72, UR30 ;  /* 0x0000001e48477c36 */ /* 0x001fe20008000000 */
[----:B------:R-:W-:Y:S01]  /*eaa0*/  F2FP.SATFINITE.E5M2.F32.PACK_AB_MERGE_C R77, R77, R76, RZ ;  /* 0x0000004c4d4d723e */ /* 0x000fe200048060ff */
[----:B------:R-:W0:Y:S01]  /*eab0*/  LDCU UR14, c[0x0][0x398] ;  /* 0x00007300ff0e77ac */ /* 0x000e220008000800 */
[----:B---3--:R-:W-:Y:S02]  /*eac0*/  ISETP.LT.AND P2, PT, R241, UR9, !P2 ;  /* 0x00000009f1007c0c */ /* 0x008fe4000d741270 */
[----:B------:R-:W-:Y:S01]  /*ead0*/  SHF.R.S32.HI R70, RZ, 0x1f, R71 ;  /* 0x0000001fff467819 */ /* 0x000fe20000011447 */
[----:B------:R-:W3:Y:S04]  /*eae0*/  LDCU UR9, c[0x0][0x398] ;  /* 0x00007300ff0977ac */ /* 0x000ee80008000800 */
[----:B------:R-:W-:Y:S01]  /*eaf0*/  @P5 STG.E.U8 desc[UR22][R8.64], R141 ;  /* 0x0000008d08005986 */ /* 0x000fe2000c101116 */
[----:B-1----:R-:W-:Y:S01]  /*eb00*/  F2FP.SATFINITE.E5M2.F32.PACK_AB_MERGE_C R11, R13, R12, RZ ;  /* 0x0000000c0d0b723e */ /* 0x002fe200048060ff */
[----:B------:R-:W1:Y:S02]  /*eb10*/  LDCU UR16, c[0x0][0x398] ;  /* 0x00007300ff1077ac */ /* 0x000e640008000800 */
[----:B------:R0:W-:Y:S01]  /*eb20*/  @P4 STG.E.U8 desc[UR22][R6.64], R77 ;  /* 0x0000004d06004986 */ /* 0x0001e2000c101116 */
[----:B------:R-:W-:-:S02]  /*eb30*/  PRMT R75, R74, 0x9910, RZ ;  /* 0x000099104a4b7816 */ /* 0x000fc400000000ff */
[C---:B0-----:R-:W-:Y:S02]  /*eb40*/  IADD3 R6, P4, PT, R71.reuse, R2, RZ ;  /* 0x0000000247067210 */ /* 0x041fe40007f9e0ff */
[----:B------:R-:W-:-:S03]  /*eb50*/  IADD3 R8, P5, PT, R71, R0, RZ ;  /* 0x0000000047087210 */ /* 0x000fc60007fbe0ff */
[----:B------:R-:W-:Y:S01]  /*eb60*/  IMAD.X R7, R70, 0x1, R199, P4 ;  /* 0x0000000146077824 */ /* 0x000fe200020e06c7 */
[----:B------:R-:W-:Y:S01]  /*eb70*/  ISETP.LT.AND P4, PT, R246, UR10, !P0 ;  /* 0x0000000af6007c0c */ /* 0x000fe2000c781270 */
[----:B------:R-:W0:Y:S01]  /*eb80*/  LDCU UR10, c[0x0][0x398] ;  /* 0x00007300ff0a77ac */ /* 0x000e220008000800 */
[----:B------:R-:W-:Y:S01]  /*eb90*/  IMAD.X R9, R70, 0x1, R200, P5 ;  /* 0x0000000146097824 */ /* 0x000fe200028e06c8 */
[----:B----4-:R-:W-:Y:S01]  /*eba0*/  ISETP.LT.AND P5, PT, R245, UR12, !P0 ;  /* 0x0000000cf5007c0c */ /* 0x010fe2000c7a1270 */
[----:B------:R4:W-:Y:S01]  /*ebb0*/  @P2 STG.E.U8 desc[UR22][R4.64], R11 ;  /* 0x0000000b04002986 */ /* 0x0009e2000c101116 */
[----:B------:R-:W-:Y:S01]  /*ebc0*/  SHF.R.S32.HI R75, RZ, 0x8, R75 ;  /* 0x00000008ff4b7819 */ /* 0x000fe2000001144b */
[C---:B------:R-:W-:Y:S01]  /*ebd0*/  VIADD R73, R71.reuse, UR30 ;  /* 0x0000001e47497c36 */ /* 0x040fe20008000000 */
[----:B------:R-:W-:Y:S01]  /*ebe0*/  IADD3 R68, P2, PT, R71, R196, RZ ;  /* 0x000000c447447210 */ /* 0x000fe20007f5e0ff */
[----:B------:R-:W0:Y:S01]  /*ebf0*/  LDCU UR12, c[0x0][0x398] ;  /* 0x00007300ff0c77ac */ /* 0x000e220008000800 */
[----:B------:R-:W-:-:S02]  /*ec00*/  PRMT R133, R141, 0x9910, RZ ;  /* 0x000099108d857816 */ /* 0x000fc400000000ff */
[----:B------:R-:W-:Y:S01]  /*ec10*/  SHF.R.S32.HI R72, RZ, 0x1f, R73 ;  /* 0x0000001fff487819 */ /* 0x000fe20000011449 */
[----:B------:R-:W-:Y:S01]  /*ec20*/  IMAD.X R69, R70, 0x1, R3, P2 ;  /* 0x0000000146457824 */ /* 0x000fe200010e0603 */
[----:B------:R0:W-:Y:S01]  /*ec30*/  @P4 STG.E.U8 desc[UR22][R8.64], R75 ;  /* 0x0000004b08004986 */ /* 0x0001e2000c101116 */
[----:B------:R-:W-:Y:S02]  /*ec40*/  IADD3 R12, P4, PT, R71, R198, RZ ;  /* 0x000000c6470c7210 */ /* 0x000fe40007f9e0ff */
[----:B------:R-:W-:Y:S02]  /*ec50*/  SHF.R.S32.HI R133, RZ, 0x8, R133 ;  /* 0x00000008ff857819 */ /* 0x000fe40000011485 */
[----:B--2---:R-:W-:Y:S02]  /*ec60*/  F2FP.SATFINITE.E5M2.F32.PACK_AB_MERGE_C R132, R210, R209, RZ ;  /* 0x000000d1d284723e */ /* 0x004fe400048060ff */
[----:B------:R-:W2:Y:S04]  /*ec70*/  LDL.LU R209, [R1+0x30] ;  /* 0x0000300001d17983 */ /* 0x000ea80000300800 */
[----:B------:R-:W2:Y:S01]  /*ec80*/  LDL.LU R210, [R1+0x34] ;  /* 0x0000340001d27983 */ /* 0x000ea20000300800 */
[----:B----4-:R-:W-:Y:S01]  /*ec90*/  IADD3 R4, P2, PT, R73, R0, RZ ;  /* 0x0000000049047210 */ /* 0x010fe20007f5e0ff */
[----:B------:R-:W-:Y:S01]  /*eca0*/  IMAD.X R13, R70, 0x1, R197, P4 ;  /* 0x00000001460d7824 */ /* 0x000fe200020e06c5 */
[----:B---3--:R-:W-:Y:S01]  /*ecb0*/  ISETP.LT.AND P4, PT, R242, UR9, !P0 ;  /* 0x00000009f2007c0c */ /* 0x008fe2000c781270 */
[----:B------:R3:W-:Y:S02]  /*ecc0*/  @P5 STG.E.U8 desc[UR22][R6.64], R133 ;  /* 0x0000008506005986 */ /* 0x0007e4000c101116 */
[----:B------:R-:W-:Y:S01]  /*ecd0*/  IMAD.X R5, R72, 0x1, R200, P2 ;  /* 0x0000000148057824 */ /* 0x000fe200010e06c8 */
[----:B0-----:R-:W-:-:S02]  /*ece0*/  ISETP.LT.AND P2, PT, R241, UR10, !P0 ;  /* 0x0000000af1007c0c */ /* 0x001fc4000c741270 */
[----:B------:R-:W-:Y:S02]  /*ecf0*/  PRMT R71, R77, 0x9910, RZ ;  /* 0x000099104d477816 */ /* 0x000fe400000000ff */
[----:B------:R-:W-:Y:S01]  /*ed00*/  PRMT R75, R11, 0x9910, RZ ;  /* 0x000099100b4b7816 */ /* 0x000fe200000000ff */
[----:B------:R-:W-:Y:S01]  /*ed10*/  VIADD R70, R249, 0xd ;  /* 0x0000000df9467836 */ /* 0x000fe20000000000 */
[----:B------:R-:W-:Y:S01]  /*ed20*/  F2FP.SATFINITE.E5M2.F32.PACK_AB_MERGE_C R142, R143, R142, RZ ;  /* 0x0000008e8f8e723e */ /* 0x000fe200048060ff */
[----:B------:R-:W0:Y:S01]  /*ed30*/  LDCU UR9, c[0x0][0x398] ;  /* 0x00007300ff0977ac */ /* 0x000e220008000800 */
[----:B---3--:R-:W-:Y:S02]  /*ed40*/  IADD3 R6, P5, PT, R73, R2, RZ ;  /* 0x0000000249067210 */ /* 0x008fe40007fbe0ff */
[----:B------:R-:W-:Y:S02]  /*ed50*/  SHF.R.S32.HI R71, RZ, 0x8, R71 ;  /* 0x00000008ff477819 */ /* 0x000fe40000011447 */
[----:B------:R-:W-:Y:S01]  /*ed60*/  F2FP.SATFINITE.E5M2.F32.PACK_AB_MERGE_C R135, R79, R78, RZ ;  /* 0x0000004e4f87723e */ /* 0x000fe200048060ff */
[C---:B------:R-:W-:Y:S01]  /*ed70*/  IMAD.X R7, R72.reuse, 0x1, R199, P5 ;  /* 0x0000000148077824 */ /* 0x040fe200028e06c7 */
[----:B------:R-:W-:Y:S01]  /*ed80*/  IADD3 R8, P5, PT, R73, R196, RZ ;  /* 0x000000c449087210 */ /* 0x000fe20007fbe0ff */
[----:B------:R-:W-:Y:S01]  /*ed90*/  VIADD R136, R249, 0xf ;  /* 0x0000000ff9887836 */ /* 0x000fe20000000000 */
[----:B------:R-:W-:Y:S01]  /*eda0*/  SHF.R.S32.HI R75, RZ, 0x8, R75 ;  /* 0x00000008ff4b7819 */ /* 0x000fe2000001144b */
[----:B------:R-:W-:Y:S01]  /*edb0*/  @P4 STG.E.U8 desc[UR22][R68.64], R71 ;  /* 0x0000004744004986 */ /* 0x000fe2000c101116 */
[----:B------:R-:W-:Y:S01]  /*edc0*/  F2FP.SATFINITE.E5M2.F32.PACK_AB_MERGE_C R133, R15, R14, RZ ;  /* 0x0000000e0f85723e */ /* 0x000fe200048060ff */
[----:B------:R-:W-:Y:S01]  /*edd0*/  IMAD.X R9, R72, 0x1, R3, P5 ;  /* 0x0000000148097824 */ /* 0x000fe200028e0603 */
[----:B------:R-:W-:Y:S01]  /*ede0*/  ISETP.LT.AND P5, PT, R246, UR12, !P1 ;  /* 0x0000000cf6007c0c */ /* 0x000fe2000cfa1270 */
[----:B------:R3:W-:Y:S01]  /*edf0*/  @P2 STG.E.U8 desc[UR22][R12.64], R75 ;  /* 0x0000004b0c002986 */ /* 0x0007e2000c101116 */
[----:B------:R-:W-:Y:S01]  /*ee00*/  ISETP.LT.AND P4, PT, R245, UR14, !P1 ;  /* 0x0000000ef5007c0c */ /* 0x000fe2000cf81270 */
[----:B------:R-:W4:Y:S01]  /*ee10*/  LDCU UR10, c[0x0][0x398] ;  /* 0x00007300ff0a77ac */ /* 0x000f220008000800 */
[----:B-1----:R-:W-:-:S02]  /*ee20*/  ISETP.LT.AND P2, PT, R242, UR16, !P1 ;  /* 0x00000010f2007c0c */ /* 0x002fc4000cf41270 */
[----:B------:R-:W-:Y:S01]  /*ee30*/  ISETP.LT.AND P1, PT, R241, UR18, !P1 ;  /* 0x00000012f1007c0c */ /* 0x000fe2000cf21270 */
[----:B------:R-:W1:Y:S01]  /*ee40*/  LDCU UR12, c[0x0][0x398] ;  /* 0x00007300ff0c77ac */ /* 0x000e620008000800 */
[C---:B------:R-:W-:Y:S01]  /*ee50*/  IADD3 R10, P0, PT, R73.reuse, R198, RZ ;  /* 0x000000c6490a7210 */ /* 0x040fe20007f1e0ff */
[----:B------:R-:W-:Y:S01]  /*ee60*/  VIADD R73, R73, UR30 ;  /* 0x0000001e49497c36 */ /* 0x000fe20008000000 */
[----:B------:R-:W0:Y:S03]  /*ee70*/  LDCU UR14, c[0x0][0x398] ;  /* 0x00007300ff0e77ac */ /* 0x000e260008000800 */
[----:B------:R-:W-:Y:S01]  /*ee80*/  IMAD.X R11, R72, 0x1, R197, P0 ;  /* 0x00000001480b7824 */ /* 0x000fe200000e06c5 */
[----:B------:R-:W-:Y:S01]  /*ee90*/  ISETP.GE.AND P0, PT, R70, UR4, PT ;  /* 0x0000000446007c0c */ /* 0x000fe2000bf06270 */
[----:B------:R-:W-:Y:S01]  /*eea0*/  VIADD R70, R249, 0xe ;  /* 0x0000000ef9467836 */ /* 0x000fe20000000000 */
[----:B------:R0:W-:Y:S01]  /*eeb0*/  @P5 STG.E.U8 desc[UR22][R4.64], R132 ;  /* 0x0000008404005986 */ /* 0x0001e2000c101116 */
[----:B---3--:R-:W-:Y:S01]  /*eec0*/  SHF.R.S32.HI R12, RZ, 0x1f, R73 ;  /* 0x0000001fff0c7819 */ /* 0x008fe20000011449 */
[C---:B------:R-:W-:Y:S01]  /*eed0*/  VIADD R15, R73.reuse, UR30 ;  /* 0x0000001e490f7c36 */ /* 0x040fe20008000000 */
[----:B------:R-:W3:Y:S01]  /*eee0*/  LDCU UR4, c[0x0][0x39c] ;  /* 0x00007380ff0477ac */ /* 0x000ee20008000800 */
[----:B------:R1:W-:Y:S01]  /*eef0*/  @P4 STG.E.U8 desc[UR22][R6.64], R142 ;  /* 0x0000008e06004986 */ /* 0x0003e2000c101116 */
[----:B------:R-:W-:Y:S01]  /*ef00*/  ISETP.GE.AND P5, PT, R70, UR6, PT ;  /* 0x0000000646007c0c */ /* 0x000fe2000bfa6270 */
[----:B------:R-:W3:Y:S02]  /*ef10*/  LDCU UR6, c[0x0][0x398] ;  /* 0x00007300ff0677ac */ /* 0x000ee40008000800 */
[----:B------:R-:W-:Y:S01]  /*ef20*/  @P2 STG.E.U8 desc[UR22][R8.64], R135 ;  /* 0x0000008708002986 */ /* 0x000fe2000c101116 */
[----:B------:R-:W-:-:S02]  /*ef30*/  IADD3 R74, P2, PT, R73, R2, RZ ;  /* 0x00000002494a7210 */ /* 0x000fc40007f5e0ff */
[----:B------:R-:W-:Y:S01]  /*ef40*/  F2FP.SATFINITE.E5M2.F32.PACK_AB_MERGE_C R145, R145, R144, RZ ;  /* 0x000000909191723e */ /* 0x000fe200048060ff */
[----:B------:R3:W-:Y:S01]  /*ef50*/  @P1 STG.E.U8 desc[UR22][R10.64], R133 ;  /* 0x000000850a001986 */ /* 0x0007e2000c101116 */
[C---:B------:R-:W-:Y:S01]  /*ef60*/  IADD3 R70, P1, PT, R73.reuse, R0, RZ ;  /* 0x0000000049467210 */ /* 0x040fe20007f3e0ff */
[C---:B------:R-:W-:Y:S01]  /*ef70*/  IMAD.X R75, R12.reuse, 0x1, R199, P2 ;  /* 0x000000010c4b7824 */ /* 0x040fe200010e06c7 */
[C---:B0-----:R-:W-:Y:S01]  /*ef80*/  IADD3 R4, P2, PT, R73.reuse, R198, RZ ;  /* 0x000000c649047210 */ /* 0x041fe20007f5e0ff */
[----:B------:R-:W0:Y:S02]  /*ef90*/  LDCU UR16, c[0x0][0x398] ;  /* 0x00007300ff1077ac */ /* 0x000e240008000800 */
[C---:B------:R-:W-:Y:S01]  /*efa0*/  IMAD.X R71, R12.reuse, 0x1, R200, P1 ;  /* 0x000000010c477824 */ /* 0x040fe200008e06c8 */
[----:B------:R-:W-:Y:S01]  /*efb0*/  IADD3 R72, P1, PT, R73, R196, RZ ;  /* 0x000000c449487210 */ /* 0x000fe20007f3e0ff */
[----:B------:R-:W-:Y:S01]  /*efc0*/  IMAD.X R5, R12, 0x1, R197, P2 ;  /* 0x000000010c057824 */ /* 0x000fe200010e06c5 */
[----:B-1----:R-:W-:-:S03]  /*efd0*/  SHF.R.S32.HI R6, RZ, 0x1f, R15 ;  /* 0x0000001fff067819 */ /* 0x002fc6000001140f */
[----:B------:R-:W-:Y:S01]  /*efe0*/  IMAD.X R73, R12, 0x1, R3, P1 ;  /* 0x000000010c497824 */ /* 0x000fe200008e0603 */
[C---:B------:R-:W-:Y:S02]  /*eff0*/  IADD3 R78, P1, PT, R15.reuse, R0, RZ ;  /* 0x000000000f4e7210 */ /* 0x040fe40007f3e0ff */
[C---:B------:R-:W-:Y:S01]  /*f000*/  IADD3 R76, P2, PT, R15.reuse, R2, RZ ;  /* 0x000000020f4c7210 */ /* 0x040fe20007f5e0ff */
[C---:B------:R-:W-:Y:S02]  /*f010*/  VIADD R137, R15.reuse, UR30 ;  /* 0x0000001e0f897c36 */ /* 0x040fe40008000000 */
[C---:B------:R-:W-:Y:S01]  /*f020*/  IMAD.X R79, R6.reuse, 0x1, R200, P1 ;  /* 0x00000001064f7824 */ /* 0x040fe200008e06c8 */
[C---:B------:R-:W-:Y:S01]  /*f030*/  IADD3 R68, P1, PT, R15.reuse, R196, RZ ;  /* 0x000000c40f447210 */ /* 0x040fe20007f3e0ff */
[C---:B------:R-:W-:Y:S01]  /*f040*/  IMAD.X R77, R6.reuse, 0x1, R199, P2 ;  /* 0x00000001064d7824 */ /* 0x040fe200010e06c7 */
[----:B------:R-:W-:Y:S02]  /*f050*/  IADD3 R14, P2, PT, R15, R198, RZ ;  /* 0x000000c60f0e7210 */ /* 0x000fe40007f5e0ff */
[----:B------:R-:W-:Y:S01]  /*f060*/  SHF.R.S32.HI R134, RZ, 0x1f, R137 ;  /* 0x0000001fff867819 */ /* 0x000fe20000011489 */
[C---:B------:R-:W-:Y:S01]  /*f070*/  IMAD.X R69, R6.reuse, 0x1, R3, P1 ;  /* 0x0000000106457824 */ /* 0x040fe200008e0603 */
[C---:B------:R-:W-:Y:S01]  /*f080*/  IADD3 R12, P1, PT, R137.reuse, R0, RZ ;  /* 0x00000000890c7210 */ /* 0x040fe20007f3e0ff */
[----:B------:R-:W-:Y:S01]  /*f090*/  IMAD.X R15, R6, 0x1, R197, P2 ;  /* 0x00000001060f7824 */ /* 0x000fe200010e06c5 */
[----:B---3--:R-:W-:-:S02]  /*f0a0*/  IADD3 R10, P2, PT, R137, R2, RZ ;  /* 0x00000002890a7210 */ /* 0x008fc40007f5e0ff */
[C---:B------:R-:W-:Y:S01]  /*f0b0*/  IADD3 R6, P4, PT, R137.reuse, R198, RZ ;  /* 0x000000c689067210 */ /* 0x040fe20007f9e0ff */
[C---:B------:R-:W-:Y:S01]  /*f0c0*/  IMAD.X R13, R134.reuse, 0x1, R200, P1 ;  /* 0x00000001860d7824 */ /* 0x040fe200008e06c8 */
[----:B------:R-:W-:Y:S01]  /*f0d0*/  IADD3 R8, P1, PT, R137, R196, RZ ;  /* 0x000000c489087210 */ /* 0x000fe20007f3e0ff */
[----:B------:R-:W-:Y:S01]  /*f0e0*/  IMAD.X R11, R134, 0x1, R199, P2 ;  /* 0x00000001860b7824 */ /* 0x000fe200010e06c7 */
[----:B------:R-:W-:Y:S01]  /*f0f0*/  ISETP.LT.AND P2, PT, R246, UR6, !P3 ;  /* 0x00000006f6007c0c */ /* 0x000fe2000df41270 */
[C---:B------:R-:W-:Y:S01]  /*f100*/  IMAD.X R7, R134.reuse, 0x1, R197, P4 ;  /* 0x0000000186077824 */ /* 0x040fe200020e06c5 */
[----:B------:R-:W-:Y:S01]  /*f110*/  ISETP.LT.AND P4, PT, R245, UR9, !P3 ;  /* 0x00000009f5007c0c */ /* 0x000fe2000df81270 */
[----:B------:R-:W-:Y:S01]  /*f120*/  IMAD.X R9, R134, 0x1, R3, P1 ;  /* 0x0000000186097824 */ /* 0x000fe200008e0603 */
[----:B------:R-:W-:Y:S01]  /*f130*/  PRMT R132, R132, 0x9910, RZ ;  /* 0x0000991084847816 */ /* 0x000fe200000000ff */
[----:B------:R-:W1:Y:S01]  /*f140*/  LDCU UR6, c[0x0][0x398] ;  /* 0x00007300ff0677ac */ /* 0x000e620008000800 */
[----:B------:R-:W-:-:S02]  /*f150*/  PRMT R134, R142, 0x9910, RZ ;  /* 0x000099108e867816 */ /* 0x000fc400000000ff */
[----:B------:R-:W-:Y:S01]  /*f160*/  SHF.R.S32.HI R139, RZ, 0x8, R132 ;  /* 0x00000008ff8b7819 */ /* 0x000fe20000011484 */
[----:B------:R-:W-:Y:S01]  /*f170*/  VIADD R132, R137, UR30 ;  /* 0x0000001e89847c36 */ /* 0x000fe20008000000 */
[----:B------:R-:W-:Y:S01]  /*f180*/  SHF.R.S32.HI R137, RZ, 0x8, R134 ;  /* 0x00000008ff897819 */ /* 0x000fe20000011486 */
[----:B------:R-:W3:Y:S02]  /*f190*/  LDCU UR9, c[0x0][0x398] ;  /* 0x00007300ff0977ac */ /* 0x000ee40008000800 */
[----:B------:R-:W-:Y:S04]  /*f1a0*/  @P2 STG.E.U8 desc[UR22][R70.64], R139 ;  /* 0x0000008b46002986 */ /* 0x000fe8000c101116 */
[----:B------:R2:W-:Y:S02]  /*f1b0*/  @P4 STG.E.U8 desc[UR22][R74.64], R137 ;  /* 0x000000894a004986 */ /* 0x0005e4000c101116 */
[----:B--2---:R-:W-:-:S02]  /*f1c0*/  F2FP.SATFINITE.E5M2.F32.PACK_AB_MERGE_C R75, R210, R209, RZ ;  /* 0x000000d1d24b723e */ /* 0x004fc400048060ff */
[----:B------:R-:W2:Y:S04]  /*f1d0*/  LDL.LU R209, [R1+0x38] ;  /* 0x0000380001d17983 */ /* 0x000ea80000300800 */
[----:B------:R-:W2:Y:S01]  /*f1e0*/  LDL.LU R210, [R1+0x3c] ;  /* 0x00003c0001d27983 */ /* 0x000ea20000300800 */
[----:B------:R-:W-:Y:S01]  /*f1f0*/  ISETP.GE.AND P1, PT, R136, UR4, PT ;  /* 0x0000000488007c0c */ /* 0x000fe2000bf26270 */
[----:B------:R-:W0:Y:S01]  /*f200*/  LDCU UR4, c[0x0][0x398] ;  /* 0x00007300ff0477ac */ /* 0x000e220008000800 */
[----:B------:R-:W-:Y:S02]  /*f210*/  SHF.R.S32.HI R134, RZ, 0x1f, R132 ;  /* 0x0000001fff867819 */ /* 0x000fe40000011484 */
[----:B------:R-:W-:Y:S02]  /*f220*/  IADD3 R70, P2, PT, R132, R0, RZ ;  /* 0x0000000084467210 */ /* 0x000fe40007f5e0ff */
[----:B------:R-:W-:-:S02]  /*f230*/  PRMT R135, R135, 0x9910, RZ ;  /* 0x0000991087877816 */ /* 0x000fc400000000ff */
[----:B------:R-:W-:Y:S01]  /*f240*/  PRMT R136, R133, 0x9910, RZ ;  /* 0x0000991085887816 */ /* 0x000fe200000000ff */
[----:B------:R-:W-:Y:S01]  /*f250*/  IMAD.X R71, R134, 0x1, R200, P2 ;  /* 0x0000000186477824 */ /* 0x000fe200010e06c8 */
[----:B----4-:R-:W-:Y:S02]  /*f260*/  ISETP.LT.AND P2, PT, R242, UR10, !P3 ;  /* 0x0000000af2007c0c */ /* 0x010fe4000df41270 */
[----:B-1----:R-:W-:Y:S01]  /*f270*/  ISETP.LT.AND P4, PT, R241, UR6, !P3 ;  /* 0x00000006f1007c0c */ /* 0x002fe2000df81270 */
[----:B------:R-:W-:Y:S01]  /*f280*/  IMAD.MOV.U32 R133, RZ, RZ, R135 ;  /* 0x000000ffff857224 */ /* 0x000fe200078e0087 */
[----:B------:R-:W1:Y:S01]  /*f290*/  LDCU UR10, c[0x0][0x398] ;  /* 0x00007300ff0a77ac */ /* 0x000e620008000800 */
[----:B------:R-:W-:Y:S01]  /*f2a0*/  IMAD.MOV.U32 R135, RZ, RZ, R136 ;  /* 0x000000ffff877224 */ /* 0x000fe200078e0088 */
[----:B------:R-:W4:Y:S01]  /*f2b0*/  LDCU UR6, c[0x0][0x39c] ;  /* 0x00007380ff0677ac */ /* 0x000f220008000800 */
[----:B0-----:R-:W-:Y:S02]  /*f2c0*/  ISETP.LT.AND P3, PT, R246, UR4, !P6 ;  /* 0x00000004f6007c0c */ /* 0x001fe4000f761270 */
[----:B------:R-:W-:Y:S01]  /*f2d0*/  SHF.R.S32.HI R133, RZ, 0x8, R133 ;  /* 0x00000008ff857819 */ /* 0x000fe20000011485 */
[----:B------:R-:W0:Y:S01]  /*f2e0*/  LDCU UR4, c[0x0][0x39c] ;  /* 0x00007380ff0477ac */ /* 0x000e220008000800 */
[----:B------:R-:W-:-:S03]  /*f2f0*/  SHF.R.S32.HI R135, RZ, 0x8, R135 ;  /* 0x00000008ff877819 */ /* 0x000fc60000011487 */
[----:B------:R1:W-:Y:S04]  /*f300*/  @P2 STG.E.U8 desc[UR22][R72.64], R133 ;  /* 0x0000008548002986 */ /* 0x0003e8000c101116 */
[----:B------:R-:W-:Y:S04]  /*f310*/  @P4 STG.E.U8 desc[UR22][R4.64], R135 ;  /* 0x0000008704004986 */ /* 0x000fe8000c101116 */
[----:B------:R2:W-:Y:S01]  /*f320*/  @P3 STG.E.U8 desc[UR22][R78.64], R75 ;  /* 0x0000004b4e003986 */ /* 0x0005e2000c101116 */
[----:B-1----:R-:W-:Y:S02]  /*f330*/  F2FP.SATFINITE.E5M2.F32.PACK_AB_MERGE_C R133, R17, R16, RZ ;  /* 0x000000101185723e */ /* 0x002fe400048060ff */
[----:B------:R-:W-:-:S02]  /*f340*/  PRMT R17, R75, 0x9910, RZ ;  /* 0x000099104b117816 */ /* 0x000fc400000000ff */
[----:B---3--:R-:W-:Y:S01]  /*f350*/  ISETP.LT.AND P4, PT, R245, UR9, !P6 ;  /* 0x00000009f5007c0c */ /* 0x008fe2000f781270 */
[----:B------:R-:W1:Y:S01]  /*f360*/  LDCU UR9, c[0x0][0x398] ;  /* 0x00007300ff0977ac */ /* 0x000e620008000800 */
[----:B------:R-:W-:Y:S02]  /*f370*/  ISETP.LT.AND P3, PT, R242, UR10, !P6 ;  /* 0x0000000af2007c0c */ /* 0x000fe4000f761270 */
[----:B------:R-:W-:Y:S01]  /*f380*/  ISETP.LT.AND P6, PT, R241, UR12, !P6 ;  /* 0x0000000cf1007c0c */ /* 0x000fe2000f7c1270 */
[----:B------:R-:W3:Y:S01]  /*f390*/  LDCU UR10, c[0x0][0x398] ;  /* 0x00007300ff0a77ac */ /* 0x000ee20008000800 */
[----:B------:R-:W-:Y:S01]  /*f3a0*/  F2FP.SATFINITE.E5M2.F32.PACK_AB_MERGE_C R81, R81, R80, RZ ;  /* 0x000000505151723e */ /* 0x000fe200048060ff */
[C---:B------:R-:W-:Y:S01]  /*f3b0*/  VIADD R16, R249.reuse, 0x11 ;  /* 0x00000011f9107836 */ /* 0x040fe20000000000 */
[----:B------:R-:W0:Y:S05]  /*f3c0*/  LDCU UR12, c[0x0][0x398] ;  /* 0x00007300ff0c77ac */ /* 0x000e2a0008000800 */
[----:B------:R-:W-:Y:S01]  /*f3d0*/  @P4 STG.E.U8 desc[UR22][R76.64], R145 ;  /* 0x000000914c004986 */ /* 0x000fe2000c101116 */
[----:B------:R-:W-:Y:S01]  /*f3e0*/  ISETP.LT.AND P4, PT, R246, UR14, !P0 ;  /* 0x0000000ef6007c0c */ /* 0x000fe2000c781270 */
[----:B------:R-:W-:Y:S01]  /*f3f0*/  VIADD R74, R249, 0x10 ;  /* 0x00000010f94a7836 */ /* 0x000fe20000000000 */
[----:B------:R-:W-:Y:S01]  /*f400*/  IADD3 R72, P2, PT, R132, R2, RZ ;  /* 0x0000000284487210 */ /* 0x000fe20007f5e0ff */
[----:B------:R0:W-:Y:S01]  /*f410*/  @P3 STG.E.U8 desc[UR22][R68.64], R81 ;  /* 0x0000005144003986 */ /* 0x0001e2000c101116 */
[----:B----4-:R-:W-:Y:S01]  /*f420*/  ISETP.GE.AND P3, PT, R16, UR6, PT ;  /* 0x0000000610007c0c */ /* 0x010fe2000bf66270 */
[----:B------:R-:W4:Y:S01]  /*f430*/  LDCU UR6, c[0x0][0x398] ;  /* 0x00007300ff0677ac */ /* 0x000f220008000800 */
[----:B--2---:R-:W-:Y:S01]  /*f440*/  F2FP.SATFINITE.E5M2.F32.PACK_AB_MERGE_C R75, R210, R209, RZ ;  /* 0x000000d1d24b723e */ /* 0x004fe200048060ff */
[----:B------:R-:W2:Y:S01]  /*f450*/  LDCU UR14, c[0x0][0x398] ;  /* 0x00007300ff0e77ac */ /* 0x000ea20008000800 */
[----:B------:R-:W2:Y:S04]  /*f460*/  LDL.LU R209, [R1+0x40] ;  /* 0x0000400001d17983 */ /* 0x000ea80000300800 */
[----:B------:R-:W2:Y:S01]  /*f470*/  LDL.LU R210, [R1+0x44] ;  /* 0x0000440001d27983 */ /* 0x000ea20000300800 */
[----:B------:R-:W-:-:S03]  /*f480*/  SHF.R.S32.HI R17, RZ, 0x8, R17 ;  /* 0x00000008ff117819 */ /* 0x000fc60000011411 */
[----:B------:R4:W-:Y:S01]  /*f490*/  @P6 STG.E.U8 desc[UR22][R14.64], R133 ;  /* 0x000000850e006986 */ /* 0x0009e2000c101116 */
[----:B-1----:R-:W-:Y:S01]  /*f4a0*/  ISETP.LT.AND P6, PT, R245, UR9, !P0 ;  /* 0x00000009f5007c0c */ /* 0x002fe2000c7c1270 */
[----:B------:R-:W-:Y:S01]  /*f4b0*/  IMAD.X R73, R134, 0x1, R199, P2 ;  /* 0x0000000186497824 */ /* 0x000fe200010e06c7 */
[----:B------:R-:W-:Y:S02]  /*f4c0*/  IADD3 R4, P2, PT, R132, R196, RZ ;  /* 0x000000c484047210 */ /* 0x000fe40007f5e0ff */
[----:B------:R-:W-:Y:S01]  /*f4d0*/  PRMT R16, R145, 0x9910, RZ ;  /* 0x0000991091107816 */ /* 0x000fe200000000ff */
[----:B------:R1:W-:Y:S01]  /*f4e0*/  @P4 STG.E.U8 desc[UR22][R12.64], R17 ;  /* 0x000000110c004986 */ /* 0x0003e2000c101116 */
[----:B0-----:R-:W-:Y:S01]  /*f4f0*/  PRMT R81, R81, 0x9910, RZ ;  /* 0x0000991051517816 */ /* 0x001fe200000000ff */
[----:B------:R-:W-:Y:S01]  /*f500*/  IMAD.X R5, R134, 0x1, R3, P2 ;  /* 0x0000000186057824 */ /* 0x000fe200010e0603 */
[----:B---3--:R-:W-:Y:S01]  /*f510*/  ISETP.LT.AND P4, PT, R242, UR10, !P0 ;  /* 0x0000000af2007c0c */ /* 0x008fe2000c781270 */
[----:B------:R-:W0:Y:S01]  /*f520*/  LDCU UR9, c[0x0][0x398] ;  /* 0x00007300ff0977ac */ /* 0x000e220008000800 */
[----:B------:R-:W-:-:S02]  /*f530*/  ISETP.GE.AND P2, PT, R74, UR4, PT ;  /* 0x000000044a007c0c */ /* 0x000fc4000bf46270 */
[----:B----4-:R-:W-:Y:S01]  /*f540*/  SHF.R.S32.HI R15, RZ, 0x8, R16 ;  /* 0x00000008ff0f7819 */ /* 0x010fe20000011410 */
[----:B------:R-:W3:Y:S01]  /*f550*/  LDCU UR4, c[0x0][0x39c] ;  /* 0x00007380ff0477ac */ /* 0x000ee20008000800 */
[----:B------:R-:W-:Y:S01]  /*f560*/  IMAD.MOV.U32 R14, RZ, RZ, R81 ;  /* 0x000000ffff0e7224 */ /* 0x000fe200078e0051 */
[----:B------:R-:W-:Y:S02]  /*f570*/  ISETP.LT.AND P0, PT, R241, UR12, !P0 ;  /* 0x0000000cf1007c0c */ /* 0x000fe4000c701270 */
[----:B------:R4:W-:Y:S01]  /*f580*/  @P6 STG.E.U8 desc[UR22][R10.64], R15 ;  /* 0x0000000f0a006986 */ /* 0x0009e2000c101116 */
[----:B------:R-:W-:Y:S01]  /*f590*/  ISETP.LT.AND P6, PT, R246, UR6, !P5 ;  /* 0x00000006f6007c0c */ /* 0x000fe2000efc1270 */
[----:B------:R-:W2:Y:S01]  /*f5a0*/  LDCU UR10, c[0x0][0x398] ;  /* 0x00007300ff0a77ac */ /* 0x000ea20008000800 */
[----:B-1----:R-:W-:Y:S02]  /*f5b0*/  SHF.R.S32.HI R17, RZ, 0x8, R14 ;  /* 0x00000008ff117819 */ /* 0x002fe4000001140e */
[----:B------:R-:W-:Y:S01]  /*f5c0*/  PRMT R69, R133, 0x9910, RZ ;  /* 0x0000991085457816 */ /* 0x000fe200000000ff */
[----:B------:R-:W1:Y:S02]  /*f5d0*/  LDCU UR6, c[0x0][0x398] ;  /* 0x00007300ff0677ac */ /* 0x000e640008000800 */
[----:B------:R-:W-:Y:S01]  /*f5e0*/  @P4 STG.E.U8 desc[UR22][R8.64], R17 ;  /* 0x0000001108004986 */ /* 0x000fe2000c101116 */
[----:B------:R-:W-:Y:S01]  /*f5f0*/  SHF.R.S32.HI R69, RZ, 0x8, R69 ;  /* 0x00000008ff457819 */ /* 0x000fe20000011445 */
[----:B------:R-:W1:Y:S01]  /*f600*/  LDCU UR12, c[0x0][0x398] ;  /* 0x00007300ff0c77ac */ /* 0x000e620008000800 */
[----:B------:R-:W-:Y:S01]  /*f610*/  IADD3 R12, P4, PT, R132, R198, RZ ;  /* 0x000000c6840c7210 */ /* 0x000fe20007f9e0ff */
[----:B----4-:R-:W-:-:S02]  /*f620*/  VIADD R10, R249, 0x12 ;  /* 0x00000012f90a7836 */ /* 0x010fc40000000000 */
[----:B------:R4:W-:Y:S01]  /*f630*/  @P0 STG.E.U8 desc[UR22][R6.64], R69 ;  /* 0x0000004506000986 */ /* 0x0009e2000c101116 */
[----:B--2---:R-:W-:Y:S01]  /*f640*/  ISETP.LT.AND P0, PT, R245, UR14, !P5 ;  /* 0x0000000ef5007c0c */ /* 0x004fe2000ef01270 */
[----:B------:R-:W-:Y:S01]  /*f650*/  IMAD.X R13, R134, 0x1, R197, P4 ;  /* 0x00000001860d7824 */ /* 0x000fe200020e06c5 */
[----:B0-----:R-:W-:Y:S01]  /*f660*/  ISETP.LT.AND P4, PT, R242, UR9, !P5 ;  /* 0x00000009f2007c0c */ /* 0x001fe2000ef81270 */
[----:B------:R-:W-:Y:S01]  /*f670*/  @P6 STG.E.U8 desc[UR22][R70.64], R75 ;  /* 0x0000004b46006986 */ /* 0x000fe2000c101116 */
[----:B---3--:R-:W-:Y:S01]  /*f680*/  ISETP.GE.AND P6, PT, R10, UR4, PT ;  /* 0x000000040a007c0c */ /* 0x008fe2000bfc6270 */
[----:B------:R-:W0:Y:S01]  /*f690*/  LDCU UR4, c[0x0][0x398] ;  /* 0x00007300ff0477ac */ /* 0x000e220008000800 */
[----:B------:R-:W-:Y:S01]  /*f6a0*/  F2FP.SATFINITE.E5M2.F32.PACK_AB_MERGE_C R147, R147, R146, RZ ;  /* 0x000000929393723e */ /* 0x000fe200048060ff */
[----:B------:R-:W-:Y:S01]  /*f6b0*/  VIADD R15, R132, UR30 ;  /* 0x0000001e840f7c36 */ /* 0x000fe20008000000 */
[----:B------:R-:W-:Y:S01]  /*f6c0*/  F2FP.SATFINITE.E5M2.F32.PACK_AB_MERGE_C R83, R83, R82, RZ ;  /* 0x000000525353723e */ /* 0x000fe200048060ff */
[----:B------:R-:W2:Y:S03]  /*f6d0*/  LDCU UR9, c[0x0][0x398] ;  /* 0x00007300ff0977ac */ /* 0x000ea60008000800 */
[----:B------:R-:W-:Y:S01]  /*f6e0*/  SHF.R.S32.HI R14, RZ, 0x1f, R15 ;  /* 0x0000001fff0e7819 */ /* 0x000fe2000001140f */
[----:B------:R-:W-:Y:S01]  /*f6f0*/  @P0 STG.E.U8 desc[UR22][R72.64], R147 ;  /* 0x0000009348000986 */ /* 0x000fe2000c101116 */
[C---:B------:R-:W-:Y:S01]  /*f700*/  IADD3 R10, P0, PT, R15.reuse, R0, RZ ;  /* 0x000000000f0a7210 */ /* 0x040fe20007f1e0ff */
[----:B------:R-:W3:Y:S02]  /*f710*/  LDCU UR14, c[0x0][0x398] ;  /* 0x00007300ff0e77ac */ /* 0x000ee40008000800 */
[----:B------:R3:W-:Y:S01]  /*f720*/  @P4 STG.E.U8 desc[UR22][R4.64], R83 ;  /* 0x0000005304004986 */ /* 0x0007e2000c101116 */
[----:B----4-:R-:W-:Y:S01]  /*f730*/  IADD3 R6, P4, PT, R15, R2, RZ ;  /* 0x000000020f067210 */ /* 0x010fe20007f9e0ff */
[----:B------:R-:W-:Y:S01]  /*f740*/  IMAD.X R11, R14, 0x1, R200, P0 ;  /* 0x000000010e0b7824 */ /* 0x000fe200000e06c8 */
[----:B------:R-:W-:Y:S01]  /*f750*/  ISETP.LT.AND P5, PT, R241, UR10, !P5 ;  /* 0x0000000af1007c0c */ /* 0x000fe2000efa1270 */
[----:B------:R-:W4:Y:S01]  /*f760*/  LDCU UR10, c[0x0][0x398] ;  /* 0x00007300ff0a77ac */ /* 0x000f220008000800 */
[----:B-1----:R-:W-:Y:S01]  /*f770*/  ISETP.LT.AND P0, PT, R246, UR6, !P1 ;  /* 0x00000006f6007c0c */ /* 0x002fe2000cf01270 */
[----:B------:R-:W-:Y:S01]  /*f780*/  IMAD.X R7, R14, 0x1, R199, P4 ;  /* 0x000000010e077824 */ /* 0x000fe200020e06c7 */
[----:B0-----:R-:W-:Y:S01]  /*f790*/  ISETP.LT.AND P4, PT, R245, UR4, !P1 ;  /* 0x00000004f5007c0c */ /* 0x001fe2000cf81270 */
[----:B------:R-:W0:Y:S01]  /*f7a0*/  LDCU UR6, c[0x0][0x398] ;  /* 0x00007300ff0677ac */ /* 0x000e220008000800 */
[----:B------:R-:W-:-:S02]  /*f7b0*/  PRMT R17, R147, 0x9910, RZ ;  /* 0x0000991093117816 */ /* 0x000fc400000000ff */
[----:B---3--:R-:W-:Y:S01]  /*f7c0*/  PRMT R5, R75, 0x9910, RZ ;  /* 0x000099104b057816 */ /* 0x008fe200000000ff */
[----:B------:R-:W1:Y:S01]  /*f7d0*/  LDCU UR4, c[0x0][0x39c] ;  /* 0x00007380ff0477ac */ /* 0x000e620008000800 */
[----:B------:R-:W-:Y:S02]  /*f7e0*/  F2FP.SATFINITE.E5M2.F32.PACK_AB_MERGE_C R69, R19, R18, RZ ;  /* 0x000000121345723e */ /* 0x000fe400048060ff */
[----:B------:R-:W-:Y:S02]  /*f7f0*/  SHF.R.S32.HI R5, RZ, 0x8, R5 ;  /* 0x00000008ff057819 */ /* 0x000fe40000011405 */
[----:B------:R-:W-:Y:S01]  /*f800*/  SHF.R.S32.HI R17, RZ, 0x8, R17 ;  /* 0x00000008ff117819 */ /* 0x000fe20000011411 */
[----:B------:R3:W-:Y:S04]  /*f810*/  @P5 STG.E.U8 desc[UR22][R12.64], R69 ;  /* 0x000000450c005986 */ /* 0x0007e8000c101116 */
[----:B------:R-:W-:Y:S04]  /*f820*/  @P0 STG.E.U8 desc[UR22][R10.64], R5 ;  /* 0x000000050a000986 */ /* 0x000fe8000c101116 */
[----:B------:R0:W-:Y:S01]  /*f830*/  @P4 STG.E.U8 desc[UR22][R6.64], R17 ;  /* 0x0000001106004986 */ /* 0x0001e2000c101116 */
[----:B------:R-:W-:-:S05]  /*f840*/  IADD3 R8, P5, PT, R15, R196, RZ ;  /* 0x000000c40f087210 */ /* 0x000fca0007fbe0ff */
[----:B------:R-:W-:Y:S01]  /*f850*/  IMAD.X R9, R14, 0x1, R3, P5 ;  /* 0x000000010e097824 */ /* 0x000fe200028e0603 */
[----:B--2---:R-:W-:Y:S02]  /*f860*/  ISETP.LT.AND P5, PT, R242, UR9, !P1 ;  /* 0x00000009f2007c0c */ /* 0x004fe4000cfa1270 */
[----:B------:R-:W-:Y:S01]  /*f870*/  PRMT R19, R83, 0x9910, RZ ;  /* 0x0000991053137816 */ /* 0x000fe200000000ff */
[----:B---3--:R-:W-:Y:S01]  /*f880*/  VIADD R13, R15, UR30 ;  /* 0x0000001e0f0d7c36 */ /* 0x008fe20008000000 */
[----:B------:R-:W-:Y:S01]  /*f890*/  PRMT R69, R69, 0x9910, RZ ;  /* 0x0000991045457816 */ /* 0x000fe200000000ff */
[----:B------:R-:W2:Y:S01]  /*f8a0*/  LDCU UR9, c[0x0][0x398] ;  /* 0x00007300ff0977ac */ /* 0x000ea20008000800 */
[----:B------:R-:W-:Y:S02]  /*f8b0*/  SHF.R.S32.HI R19, RZ, 0x8, R19 ;  /* 0x00000008ff137819 */ /* 0x000fe40000011413 */
[----:B----4-:R-:W-:Y:S01]  /*f8c0*/  ISETP.LT.AND P1, PT, R241, UR10, !P1 ;  /* 0x0000000af1007c0c */ /* 0x010fe2000cf21270 */
[----:B------:R-:W3:Y:S01]  /*f8d0*/  LDCU UR10, c[0x0][0x398] ;  /* 0x00007300ff0a77ac */ /* 0x000ee20008000800 */
[----:B------:R-:W-:-:S02]  /*f8e0*/  ISETP.LT.AND P0, PT, R246, UR12, !P2 ;  /* 0x0000000cf6007c0c */ /* 0x000fc4000d701270 */
[----:B------:R-:W-:Y:S01]  /*f8f0*/  IADD3 R4, P4, PT, R15, R198, RZ ;  /* 0x000000c60f047210 */ /* 0x000fe20007f9e0ff */
[----:B------:R4:W-:Y:S01]  /*f900*/  @P5 STG.E.U8 desc[UR22][R8.64], R19 ;  /* 0x0000001308005986 */ /* 0x0009e2000c101116 */
[----:B------:R-:W-:Y:S01]  /*f910*/  IMAD.MOV.U32 R15, RZ, RZ, R69 ;  /* 0x000000ffff0f7224 */ /* 0x000fe200078e0045 */
[----:B------:R-:W-:Y:S01]  /*f920*/  SHF.R.S32.HI R12, RZ, 0x1f, R13 ;  /* 0x0000001fff0c7819 */ /* 0x000fe2000001140d */
[----:B------:R-:W1:Y:S01]  /*f930*/  LDCU UR12, c[0x0][0x398] ;  /* 0x00007300ff0c77ac */ /* 0x000e620008000800 */
[----:B0-----:R-:W-:Y:S01]  /*f940*/  IADD3 R6, P5, PT, R13, R0, RZ ;  /* 0x000000000d067210 */ /* 0x001fe20007fbe0ff */
[----:B------:R-:W-:Y:S01]  /*f950*/  IMAD.X R5, R14, 0x1, R197, P4 ;  /* 0x000000010e057824 */ /* 0x000fe200020e06c5 */
[----:B------:R-:W-:-:S03]  /*f960*/  SHF.R.S32.HI R15, RZ, 0x8, R15 ;  /* 0x00000008ff0f7819 */ /* 0x000fc6000001140f */
[C---:B------:R-:W-:Y:S02]  /*f970*/  IMAD.X R7, R12.reuse, 0x1, R200, P5 ;  /* 0x000000010c077824 */ /* 0x040fe400028e06c8 */
[----:B------:R-:W-:Y:S01]  /*f980*/  @P1 STG.E.U8 desc[UR22][R4.64], R15 ;  /* 0x0000000f04001986 */ /* 0x000fe2000c101116 */
[----:B----4-:R-:W-:Y:S02]  /*f990*/  IADD3 R8, P5, PT, R13, R2, RZ ;  /* 0x000000020d087210 */ /* 0x010fe40007fbe0ff */
[----:B------:R-:W-:Y:S01]  /*f9a0*/  ISETP.LT.AND P1, PT, R245, UR14, !P2 ;  /* 0x0000000ef5007c0c */ /* 0x000fe2000d721270 */
[----:B------:R-:W0:Y:S02]  /*f9b0*/  LDCU UR14, c[0x0][0x398] ;  /* 0x00007300ff0e77ac */ /* 0x000e240008000800 */
[----:B------:R-:W-:Y:S01]  /*f9c0*/  IMAD.X R9, R12, 0x1, R199, P5 ;  /* 0x000000010c097824 */ /* 0x000fe200028e06c7 */
[----:B------:R-:W-:Y:S02]  /*f9d0*/  IADD3 R10, P5, PT, R13, R196, RZ ;  /* 0x000000c40d0a7210 */ /* 0x000fe40007fbe0ff */
[----:B------:R-:W-:-:S02]  /*f9e0*/  F2FP.SATFINITE.E5M2.F32.PACK_AB_MERGE_C R149, R149, R148, RZ ;  /* 0x000000949595723e */ /* 0x000fc400048060ff */
[----:B------:R-:W-:Y:S01]  /*f9f0*/  F2FP.SATFINITE.E5M2.F32.PACK_AB_MERGE_C R85, R85, R84, RZ ;  /* 0x000000545555723e */ /* 0x000fe200048060ff */
[----:B------:R-:W-:Y:S01]  /*fa00*/  IMAD.X R11, R12, 0x1, R3, P5 ;  /* 0x000000010c0b7824 */ /* 0x000fe200028e0603 */
[----:B------:R-:W-:Y:S02]  /*fa10*/  F2FP.SATFINITE.E5M2.F32.PACK_AB_MERGE_C R17, R210, R209, RZ ;  /* 0x000000d1d211723e */ /* 0x000fe400048060ff */
[----:B------:R-:W4:Y:S04]  /*fa20*/  LDL.LU R209, [R1+0x48] ;  /* 0x0000480001d17983 */ /* 0x000f280000300800 */
[----:B------:R-:W4:Y:S04]  /*fa30*/  LDL.LU R210, [R1+0x4c] ;  /* 0x00004c0001d27983 */ /* 0x000f280000300800 */
[----:B------:R0:W-:Y:S01]  /*fa40*/  @P0 STG.E.U8 desc[UR22][R6.64], R17 ;  /* 0x0000001106000986 */ /* 0x0001e2000c101116 */
[----:B------:R-:W-:Y:S01]  /*fa50*/  ISETP.LT.AND P0, PT, R242, UR6, !P2 ;  /* 0x00000006f2007c0c */ /* 0x000fe2000d701270 */
[----:B------:R-:W1:Y:S02]  /*fa60*/  LDCU UR6, c[0x0][0x39c] ;  /* 0x00007380ff0677ac */ /* 0x000e640008000800 */
[----:B------:R-:W-:Y:S01]  /*fa70*/  @P1 STG.E.U8 desc[UR22][R8.64], R149 ;  /* 0x0000009508001986 */ /* 0x000fe2000c101116 */
[----:B0-----:R-:W-:-:S09]  /*fa80*/  PRMT R17, R17, 0x9910, RZ ;  /* 0x0000991011117816 */ /* 0x001fd200000000ff */
[----:B------:R0:W-:Y:S02]  /*fa90*/  @P0 STG.E.U8 desc[UR22][R10.64], R85 ;  /* 0x000000550a000986 */ /* 0x0001e4000c101116 */
[----:B0-----:R-:W-:Y:S01]  /*faa0*/  IMAD.MOV.U32 R11, RZ, RZ, R17 ;  /* 0x000000ffff0b7224 */ /* 0x001fe200078e0011 */
[----:B------:R-:W-:Y:S02]  /*fab0*/  F2FP.SATFINITE.E5M2.F32.PACK_AB_MERGE_C R17, R212, R211, RZ ;  /* 0x000000d3d411723e */ /* 0x000fe400048060ff */
[----:B------:R-:W4:Y:S04]  /*fac0*/  LDL.LU R211, [R1+0x58] ;  /* 0x0000580001d37983 */ /* 0x000f280000300800 */
[----:B------:R-:W4:Y:S01]  /*fad0*/  LDL.LU R212, [R1+0x5c] ;  /* 0x00005c0001d47983 */ /* 0x000f220000300800 */
[----:B------:R-:W-:-:S03]  /*fae0*/  F2FP.SATFINITE.E5M2.F32.PACK_AB_MERGE_C R19, R238, R213, RZ ;  /* 0x000000d5ee13723e */ /* 0x000fc600048060ff */
[----:B------:R-:W4:Y:S04]  /*faf0*/  LDL.LU R213, [R1+0x68] ;  /* 0x0000680001d57983 */ /* 0x000f280000300800 */
[----:B------:R-:W4:Y:S01]  /*fb00*/  LDL.LU R238, [R1+0x6c] ;  /* 0x00006c0001ee7983 */ /* 0x000f220000300800 */
[----:B--2---:R-:W-:Y:S01]  /*fb10*/  ISETP.LT.AND P2, PT, R241, UR9, !P2 ;  /* 0x00000009f1007c0c */ /* 0x004fe2000d741270 */
[----:B------:R-:W0:Y:S01]  /*fb20*/  LDCU UR9, c[0x0][0x398] ;  /* 0x00007300ff0977ac */ /* 0x000e220008000800 */
[C---:B------:R-:W-:Y:S01]  /*fb30*/  IADD3 R4, P5, PT, R13.reuse, R198, RZ ;  /* 0x000000c60d047210 */ /* 0x040fe20007fbe0ff */
[----:B------:R-:W-:Y:S01]  /*fb40*/  VIADD R13, R13, UR30 ;  /* 0x0000001e0d0d7c36 */ /* 0x000fe20008000000 */
[----:B------:R-:W-:-:S03]  /*fb50*/  F2FP.SATFINITE.E5M2.F32.PACK_AB_MERGE_C R21, R21, R20, RZ ;  /* 0x000000141515723e */ /* 0x000fc600048060ff */
[----:B------:R-:W-:Y:S01]  /*fb60*/  IMAD.X R5, R12, 0x1, R197, P5 ;  /* 0x000000010c057824 */ /* 0x000fe200028e06c5 */
[----:B---3--:R-:W-:Y:S02]  /*fb70*/  ISETP.LT.AND P0, PT, R246, UR10, !P3 ;  /* 0x0000000af6007c0c */ /* 0x008fe4000df01270 */
[----:B------:R-:W-:Y:S01]  /*fb80*/  PRMT R15, R149, 0x9910, RZ ;  /* 0x00009910950f7816 */ /* 0x000fe200000000ff */
[----:B------:R-:W-:Y:S01]  /*fb90*/  VIADD R9, R249, 0x15 ;  /* 0x00000015f9097836 */ /* 0x000fe20000000000 */
[----:B-1----:R-:W-:Y:S01]  /*fba0*/  ISETP.LT.AND P1, PT, R245, UR12, !P3 ;  /* 0x0000000cf5007c0c */ /* 0x002fe2000df21270 */
[----:B------:R1:W-:Y:S01]  /*fbb0*/  @P2 STG.E.U8 desc[UR22][R4.64], R21 ;  /* 0x0000001504002986 */ /* 0x0003e2000c101116 */
[----:B------:R-:W-:Y:S01]  /*fbc0*/  SHF.R.S32.HI R12, RZ, 0x1f, R13 ;  /* 0x0000001fff0c7819 */ /* 0x000fe2000001140d */
[----:B------:R-:W-:Y:S01]  /*fbd0*/  VIADD R16, R249, 0x13 ;  /* 0x00000013f9107836 */ /* 0x000fe20000000000 */
[----:B------:R-:W-:Y:S01]  /*fbe0*/  IADD3 R6, P2, PT, R13, R0, RZ ;  /* 0x000000000d067210 */ /* 0x000fe20007f5e0ff */
[----:B------:R-:W2:Y:S01]  /*fbf0*/  LDCU UR10, c[0x0][0x398] ;  /* 0x00007300ff0a77ac */ /* 0x000ea20008000800 */
[----:B------:R-:W-:-:S02]  /*fc00*/  SHF.R.S32.HI R11, RZ, 0x8, R11 ;  /* 0x00000008ff0b7819 */ /* 0x000fc4000001140b */
[----:B------:R-:W-:Y:S01]  /*fc10*/  SHF.R.S32.HI R15, RZ, 0x8, R15 ;  /* 0x00000008ff0f7819 */ /* 0x000fe2000001140f */
[C---:B------:R-:W-:Y:S01]  /*fc20*/  IMAD.X R7, R12.reuse, 0x1, R200, P2 ;  /* 0x000000010c077824 */ /* 0x040fe200010e06c8 */
[----:B------:R-:W-:Y:S01]  /*fc30*/  PRMT R10, R85, 0x9910, RZ ;  /* 0x00009910550a7816 */ /* 0x000fe200000000ff */
[----:B------:R-:W-:Y:S01]  /*fc40*/  VIADD R14, R249, 0x14 ;  /* 0x00000014f90e7836 */ /* 0x000fe20000000000 */
[----:B------:R-:W-:Y:S01]  /*fc50*/  F2FP.SATFINITE.E5M2.F32.PACK_AB_MERGE_C R151, R151, R150, RZ ;  /* 0x000000969797723e */ /* 0x000fe200048060ff */
[----:B------:R-:W3:Y:S01]  /*fc60*/  LDCU UR12, c[0x0][0x398] ;  /* 0x00007300ff0c77ac */ /* 0x000ee20008000800 */
[C---:B-1----:R-:W-:Y:S01]  /*fc70*/  IADD3 R4, P5, PT, R13.reuse, R2, RZ ;  /* 0x000000020d047210 */ /* 0x042fe20007fbe0ff */
[----:B------:R1:W-:Y:S04]  /*fc80*/  @P0 STG.E.U8 desc[UR22][R6.64], R11 ;  /* 0x0000000b06000986 */ /* 0x0003e8000c101116 */
[----:B------:R-:W-:Y:S01]  /*fc90*/  IMAD.X R5, R12, 0x1, R199, P5 ;  /* 0x000000010c057824 */ /* 0x000fe200028e06c7 */
[----:B------:R-:W-:-:S04]  /*fca0*/  IADD3 R8, P5, PT, R13, R196, RZ ;  /* 0x000000c40d087210 */ /* 0x000fc80007fbe0ff */
[----:B------:R2:W-:Y:S01]  /*fcb0*/  @P1 STG.E.U8 desc[UR22][R4.64], R15 ;  /* 0x0000000f04001986 */ /* 0x0005e2000c101116 */
[----:B0-----:R-:W-:Y:S01]  /*fcc0*/  ISETP.LT.AND P1, PT, R242, UR9, !P3 ;  /* 0x00000009f2007c0c */ /* 0x001fe2000df21270 */
[----:B------:R-:W0:Y:S01]  /*fcd0*/  LDCU UR9, c[0x0][0x398] ;  /* 0x00007300ff0977ac */ /* 0x000e220008000800 */
[----:B------:R-:W-:Y:S01]  /*fce0*/  ISETP.GE.AND P0, PT, R9, UR6, PT ;  /* 0x0000000609007c0c */ /* 0x000fe2000bf06270 */
[----:B------:R-:W-:Y:S01]  /*fcf0*/  IMAD.X R9, R12, 0x1, R3, P5 ;  /* 0x000000010c097824 */ /* 0x000fe200028e0603 */
[----:B-1----:R-:W-:Y:S01]  /*fd00*/  SHF.R.S32.HI R11, RZ, 0x8, R10 ;  /* 0x00000008ff0b7819 */ /* 0x002fe2000001140a */
[----:B------:R-:W1:Y:S01]  /*fd10*/  LDCU UR6, c[0x0][0x398] ;  /* 0x00007300ff0677ac */ /* 0x000e620008000800 */
[----:B------:R-:W-:Y:S02]  /*fd20*/  ISETP.GE.AND P4, PT, R16, UR4, PT ;  /* 0x0000000410007c0c */ /* 0x000fe4000bf86270 */
[----:B------:R-:W-:Y:S01]  /*fd30*/  ISETP.LT.AND P3, PT, R241, UR14, !P3 ;  /* 0x0000000ef1007c0c */ /* 0x000fe2000df61270 */
[----:B------:R-:W1:Y:S01]  /*fd40*/  LDCU UR4, c[0x0][0x39c] ;  /* 0x00007380ff0477ac */ /* 0x000e620008000800 */
[----:B--2---:R-:W-:-:S03]  /*fd50*/  PRMT R15, R21, 0x9910, RZ ;  /* 0x00009910150f7816 */ /* 0x004fc600000000ff */
[----:B------:R2:W-:Y:S01]  /*fd60*/  @P1 STG.E.U8 desc[UR22][R8.64], R11 ;  /* 0x0000000b08001986 */ /* 0x0005e2000c101116 */
[C---:B------:R-:W-:Y:S01]  /*fd70*/  IADD3 R4, P1, PT, R13.reuse, R198, RZ ;  /* 0x000000c60d047210 */ /* 0x040fe20007f3e0ff */
[----:B------:R-:W-:Y:S01]  /*fd80*/  VIADD R13, R13, UR30 ;  /* 0x0000001e0d0d7c36 */ /* 0x000fe20008000000 */
[----:B------:R-:W-:Y:S01]  /*fd90*/  SHF.R.S32.HI R15, RZ, 0x8, R15 ;  /* 0x00000008ff0f7819 */ /* 0x000fe2000001140f */
[----:B------:R-:W3:Y:S02]  /*fda0*/  LDCU UR14, c[0x0][0x398] ;  /* 0x00007300ff0e77ac */ /* 0x000ee40008000800 */
[----:B------:R-:W-:Y:S01]  /*fdb0*/  IMAD.X R5, R12, 0x1, R197, P1 ;  /* 0x000000010c057824 */ /* 0x000fe200008e06c5 */
[----:B------:R-:W-:Y:S02]  /*fdc0*/  SHF.R.S32.HI R10, RZ, 0x1f, R13 ;  /* 0x0000001fff0a7819 */ /* 0x000fe4000001140d */
[----:B------:R-:W-:Y:S02]  /*fdd0*/  IADD3 R6, P5, PT, R13, R0, RZ ;  /* 0x000000000d067210 */ /* 0x000fe40007fbe0ff */
[----:B0-----:R-:W-:Y:S01]  /*fde0*/  ISETP.LT.AND P1, PT, R246, UR9, !P6 ;  /* 0x00000009f6007c0c */ /* 0x001fe2000f721270 */
[----:B------:R0:W-:Y:S01]  /*fdf0*/  @P3 STG.E.U8 desc[UR22][R4.64], R15 ;  /* 0x0000000f04003986 */ /* 0x0001e2000c101116 */
[----:B------:R-:W-:Y:S01]  /*fe00*/  ISETP.LT.AND P3, PT, R245, UR10, !P6 ;  /* 0x0000000af5007c0c */ /* 0x000fe2000f761270 */
[----:B------:R-:W-:Y:S01]  /*fe10*/  IMAD.X R7, R10, 0x1, R200, P5 ;  /* 0x000000010a077824 */ /* 0x000fe200028e06c8 */
[----:B-1----:R-:W-:Y:S01]  /*fe20*/  ISETP.GE.AND P2, PT, R14, UR4, PT ;  /* 0x000000040e007c0c */ /* 0x002fe2000bf46270 */
[----:B------:R-:W1:Y:S01]  /*fe30*/  LDCU UR4, c[0x0][0x39c] ;  /* 0x00007380ff0477ac */ /* 0x000e620008000800 */
[----:B--2---:R-:W-:Y:S01]  /*fe40*/  IADD3 R8, P5, PT, R13, R2, RZ ;  /* 0x000000020d087210 */ /* 0x004fe20007fbe0ff */
[----:B------:R-:W2:Y:S04]  /*fe50*/  LDCU UR9, c[0x0][0x398] ;  /* 0x00007300ff0977ac */ /* 0x000ea80008000800 */
[----:B------:R-:W-:Y:S01]  /*fe60*/  IMAD.X R9, R10, 0x1, R199, P5 ;  /* 0x000000010a097824 */ /* 0x000fe200028e06c7 */
[----:B------:R-:W-:Y:S01]  /*fe70*/  ISETP.LT.AND P5, PT, R242, UR6, !P6 ;  /* 0x00000006f2007c0c */ /* 0x000fe2000f7a1270 */
[----:B------:R-:W1:Y:S01]  /*fe80*/  LDCU UR10, c[0x0][0x398] ;  /* 0x00007300ff0a77ac */ /* 0x000e620008000800 */
[----:B------:R-:W-:Y:S01]  /*fe90*/  VIADD R12, R249, 0x16 ;  /* 0x00000016f90c7836 */ /* 0x000fe20000000000 */
[----:B------:R-:W-:Y:S01]  /*fea0*/  F2FP.SATFINITE.E5M2.F32.PACK_AB_MERGE_C R87, R87, R86, RZ ;  /* 0x000000565757723e */ /* 0x000fe200048060ff */
[----:B------:R-:W1:Y:S01]  /*feb0*/  LDCU UR6, c[0x0][0x398] ;  /* 0x00007300ff0677ac */ /* 0x000e620008000800 */
[----:B------:R-:W-:-:S02]  /*fec0*/  F2FP.SATFINITE.E5M2.F32.PACK_AB_MERGE_C R23, R23, R22, RZ ;  /* 0x000000161717723e */ /* 0x000fc400048060ff */
[----:B--2---:R-:W-:Y:S01]  /*fed0*/  ISETP.LT.AND P6, PT, R241, UR9, !P6 ;  /* 0x00000009f1007c0c */ /* 0x004fe2000f7c1270 */
[----:B------:R-:W2:Y:S01]  /*fee0*/  LDCU UR9, c[0x0][0x398] ;  /* 0x00007300ff0977ac */ /* 0x000ea20008000800 */
[----:B0-----:R-:W-:-:S04]  /*fef0*/  PRMT R15, R151, 0x9910, RZ ;  /* 0x00009910970f7816 */ /* 0x001fc800000000ff */
[----:B------:R-:W-:Y:S02]  /*ff00*/  SHF.R.S32.HI R15, RZ, 0x8, R15 ;  /* 0x00000008ff0f7819 */ /* 0x000fe4000001140f */
[----:B------:R-:W-:Y:S02]  /*ff10*/  F2FP.SATFINITE.E5M2.F32.PACK_AB_MERGE_C R153, R153, R152, RZ ;  /* 0x000000989999723e */ /* 0x000fe400048060ff */
[----:B------:R-:W-:Y:S02]  /*ff20*/  F2FP.SATFINITE.E5M2.F32.PACK_AB_MERGE_C R89, R89, R88, RZ ;  /* 0x000000585959723e */ /* 0x000fe400048060ff */
[----:B------:R-:W-:Y:S02]  /*ff30*/  F2FP.SATFINITE.E5M2.F32.PACK_AB_MERGE_C R25, R25, R24, RZ ;  /* 0x000000181919723e */ /* 0x000fe400048060ff */
[----:B------:R-:W-:Y:S02]  /*ff40*/  F2FP.SATFINITE.E5M2.F32.PACK_AB_MERGE_C R155, R155, R154, RZ ;  /* 0x0000009a9b9b723e */ /* 0x000fe400048060ff */
[----:B------:R-:W-:-:S02]  /*ff50*/  F2FP.SATFINITE.E5M2.F32.PACK_AB_MERGE_C R91, R91, R90, RZ ;  /* 0x0000005a5b5b723e */ /* 0x000fc400048060ff */
[----:B----4-:R-:W-:-:S05]  /*ff60*/  F2FP.SATFINITE.E5M2.F32.PACK_AB_MERGE_C R11, R210, R209, RZ ;  /* 0x000000d1d20b723e */ /* 0x010fca00048060ff */
[----:B------:R0:W-:Y:S04]  /*ff70*/  @P1 STG.E.U8 desc[UR22][R6.64], R11 ;  /* 0x0000000b06001986 */ /* 0x0001e8000c101116 */
[----:B------:R4:W-:Y:S01]  /*ff80*/  @P3 STG.E.U8 desc[UR22][R8.64], R151 ;  /* 0x0000009708003986 */ /* 0x0009e2000c101116 */
[C---:B------:R-:W-:Y:S02]  /*ff90*/  IADD3 R4, P3, PT, R13.reuse, R196, RZ ;  /* 0x000000c40d047210 */ /* 0x040fe40007f7e0ff */
[----:B-1----:R-:W-:Y:S01]  /*ffa0*/  ISETP.GE.AND P1, PT, R12, UR4, PT ;  /* 0x000000040c007c0c */ /* 0x002fe2000bf26270 */
[----:B------:R-:W1:Y:S02]  /*ffb0*/  LDCU UR4, c[0x0][0x398] ;  /* 0x00007300ff0477ac */ /* 0x000e640008000800 */
[----:B------:R-:W-:Y:S01]  /*ffc0*/  IMAD.X R5, R10, 0x1, R3, P3 ;  /* 0x000000010a057824 */ /* 0x000fe200018e0603 */
[----:B------:R-:W-:Y:S01]  /*ffd0*/  ISETP.LT.AND P3, PT, R246, UR10, !P4 ;  /* 0x0000000af6007c0c */ /* 0x000fe2000e761270 */
[----:B------:R-:W1:Y:S03]  /*ffe0*/  LDCU UR10, c[0x0][0x398] ;  /* 0x00007300ff0a77ac */ /* 0x000e660008000800 */
[----:B------:R1:W-:Y:S01]  /*fff0*/  @P5 STG.E.U8 desc[UR22][R4.64], R87 ;  /* 0x0000005704005986 */ /* 0x0003e2000c101116 */
[C---:B0-----:R-:W-:Y:S01]  /*10000*/  IADD3 R6, P5, PT, R13.reuse, R198, RZ ;  /* 0x000000c60d067210 */ /* 0x041fe20007fbe0ff */
[----:B------:R-:W-:Y:S01]  /*10010*/  VIADD R13, R13, UR30 ;  /* 0x0000001e0d0d7c36 */ /* 0x000fe20008000000 */
[----:B------:R-:W-:-:S03]  /*10020*/  PRMT R11, R11, 0x9910, RZ ;  /* 0x000099100b0b7816 */ /* 0x000fc600000000ff */
[----:B------:R-:W-:Y:S01]  /*10030*/  IMAD.X R7, R10, 0x1, R197, P5 ;  /* 0x000000010a077824 */ /* 0x000fe200028e06c5 */
[----:B------:R-:W-:Y:S02]  /*10040*/  SHF.R.S32.HI R12, RZ, 0x1f, R13 ;  /* 0x0000001fff0c7819 */ /* 0x000fe4000001140d */
[C---:B----4-:R-:W-:Y:S02]  /*10050*/  IADD3 R8, P5, PT, R13.reuse, R0, RZ ;  /* 0x000000000d087210 */ /* 0x050fe40007fbe0ff */
[----:B------:R-:W-:Y:S01]  /*10060*/  SHF.R.S32.HI R11, RZ, 0x8, R11 ;  /* 0x00000008ff0b7819 */ /* 0x000fe2000001140b */
[----:B------:R0:W-:Y:S02]  /*10070*/  @P6 STG.E.U8 desc[UR22][R6.64], R23 ;  /* 0x0000001706006986 */ /* 0x0001e4000c101116 */
[----:B------:R-:W-:Y:S01]  /*10080*/  IMAD.X R9, R12, 0x1, R200, P5 ;  /* 0x000000010c097824 */ /* 0x000fe200028e06c8 */
[----:B-1----:R-:W-:Y:S02]  /*10090*/  IADD3 R4, P6, PT, R13, R2, RZ ;  /* 0x000000020d047210 */ /* 0x002fe40007fde0ff */
[----:B------:R-:W-:Y:S01]  /*100a0*/  ISETP.LT.AND P5, PT, R245, UR4, !P4 ;  /* 0x00000004f5007c0c */ /* 0x000fe2000e7a1270 */
[----:B------:R-:W1:Y:S01]  /*100b0*/  LDCU UR4, c[0x0][0x39c] ;  /* 0x00007380ff0477ac */ /* 0x000e620008000800 */
[----:B------:R4:W-:Y:S01]  /*100c0*/  @P3 STG.E.U8 desc[UR22][R8.64], R11 ;  /* 0x0000000b08003986 */ /* 0x0009e2000c101116 */
[----:B------:R-:W-:Y:S01]  /*100d0*/  ISETP.LT.AND P3, PT, R242, UR6, !P4 ;  /* 0x00000006f2007c0c */ /* 0x000fe2000e761270 */
[----:B------:R-:W-:Y:S01]  /*100e0*/  IMAD.X R5, R12, 0x1, R199, P6 ;  /* 0x000000010c057824 */ /* 0x000fe200030e06c7 */
[----:B------:R-:W-:Y:S01]  /*100f0*/  PRMT R10, R87, 0x9910, RZ ;  /* 0x00009910570a7816 */ /* 0x000fe200000000ff */
[----:B------:R-:W1:Y:S01]  /*10100*/  LDCU UR6, c[0x0][0x39c] ;  /* 0x00007380ff0677ac */ /* 0x000e620008000800 */
[----:B0-----:R-:W-:-:S05]  /*10110*/  IADD3 R6, P6, PT, R13, R196, RZ ;  /* 0x000000c40d067210 */ /* 0x001fca0007fde0ff */
[----:B------:R-:W-:Y:S01]  /*10120*/  IMAD.X R7, R12, 0x1, R3, P6 ;  /* 0x000000010c077824 */ /* 0x000fe200030e0603 */
[----:B----4-:R-:W-:Y:S01]  /*10130*/  SHF.R.S32.HI R11, RZ, 0x8, R10 ;  /* 0x00000008ff0b7819 */ /* 0x010fe2000001140a */
[----:B------:R0:W-:Y:S01]  /*10140*/  @P5 STG.E.U8 desc[UR22][R4.64], R15 ;  /* 0x0000000f04005986 */ /* 0x0001e2000c101116 */
[----:B--2---:R-:W-:Y:S01]  /*10150*/  ISETP.LT.AND P6, PT, R241, UR9, !P4 ;  /* 0x00000009f1007c0c */ /* 0x004fe2000e7c1270 */
[----:B------:R-:W2:Y:S02]  /*10160*/  LDCU UR9, c[0x0][0x398] ;  /* 0x00007300ff0977ac */ /* 0x000ea40008000800 */
[----:B------:R4:W-:Y:S01]  /*10170*/  @P3 STG.E.U8 desc[UR22][R6.64], R11 ;  /* 0x0000000b06003986 */ /* 0x0009e2000c101116 */
[----:B------:R-:W-:Y:S02]  /*10180*/  IADD3 R8, P3, PT, R13, R198, RZ ;  /* 0x000000c60d087210 */ /* 0x000fe40007f7e0ff */
[----:B------:R-:W-:Y:S01]  /*10190*/  PRMT R10, R23, 0x9910, RZ ;  /* 0x00009910170a7816 */ /* 0x000fe200000000ff */
[----:B------:R-:W-:-:S02]  /*101a0*/  VIADD R13, R13, UR30 ;  /* 0x0000001e0d0d7c36 */ /* 0x000fc40008000000 */
[----:B------:R-:W-:Y:S01]  /*101b0*/  IMAD.X R9, R12, 0x1, R197, P3 ;  /* 0x000000010c097824 */ /* 0x000fe200018e06c5 */
[----:B0-----:R-:W-:Y:S02]  /*101c0*/  SHF.R.S32.HI R15, RZ, 0x8, R10 ;  /* 0x00000008ff0f7819 */ /* 0x001fe4000001140a */
[----:B------:R-:W-:Y:S02]  /*101d0*/  ISETP.LT.AND P4, PT, R246, UR10, !P2 ;  /* 0x0000000af6007c0c */ /* 0x000fe4000d781270 */
[----:B---3--:R-:W-:Y:S01]  /*101e0*/  ISETP.LT.AND P3, PT, R245, UR12, !P2 ;  /* 0x0000000cf5007c0c */ /* 0x008fe2000d761270 */
[----:B------:R0:W-:Y:S01]  /*101f0*/  @P6 STG.E.U8 desc[UR22][R8.64], R15 ;  /* 0x0000000f08006986 */ /* 0x0001e2000c101116 */
[----:B------:R-:W-:Y:S02]  /*10200*/  SHF.R.S32.HI R12, RZ, 0x1f, R13 ;  /* 0x0000001fff0c7819 */ /* 0x000fe4000001140d */
[----:B------:R-:W-:Y:S01]  /*10210*/  IADD3 R4, P5, PT, R13, R0, RZ ;  /* 0x000000000d047210 */ /* 0x000fe20007fbe0ff */
[----:B------:R-:W-:Y:S01]  /*10220*/  VIADD R10, R249, 0x17 ;  /* 0x00000017f90a7836 */ /* 0x000fe20000000000 */
[----:B----4-:R-:W-:Y:S01]  /*10230*/  IADD3 R6, P6, PT, R13, R2, RZ ;  /* 0x000000020d067210 */ /* 0x010fe20007fde0ff */
[----:B------:R-:W-:Y:S01]  /*10240*/  VIADD R11, R249, 0x18 ;  /* 0x00000018f90b7836 */ /* 0x000fe20000000000 */
[----:B------:R-:W3:Y:S01]  /*10250*/  LDCU UR10, c[0x0][0x398] ;  /* 0x00007300ff0a77ac */ /* 0x000ee20008000800 */
[----:B------:R-:W-:-:S02]  /*10260*/  IMAD.X R5, R12, 0x1, R200, P5 ;  /* 0x000000010c057824 */ /* 0x000fc400028e06c8 */
[----:B------:R-:W-:Y:S01]  /*10270*/  IMAD.X R7, R12, 0x1, R199, P6 ;  /* 0x000000010c077824 */ /* 0x000fe200030e06c7 */
[----:B------:R-:W-:Y:S01]  /*10280*/  ISETP.LT.AND P5, PT, R242, UR14, !P2 ;  /* 0x0000000ef2007c0c */ /* 0x000fe2000d7a1270 */
[----:B------:R-:W4:Y:S01]  /*10290*/  LDCU UR12, c[0x0][0x398] ;  /* 0x00007300ff0c77ac */ /* 0x000f220008000800 */
[----:B------:R2:W-:Y:S01]  /*102a0*/  @P4 STG.E.U8 desc[UR22][R4.64], R17 ;  /* 0x0000001104004986 */ /* 0x0005e2000c101116 */
[----:B-1----:R-:W-:Y:S02]  /*102b0*/  ISETP.GE.AND P4, PT, R10, UR4, PT ;  /* 0x000000040a007c0c */ /* 0x002fe4000bf86270 */
[----:B0-----:R-:W-:Y:S01]  /*102c0*/  PRMT R8, R17, 0x9910, RZ ;  /* 0x0000991011087816 */ /* 0x001fe200000000ff */
[----:B------:R0:W-:Y:S01]  /*102d0*/  @P3 STG.E.U8 desc[UR22][R6.64], R153 ;  /* 0x0000009906003986 */ /* 0x0001e2000c101116 */
[----:B------:R-:W-:Y:S01]  /*102e0*/  ISETP.GE.AND P3, PT, R11, UR6, PT ;  /* 0x000000060b007c0c */ /* 0x000fe2000bf66270 */
[----:B------:R-:W1:Y:S01]  /*102f0*/  LDCU UR6, c[0x0][0x398] ;  /* 0x00007300ff0677ac */ /* 0x000e620008000800 */
[----:B------:R-:W-:-:S02]  /*10300*/  IADD3 R10, P6, PT, R13, R196, RZ ;  /* 0x000000c40d0a7210 */ /* 0x000fc40007fde0ff */
[----:B------:R-:W-:Y:S01]  /*10310*/  ISETP.LT.AND P2, PT, R241, UR16, !P2 ;  /* 0x00000010f1007c0c */ /* 0x000fe2000d741270 */
[----:B------:R-:W3:Y:S02]  /*10320*/  LDCU UR4, c[0x0][0x39c] ;  /* 0x00007380ff0477ac */ /* 0x000ee40008000800 */
[----:B------:R-:W-:Y:S01]  /*10330*/  IMAD.X R11, R12, 0x1, R3, P6 ;  /* 0x000000010c0b7824 */ /* 0x000fe200030e0603 */
[C---:B--2---:R-:W-:Y:S01]  /*10340*/  IADD3 R4, P6, PT, R13.reuse, R198, RZ ;  /* 0x000000c60d047210 */ /* 0x044fe20007fde0ff */
[----:B------:R-:W-:Y:S01]  /*10350*/  VIADD R13, R13, UR30 ;  /* 0x0000001e0d0d7c36 */ /* 0x000fe20008000000 */
[----:B------:R-:W-:Y:S01]  /*10360*/  PRMT R15, R153, 0x9910, RZ ;  /* 0x00009910990f7816 */ /* 0x000fe200000000ff */
[----:B------:R-:W2:Y:S01]  /*10370*/  LDCU UR14, c[0x0][0x398] ;  /* 0x00007300ff0e77ac */ /* 0x000ea20008000800 */
[----:B------:R3:W-:Y:S01]  /*10380*/  @P5 STG.E.U8 desc[UR22][R10.64], R89 ;  /* 0x000000590a005986 */ /* 0x0007e2000c101116 */
[----:B------:R-:W-:Y:S01]  /*10390*/  ISETP.LT.AND P5, PT, R246, UR9, !P0 ;  /* 0x00000009f6007c0c */ /* 0x000fe2000c7a1270 */
[----:B------:R-:W-:Y:S01]  /*103a0*/  IMAD.X R5, R12, 0x1, R197, P6 ;  /* 0x000000010c057824 */ /* 0x000fe200030e06c5 */
[----:B------:R-:W-:Y:S01]  /*103b0*/  SHF.R.S32.HI R12, RZ, 0x1f, R13 ;  /* 0x0000001fff0c7819 */ /* 0x000fe2000001140d */
[----:B------:R-:W2:Y:S01]  /*103c0*/  LDCU UR9, c[0x0][0x398] ;  /* 0x00007300ff0977ac */ /* 0x000ea20008000800 */
[----:B0-----:R-:W-:-:S02]  /*103d0*/  IADD3 R6, P6, PT, R13, R0, RZ ;  /* 0x000000000d067210 */ /* 0x001fc40007fde0ff */
[----:B------:R0:W-:Y:S01]  /*103e0*/  @P2 STG.E.U8 desc[UR22][R4.64], R25 ;  /* 0x0000001904002986 */ /* 0x0001e2000c101116 */
[----:B-1----:R-:W-:Y:S01]  /*103f0*/  ISETP.LT.AND P2, PT, R245, UR6, !P0 ;  /* 0x00000006f5007c0c */ /* 0x002fe2000c741270 */
[----:B------:R-:W1:Y:S01]  /*10400*/  LDCU UR6, c[0x0][0x398] ;  /* 0x00007300ff0677ac */ /* 0x000e620008000800 */
[----:B------:R-:W-:Y:S01]  /*10410*/  IMAD.X R7, R12, 0x1, R200, P6 ;  /* 0x000000010c077824 */ /* 0x000fe200030e06c8 */
[----:B---3--:R-:W-:Y:S01]  /*10420*/  SHF.R.S32.HI R11, RZ, 0x8, R8 ;  /* 0x00000008ff0b7819 */ /* 0x008fe20000011408 */
[----:B------:R-:W3:Y:S01]  /*10430*/  LDCU UR16, c[0x0][0x398] ;  /* 0x00007300ff1077ac */ /* 0x000ee20008000800 */
[----:B------:R-:W-:-:S03]  /*10440*/  IADD3 R8, P6, PT, R13, R2, RZ ;  /* 0x000000020d087210 */ /* 0x000fc60007fde0ff */
[----:B------:R1:W-:Y:S01]  /*10450*/  @P5 STG.E.U8 desc[UR22][R6.64], R11 ;  /* 0x0000000b06005986 */ /* 0x0003e2000c101116 */
[----:B------:R-:W-:Y:S01]  /*10460*/  ISETP.LT.AND P5, PT, R242, UR10, !P0 ;  /* 0x0000000af2007c0c */ /* 0x000fe2000c7a1270 */
[C---:B------:R-:W-:Y:S01]  /*10470*/  IMAD.X R9, R12.reuse, 0x1, R199, P6 ;  /* 0x000000010c097824 */ /* 0x040fe200030e06c7 */
[----:B------:R-:W-:Y:S01]  /*10480*/  SHF.R.S32.HI R15, RZ, 0x8, R15 ;  /* 0x00000008ff0f7819 */ /* 0x000fe2000001140f */
[----:B0-----:R-:W-:Y:S01]  /*10490*/  VIADD R5, R249, 0x19 ;  /* 0x00000019f9057836 */ /* 0x001fe20000000000 */
[----:B------:R-:W-:Y:S01]  /*104a0*/  IADD3 R4, P6, PT, R13, R196, RZ ;  /* 0x000000c40d047210 */ /* 0x000fe20007fde0ff */
[----:B------:R-:W0:Y:S01]  /*104b0*/  LDCU UR10, c[0x0][0x398] ;  /* 0x00007300ff0a77ac */ /* 0x000e220008000800 */
[----:B------:R-:W-:Y:S01]  /*104c0*/  PRMT R10, R89, 0x9910, RZ ;  /* 0x00009910590a7816 */ /* 0x000fe200000000ff */
[----:B------:R3:W-:Y:S01]  /*104d0*/  @P2 STG.E.U8 desc[UR22][R8.64], R15 ;  /* 0x0000000f08002986 */ /* 0x0007e2000c101116 */
[----:B------:R-:W-:Y:S01]  /*104e0*/  ISETP.GE.AND P2, PT, R5, UR4, PT ;  /* 0x0000000405007c0c */ /* 0x000fe2000bf46270 */
[----:B------:R-:W-:Y:S01]  /*104f0*/  IMAD.X R5, R12, 0x1, R3, P6 ;  /* 0x000000010c057824 */ /* 0x000fe200030e0603 */
[----:B--2---:R-:W-:Y:S01]  /*10500*/  ISETP.LT.AND P0, PT, R241, UR9, !P0 ;  /* 0x00000009f1007c0c */ /* 0x004fe2000c701270 */
[----:B------:R-:W2:Y:S01]  /*10510*/  LDCU UR9, c[0x0][0x398] ;  /* 0x00007300ff0977ac */ /* 0x000ea20008000800 */
[----:B-1----:R-:W-:-:S02]  /*10520*/  SHF.R.S32.HI R11, RZ, 0x8, R10 ;  /* 0x00000008ff0b7819 */ /* 0x002fc4000001140a */
[----:B------:R-:W-:Y:S01]  /*10530*/  PRMT R7, R25, 0x9910, RZ ;  /* 0x0000991019077816 */ /* 0x000fe200000000ff */
[----:B------:R-:W1:Y:S01]  /*10540*/  LDCU UR4, c[0x0][0x39c] ;  /* 0x00007380ff0477ac */ /* 0x000e620008000800 */
[C---:B------:R-:W-:Y:S01]  /*10550*/  IADD3 R6, P6, PT, R13.reuse, R198, RZ ;  /* 0x000000c60d067210 */ /* 0x040fe20007fde0ff */
[----:B------:R-:W-:Y:S01]  /*10560*/  VIADD R13, R13, UR30 ;  /* 0x0000001e0d0d7c36 */ /* 0x000fe20008000000 */
[----:B------:R0:W-:Y:S01]  /*10570*/  @P5 STG.E.U8 desc[UR22][R4.64], R11 ;  /* 0x0000000b04005986 */ /* 0x0001e2000c101116 */
[----:B------:R-:W-:Y:S01]  /*10580*/  ISETP.LT.AND P5, PT, R246, UR6, !P1 ;  /* 0x00000006f6007c0c */ /* 0x000fe2000cfa1270 */
[----:B------:R-:W1:Y:S01]  /*10590*/  LDCU UR6, c[0x0][0x398] ;  /* 0x00007300ff0677ac */ /* 0x000e620008000800 */
[----:B---3--:R-:W-:Y:S01]  /*105a0*/  SHF.R.S32.HI R15, RZ, 0x8, R7 ;  /* 0x00000008ff0f7819 */ /* 0x008fe20000011407 */
[----:B------:R-:W-:Y:S01]  /*105b0*/  IMAD.X R7, R12, 0x1, R197, P6 ;  /* 0x000000010c077824 */ /* 0x000fe200030e06c5 */
[----:B------:R-:W-:Y:S02]  /*105c0*/  SHF.R.S32.HI R12, RZ, 0x1f, R13 ;  /* 0x0000001fff0c7819 */ /* 0x000fe4000001140d */
[----:B------:R-:W-:-:S02]  /*105d0*/  IADD3 R8, P6, PT, R13, R0, RZ ;  /* 0x000000000d087210 */ /* 0x000fc40007fde0ff */
[----:B------:R-:W-:-:S03]  /*105e0*/  F2FP.SATFINITE.E5M2.F32.PACK_AB_MERGE_C R17, R212, R211, RZ ;  /* 0x000000d3d411723e */ /* 0x000fc600048060ff */
[----:B------:R-:W-:Y:S01]  /*105f0*/  IMAD.X R9, R12, 0x1, R200, P6 ;  /* 0x000000010c097824 */ /* 0x000fe200030e06c8 */
[----:B------:R3:W-:Y:S01]  /*10600*/  @P0 STG.E.U8 desc[UR22][R6.64], R15 ;  /* 0x0000000f06000986 */ /* 0x0007e2000c101116 */
[----:B0-----:R-:W-:Y:S01]  /*10610*/  ISETP.LT.AND P0, PT, R245, UR10, !P1 ;  /* 0x0000000af5007c0c */ /* 0x001fe2000cf01270 */
[----:B------:R-:W0:Y:S02]  /*10620*/  LDCU UR10, c[0x0][0x398] ;  /* 0x00007300ff0a77ac */ /* 0x000e240008000800 */
[----:B------:R-:W-:Y:S01]  /*10630*/  @P5 STG.E.U8 desc[UR22][R8.64], R17 ;  /* 0x0000001108005986 */ /* 0x000fe2000c101116 */
[----:B--2---:R-:W-:Y:S01]  /*10640*/  ISETP.LT.AND P5, PT, R242, UR9, !P1 ;  /* 0x00000009f2007c0c */ /* 0x004fe2000cfa1270 */
[----:B------:R-:W2:Y:S01]  /*10650*/  LDCU UR9, c[0x0][0x398] ;  /* 0x00007300ff0977ac */ /* 0x000ea20008000800 */
[----:B------:R-:W-:-:S05]  /*10660*/  IADD3 R4, P6, PT, R13, R2, RZ ;  /* 0x000000020d047210 */ /* 0x000fca0007fde0ff */
[----:B------:R-:W-:Y:S01]  /*10670*/  IMAD.X R5, R12, 0x1, R199, P6 ;  /* 0x000000010c057824 */ /* 0x000fe200030e06c7 */
[----:B------:R-:W-:Y:S01]  /*10680*/  IADD3 R10, P6, PT, R13, R196, RZ ;  /* 0x000000c40d0a7210 */ /* 0x000fe20007fde0ff */
[----:B---3--:R-:W-:-:S03]  /*10690*/  VIADD R6, R249, 0x1a ;  /* 0x0000001af9067836 */ /* 0x008fc60000000000 */
[----:B------:R3:W-:Y:S01]  /*106a0*/  @P0 STG.E.U8 desc[UR22][R4.64], R155 ;  /* 0x0000009b04000986 */ /* 0x0007e2000c101116 */
[----:B------:R-:W-:Y:S01]  /*106b0*/  IMAD.X R11, R12, 0x1, R3, P6 ;  /* 0x000000010c0b7824 */ /* 0x000fe200030e0603 */
[----:B-1----:R-:W-:Y:S01]  /*106c0*/  ISETP.GE.AND P0, PT, R6, UR4, PT ;  /* 0x0000000406007c0c */ /* 0x002fe2000bf06270 */
[----:B------:R-:W1:Y:S01]  /*106d0*/  LDCU UR4, c[0x0][0x398] ;  /* 0x00007300ff0477ac */ /* 0x000e620008000800 */
[C---:B------:R-:W-:Y:S01]  /*106e0*/  IADD3 R6, P6, PT, R13.reuse, R198, RZ ;  /* 0x000000c60d067210 */ /* 0x040fe20007fde0ff */
[----:B------:R-:W-:Y:S01]  /*106f0*/  VIADD R15, R13, UR30 ;  /* 0x0000001e0d0f7c36 */ /* 0x000fe20008000000 */
[----:B------:R0:W-:Y:S01]  /*10700*/  @P5 STG.E.U8 desc[UR22][R10.64], R91 ;  /* 0x0000005b0a005986 */ /* 0x0001e2000c101116 */
[----:B------:R-:W-:Y:S01]  /*10710*/  ISETP.LT.AND P1, PT, R241, UR6, !P1 ;  /* 0x00000006f1007c0c */ /* 0x000fe2000cf21270 */
[----:B------:R-:W0:Y:S01]  /*10720*/  LDCU UR6, c[0x0][0x398] ;  /* 0x00007300ff0677ac */ /* 0x000e220008000800 */
[----:B--2---:R-:W-:Y:S01]  /*10730*/  ISETP.LT.AND P5, PT, R246, UR9, !P4 ;  /* 0x00000009f6007c0c */ /* 0x004fe2000e7a1270 */
[----:B------:R-:W-:Y:S01]  /*10740*/  IMAD.X R7, R12, 0x1, R197, P6 ;  /* 0x000000010c077824 */ /* 0x000fe200030e06c5 */
[----:B------:R-:W-:Y:S01]  /*10750*/  SHF.R.S32.HI R14, RZ, 0x1f, R15 ;  /* 0x0000001fff0e7819 */ /* 0x000fe2000001140f */
[----:B------:R-:W2:Y:S01]  /*10760*/  LDCU UR9, c[0x0][0x398] ;  /* 0x00007300ff0977ac */ /* 0x000ea20008000800 */
[----:B---3--:R-:W-:-:S02]  /*10770*/  IADD3 R4, P6, PT, R15, R0, RZ ;  /* 0x000000000f047210 */ /* 0x008fc40007fde0ff */
[----:B------:R-:W-:Y:S02]  /*10780*/  PRMT R13, R17, 0x9910, RZ ;  /* 0x00009910110d7816 */ /* 0x000fe400000000ff */
[----:B------:R-:W-:Y:S01]  /*10790*/  F2FP.SATFINITE.E5M2.F32.PACK_AB_MERGE_C R27, R27, R26, RZ ;  /* 0x0000001a1b1b723e */ /* 0x000fe200048060ff */
[----:B------:R-:W-:Y:S01]  /*107a0*/  IMAD.X R5, R14, 0x1, R200, P6 ;  /* 0x000000010e057824 */ /* 0x000fe200030e06c8 */
[----:B------:R-:W-:-:S03]  /*107b0*/  SHF.R.S32.HI R13, RZ, 0x8, R13 ;  /* 0x00000008ff0d7819 */ /* 0x000fc6000001140d */
[----:B------:R3:W-:Y:S01]  /*107c0*/  @P1 STG.E.U8 desc[UR22][R6.64], R27 ;  /* 0x0000001b06001986 */ /* 0x0007e2000c101116 */
[----:B------:R-:W-:-:S03]  /*107d0*/  IADD3 R8, P6, PT, R15, R2, RZ ;  /* 0x000000020f087210 */ /* 0x000fc60007fde0ff */
[----:B------:R2:W-:Y:S01]  /*107e0*/  @P5 STG.E.U8 desc[UR22][R4.64], R13 ;  /* 0x0000000d04005986 */ /* 0x0005e2000c101116 */
[----:B-1----:R-:W-:Y:S02]  /*107f0*/  ISETP.LT.AND P5, PT, R245, UR4, !P4 ;  /* 0x00000004f5007c0c */ /* 0x002fe4000e7a1270 */
[----:B0-----:R-:W-:Y:S02]  /*10800*/  PRMT R91, R91, 0x9910, RZ ;  /* 0x000099105b5b7816 */ /* 0x001fe400000000ff */
[----:B------:R-:W-:Y:S01]  /*10810*/  ISETP.LT.AND P1, PT, R242, UR10, !P4 ;  /* 0x0000000af2007c0c */ /* 0x000fe2000e721270 */
[C---:B------:R-:W-:Y:S01]  /*10820*/  IMAD.X R9, R14.reuse, 0x1, R199, P6 ;  /* 0x000000010e097824 */ /* 0x040fe200030e06c7 */
[----:B------:R-:W-:Y:S01]  /*10830*/  PRMT R11, R155, 0x9910, RZ ;  /* 0x000099109b0b7816 */ /* 0x000fe200000000ff */
[----:B---3--:R-:W-:Y:S01]  /*10840*/  IMAD.MOV.U32 R6, RZ, RZ, R91 ;  /* 0x000000ffff067224 */ /* 0x008fe200078e005b */
[C---:B------:R-:W-:Y:S01]  /*10850*/  IADD3 R10, P6, PT, R15.reuse, R196, RZ ;  /* 0x000000c40f0a7210 */ /* 0x040fe20007fde0ff */
[----:B------:R-:W-:Y:S01]  /*10860*/  VIADD R17, R15, UR30 ;  /* 0x0000001e0f117c36 */ /* 0x000fe20008000000 */
[----:B------:R-:W-:Y:S01]  /*10870*/  SHF.R.S32.HI R7, RZ, 0x8, R11 ;  /* 0x00000008ff077819 */ /* 0x000fe2000001140b */
[----:B------:R-:W0:Y:S01]  /*10880*/  LDCU UR10, c[0x0][0x398] ;  /* 0x00007300ff0a77ac */ /* 0x000e220008000800 */
[----:B--2---:R-:W-:Y:S01]  /*10890*/  SHF.R.S32.HI R13, RZ, 0x8, R6 ;  /* 0x00000008ff0d7819 */ /* 0x004fe20000011406 */
[----:B------:R-:W-:Y:S01]  /*108a0*/  IMAD.X R11, R14, 0x1, R3, P6 ;  /* 0x000000010e0b7824 */ /* 0x000fe200030e0603 */
[----:B------:R-:W-:Y:S01]  /*108b0*/  PRMT R27, R27, 0x9910, RZ ;  /* 0x000099101b1b7816 */ /* 0x000fe200000000ff */
[----:B------:R1:W-:Y:S01]  /*108c0*/  @P5 STG.E.U8 desc[UR22][R8.64], R7 ;  /* 0x0000000708005986 */ /* 0x0003e2000c101116 */
[----:B------:R-:W-:Y:S01]  /*108d0*/  IADD3 R4, P5, PT, R15, R198, RZ ;  /* 0x000000c60f047210 */ /* 0x000fe20007fbe0ff */
[----:B------:R-:W2:Y:S01]  /*108e0*/  LDCU UR4, c[0x0][0x39c] ;  /* 0x00007380ff0477ac */ /* 0x000ea20008000800 */
[----:B------:R-:W-:Y:S01]  /*108f0*/  ISETP.LT.AND P4, PT, R241, UR6, !P4 ;  /* 0x00000006f1007c0c */ /* 0x000fe2000e781270 */
[----:B------:R3:W-:Y:S01]  /*10900*/  @P1 STG.E.U8 desc[UR22][R10.64], R13 ;  /* 0x0000000d0a001986 */ /* 0x0007e2000c101116 */
[----:B------:R-:W-:-:S02]  /*10910*/  ISETP.LT.AND P1, PT, R246, UR9, !P3 ;  /* 0x00000009f6007c0c */ /* 0x000fc4000df21270 */
[----:B------:R-:W-:Y:S02]  /*10920*/  SHF.R.S32.HI R16, RZ, 0x1f, R17 ;  /* 0x0000001fff107819 */ /* 0x000fe40000011411 */
[----:B------:R-:W-:Y:S01]  /*10930*/  IADD3 R6, P6, PT, R17, R0, RZ ;  /* 0x0000000011067210 */ /* 0x000fe20007fde0ff */
[----:B------:R-:W-:Y:S01]  /*10940*/  IMAD.MOV.U32 R15, RZ, RZ, R27 ;  /* 0x000000ffff0f7224 */ /* 0x000fe200078e001b */
[----:B------:R-:W-:Y:S01]  /*10950*/  F2FP.SATFINITE.E5M2.F32.PACK_AB_MERGE_C R157, R157, R156, RZ ;  /* 0x0000009c9d9d723e */ /* 0x000fe200048060ff */
[----:B------:R-:W-:Y:S01]  /*10960*/  IMAD.X R5, R14, 0x1, R197, P5 ;  /* 0x000000010e057824 */ /* 0x000fe200028e06c5 */
[----:B----4-:R-:W-:Y:S01]  /*10970*/  ISETP.LT.AND P5, PT, R245, UR12, !P3 ;  /* 0x0000000cf5007c0c */ /* 0x010fe2000dfa1270 */
[C---:B-1----:R-:W-:Y:S01]  /*10980*/  IMAD.X R7, R16.reuse, 0x1, R200, P6 ;  /* 0x0000000110077824 */ /* 0x042fe200030e06c8 */
[----:B------:R-:W-:Y:S01]  /*10990*/  IADD3 R8, P6, PT, R17, R2, RZ ;  /* 0x0000000211087210 */ /* 0x000fe20007fde0ff */
[----:B---3--:R-:W-:Y:S01]  /*109a0*/  VIADD R10, R249, 0x1b ;  /* 0x0000001bf90a7836 */ /* 0x008fe20000000000 */
[----:B------:R-:W-:Y:S01]  /*109b0*/  SHF.R.S32.HI R15, RZ, 0x8, R15 ;  /* 0x00000008ff0f7819 */ /* 0x000fe2000001140f */
[----:B------:R-:W1:Y:S02]  /*109c0*/  LDCU UR6, c[0x0][0x39c] ;  /* 0x00007380ff0677ac */ /* 0x000e640008000800 */
[----:B------:R-:W-:-:S02]  /*109d0*/  IMAD.X R9, R16, 0x1, R199, P6 ;  /* 0x0000000110097824 */ /* 0x000fc400030e06c7 */
[----:B------:R-:W-:Y:S01]  /*109e0*/  @P4 STG.E.U8 desc[UR22][R4.64], R15 ;  /* 0x0000000f04004986 */ /* 0x000fe2000c101116 */
[----:B--2---:R-:W-:Y:S01]  /*109f0*/  ISETP.GE.AND P4, PT, R10, UR4, PT ;  /* 0x000000040a007c0c */ /* 0x004fe2000bf86270 */
[----:B------:R-:W2:Y:S02]  /*10a00*/  LDCU UR4, c[0x0][0x398] ;  /* 0x00007300ff0477ac */ /* 0x000ea40008000800 */
[----:B------:R3:W-:Y:S01]  /*10a10*/  @P1 STG.E.U8 desc[UR22][R6.64], R19 ;  /* 0x0000001306001986 */ /* 0x0007e2000c101116 */
[----:B0-----:R-:W-:Y:S01]  /*10a20*/  ISETP.LT.AND P1, PT, R242, UR10, !P3 ;  /* 0x0000000af2007c0c */ /* 0x001fe2000df21270 */
[----:B------:R-:W0:Y:S02]  /*10a30*/  LDCU UR9, c[0x0][0x398] ;  /* 0x00007300ff0977ac */ /* 0x000e240008000800 */
[----:B------:R-:W-:Y:S01]  /*10a40*/  @P5 STG.E.U8 desc[UR22][R8.64], R157 ;  /* 0x0000009d08005986 */ /* 0x000fe2000c101116 */
[----:B------:R-:W-:Y:S02]  /*10a50*/  IADD3 R10, P5, PT, R17, R196, RZ ;  /* 0x000000c4110a7210 */ /* 0x000fe40007fbe0ff */
[----:B------:R-:W-:Y:S01]  /*10a60*/  F2FP.SATFINITE.E5M2.F32.PACK_AB_MERGE_C R93, R93, R92, RZ ;  /* 0x0000005c5d5d723e */ /* 0x000fe200048060ff */
[----:B------:R-:W-:Y:S01]  /*10a70*/  VIADD R13, R249, 0x1c ;  /* 0x0000001cf90d7836 */ /* 0x000fe20000000000 */
[----:B------:R-:W-:Y:S01]  /*10a80*/  IADD3 R12, P6, PT, R17, R198, RZ ;  /* 0x000000c6110c7210 */ /* 0x000fe20007fde0ff */
[----:B------:R-:W-:Y:S01]  /*10a90*/  IMAD.X R11, R16, 0x1, R3, P5 ;  /* 0x00000001100b7824 */ /* 0x000fe200028e0603 */
[----:B------:R-:W-:Y:S01]  /*10aa0*/  F2FP.SATFINITE.E5M2.F32.PACK_AB_MERGE_C R29, R29, R28, RZ ;  /* 0x0000001c1d1d723e */ /* 0x000fe200048060ff */
[----:B------:R-:W4:Y:S01]  /*10ab0*/  LDCU UR10, c[0x0][0x398] ;  /* 0x00007300ff0a77ac */ /* 0x000f220008000800 */
[----:B---3--:R-:W-:-:S02]  /*10ac0*/  PRMT R19, R19, 0x9910, RZ ;  /* 0x0000991013137816 */ /* 0x008fc400000000ff */
[----:B------:R3:W-:Y:S01]  /*10ad0*/  @P1 STG.E.U8 desc[UR22][R10.64], R93 ;  /* 0x0000005d0a001986 */ /* 0x0007e2000c101116 */
[----:B------:R-:W0:Y:S02]  /*10ae0*/  LDCU UR12, c[0x0][0x398] ;  /* 0x00007300ff0c77ac */ /* 0x000e240008000800 */
[----:B---3--:R-:W-:Y:S01]  /*10af0*/  IMAD.MOV.U32 R11, RZ, RZ, R19 ;  /* 0x000000ffff0b7224 */ /* 0x008fe200078e0013 */
[----:B------:R-:W-:Y:S02]  /*10b00*/  F2FP.SATFINITE.E5M2.F32.PACK_AB_MERGE_C R19, R238, R213, RZ ;  /* 0x000000d5ee13723e */ /* 0x000fe400048060ff */
[----:B------:R-:W3:Y:S04]  /*10b10*/  LDL.LU R213, [R1+0x70] ;  /* 0x0000700001d57983 */ /* 0x000ee80000300800 */
[----:B------:R-:W3:Y:S01]  /*10b20*/  LDL.LU R238, [R1+0x74] ;  /* 0x0000740001ee7983 */ /* 0x000ee20000300800 */
[----:B------:R-:W-:Y:S01]  /*10b30*/  ISETP.LT.AND P3, PT, R241, UR14, !P3 ;  /* 0x0000000ef1007c0c */ /* 0x000fe2000df61270 */
[----:B------:R-:W-:Y:S01]  /*10b40*/  VIADD R17, R17, UR30 ;  /* 0x0000001e11117c36 */ /* 0x000fe20008000000 */
[----:B-1----:R-:W-:Y:S01]  /*10b50*/  ISETP.GE.AND P5, PT, R13, UR6, PT ;  /* 0x000000060d007c0c */ /* 0x002fe2000bfa6270 */
[----:B------:R-:W-:Y:S01]  /*10b60*/  IMAD.X R13, R16, 0x1, R197, P6 ;  /* 0x00000001100d7824 */ /* 0x000fe200030e06c5 */
[----:B------:R-:W1:Y:S02]  /*10b70*/  LDCU UR6, c[0x0][0x398] ;  /* 0x00007300ff0677ac */ /* 0x000e640008000800 */
[----:B------:R-:W-:-:S02]  /*10b80*/  SHF.R.S32.HI R14, RZ, 0x1f, R17 ;  /* 0x0000001fff0e7819 */ /* 0x000fc40000011411 */
[----:B------:R-:W-:Y:S01]  /*10b90*/  IADD3 R4, P6, PT, R17, R0, RZ ;  /* 0x0000000011047210 */ /* 0x000fe20007fde0ff */
[----:B------:R-:W1:Y:S01]  /*10ba0*/  LDCU UR14, c[0x0][0x398] ;  /* 0x00007300ff0e77ac */ /* 0x000e620008000800 */
[----:B0-----:R-:W-:-:S03]  /*10bb0*/  ISETP.LT.AND P1, PT, R245, UR9, !P2 ;  /* 0x00000009f5007c0c */ /* 0x001fc6000d721270 */
[----:B------:R0:W-:Y:S01]  /*10bc0*/  @P3 STG.E.U8 desc[UR22][R12.64], R29 ;  /* 0x0000001d0c003986 */ /* 0x0001e2000c101116 */
[----:B--2---:R-:W-:Y:S01]  /*10bd0*/  ISETP.LT.AND P3, PT, R246, UR4, !P2 ;  /* 0x00000004f6007c0c */ /* 0x004fe2000d761270 */
[C---:B------:R-:W-:Y:S01]  /*10be0*/  IMAD.X R5, R14.reuse, 0x1, R200, P6 ;  /* 0x000000010e057824 */ /* 0x040fe200030e06c8 */
[----:B------:R-:W-:Y:S01]  /*10bf0*/  IADD3 R6, P6, PT, R17, R2, RZ ;  /* 0x0000000211067210 */ /* 0x000fe20007fde0ff */
[----:B------:R-:W2:Y:S01]  /*10c00*/  LDCU UR9, c[0x0][0x398] ;  /* 0x00007300ff0977ac */ /* 0x000ea20008000800 */
[----:B------:R-:W-:Y:S02]  /*10c10*/  PRMT R15, R157, 0x9910, RZ ;  /* 0x000099109d0f7816 */ /* 0x000fe400000000ff */
[----:B------:R-:W-:Y:S01]  /*10c20*/  SHF.R.S32.HI R11, RZ, 0x8, R11 ;  /* 0x00000008ff0b7819 */ /* 0x000fe2000001140b */
[C---:B------:R-:W-:Y:S01]  /*10c30*/  IMAD.X R7, R14.reuse, 0x1, R199, P6 ;  /* 0x000000010e077824 */ /* 0x040fe200030e06c7 */
[C---:B------:R-:W-:Y:S01]  /*10c40*/  IADD3 R8, P6, PT, R17.reuse, R196, RZ ;  /* 0x000000c411087210 */ /* 0x040fe20007fde0ff */
[----:B------:R-:W2:Y:S01]  /*10c50*/  LDCU UR4, c[0x0][0x39c] ;  /* 0x00007380ff0477ac */ /* 0x000ea20008000800 */
[----:B------:R-:W-:Y:S01]  /*10c60*/  SHF.R.S32.HI R15, RZ, 0x8, R15 ;  /* 0x00000008ff0f7819 */ /* 0x000fe2000001140f */
[----:B0-----:R-:W-:Y:S01]  /*10c70*/  VIADD R13, R17, UR30 ;  /* 0x0000001e110d7c36 */ /* 0x001fe20008000000 */
[----:B------:R-:W-:Y:S01]  /*10c80*/  PRMT R29, R29, 0x9910, RZ ;  /* 0x000099101d1d7816 */ /* 0x000fe200000000ff */
[----:B------:R0:W-:Y:S01]  /*10c90*/  @P3 STG.E.U8 desc[UR22][R4.64], R11 ;  /* 0x0000000b04003986 */ /* 0x0001e2000c101116 */
[----:B------:R-:W-:-:S03]  /*10ca0*/  IMAD.X R9, R14, 0x1, R3, P6 ;  /* 0x000000010e097824 */ /* 0x000fc600030e0603 */
[----:B------:R2:W-:Y:S01]  /*10cb0*/  @P1 STG.E.U8 desc[UR22][R6.64], R15 ;  /* 0x0000000f06001986 */ /* 0x0005e2000c101116 */
[----:B-1----:R-:W-:Y:S01]  /*10cc0*/  ISETP.LT.AND P1, PT, R242, UR6, !P2 ;  /* 0x00000006f2007c0c */ /* 0x002fe2000d721270 */
[----:B------:R-:W1:Y:S01]  /*10cd0*/  LDCU UR6, c[0x0][0x39c] ;  /* 0x00007380ff0677ac */ /* 0x000e620008000800 */
[----:B----4-:R-:W-:Y:S02]  /*10ce0*/  ISETP.LT.AND P2, PT, R241, UR10, !P2 ;  /* 0x0000000af1007c0c */ /* 0x010fe4000d741270 */
[----:B------:R-:W-:Y:S01]  /*10cf0*/  ISETP.LT.AND P3, PT, R246, UR12, !P0 ;  /* 0x0000000cf6007c0c */ /* 0x000fe2000c761270 */
[----:B------:R-:W4:Y:S01]  /*10d00*/  LDCU UR10, c[0x0][0x398] ;  /* 0x00007300ff0a77ac */ /* 0x000f220008000800 */
[----:B0-----:R-:W-:Y:S01]  /*10d10*/  IADD3 R4, P6, PT, R17, R198, RZ ;  /* 0x000000c611047210 */ /* 0x001fe20007fde0ff */
[----:B------:R-:W-:Y:S01]  /*10d20*/  IMAD.MOV.U32 R17, RZ, RZ, R29 ;  /* 0x000000ffff117224 */ /* 0x000fe200078e001d */
[----:B------:R-:W-:Y:S02]  /*10d30*/  PRMT R10, R93, 0x9910, RZ ;  /* 0x000099105d0a7816 */ /* 0x000fe400000000ff */
[----:B------:R-:W-:Y:S01]  /*10d40*/  SHF.R.S32.HI R12, RZ, 0x1f, R13 ;  /* 0x0000001fff0c7819 */ /* 0x000fe2000001140d */
[----:B------:R-:W-:Y:S01]  /*10d50*/  IMAD.X R5, R14, 0x1, R197, P6 ;  /* 0x000000010e057824 */ /* 0x000fe200030e06c5 */
[----:B--2---:R-:W-:Y:S01]  /*10d60*/  IADD3 R6, P6, PT, R13, R0, RZ ;  /* 0x000000000d067210 */ /* 0x004fe20007fde0ff */
[----:B------:R-:W-:Y:S01]  /*10d70*/  VIADD R11, R249, 0x1d ;  /* 0x0000001df90b7836 */ /* 0x000fe20000000000 */
[----:B------:R-:W-:Y:S01]  /*10d80*/  SHF.R.S32.HI R15, RZ, 0x8, R10 ;  /* 0x00000008ff0f7819 */ /* 0x000fe2000001140a */
[----:B------:R-:W0:Y:S01]  /*10d90*/  LDCU UR12, c[0x0][0x398] ;  /* 0x00007300ff0c77ac */ /* 0x000e220008000800 */
[----:B------:R-:W-:Y:S01]  /*10da0*/  SHF.R.S32.HI R17, RZ, 0x8, R17 ;  /* 0x00000008ff117819 */ /* 0x000fe20000011411 */
[----:B------:R-:W-:-:S02]  /*10db0*/  IMAD.X R7, R12, 0x1, R200, P6 ;  /* 0x000000010c077824 */ /* 0x000fc400030e06c8 */
[----:B------:R2:W-:Y:S04]  /*10dc0*/  @P1 STG.E.U8 desc[UR22][R8.64], R15 ;  /* 0x0000000f08001986 */ /* 0x0005e8000c101116 */
[----:B------:R0:W-:Y:S04]  /*10dd0*/  @P2 STG.E.U8 desc[UR22][R4.64], R17 ;  /* 0x0000001104002986 */ /* 0x0001e8000c101116 */
[----:B------:R0:W-:Y:S01]  /*10de0*/  @P3 STG.E.U8 desc[UR22][R6.64], R19 ;  /* 0x0000001306003986 */ /* 0x0001e2000c101116 */
[----:B------:R-:W-:Y:S01]  /*10df0*/  ISETP.LT.AND P3, PT, R245, UR9, !P0 ;  /* 0x00000009f5007c0c */ /* 0x000fe2000c761270 */
[----:B------:R-:W4:Y:S01]  /*10e00*/  LDCU UR9, c[0x0][0x398] ;  /* 0x00007300ff0977ac */ /* 0x000f220008000800 */
[----:B------:R-:W-:-:S02]  /*10e10*/  IADD3 R10, P6, PT, R13, R2, RZ ;  /* 0x000000020d0a7210 */ /* 0x000fc40007fde0ff */
[----:B------:R-:W-:Y:S02]  /*10e20*/  ISETP.LT.AND P2, PT, R242, UR14, !P0 ;  /* 0x0000000ef2007c0c */ /* 0x000fe4000c741270 */
[----:B------:R-:W-:Y:S02]  /*10e30*/  F2FP.SATFINITE.E5M2.F32.PACK_AB_MERGE_C R159, R159, R158, RZ ;  /* 0x0000009e9f9f723e */ /* 0x000fe400048060ff */
[----:B------:R-:W-:Y:S01]  /*10e40*/  F2FP.SATFINITE.E5M2.F32.PACK_AB_MERGE_C R95, R95, R94, RZ ;  /* 0x0000005e5f5f723e */ /* 0x000fe200048060ff */
[----:B--2---:R-:W-:Y:S01]  /*10e50*/  VIADD R15, R13, UR30 ;  /* 0x0000001e0d0f7c36 */ /* 0x004fe20008000000 */
[----:B------:R-:W-:Y:S01]  /*10e60*/  ISETP.GE.AND P1, PT, R11, UR4, PT ;  /* 0x000000040b007c0c */ /* 0x000fe2000bf26270 */
[C---:B------:R-:W-:Y:S01]  /*10e70*/  IMAD.X R11, R12.reuse, 0x1, R199, P6 ;  /* 0x000000010c0b7824 */ /* 0x040fe200030e06c7 */
[----:B0-----:R-:W-:Y:S01]  /*10e80*/  IADD3 R4, P6, PT, R13, R196, RZ ;  /* 0x000000c40d047210 */ /* 0x001fe20007fde0ff */
[----:B------:R-:W-:Y:S01]  /*10e90*/  VIADD R6, R249, 0x1e ;  /* 0x0000001ef9067836 */ /* 0x000fe20000000000 */
[----:B------:R-:W0:Y:S02]  /*10ea0*/  LDCU UR4, c[0x0][0x398] ;  /* 0x00007300ff0477ac */ /* 0x000e240008000800 */
[----:B------:R-:W-:Y:S01]  /*10eb0*/  @P3 STG.E.U8 desc[UR22][R10.64], R159 ;  /* 0x0000009f0a003986 */ /* 0x000fe2000c101116 */
[----:B------:R-:W-:Y:S01]  /*10ec0*/  IMAD.X R5, R12, 0x1, R3, P6 ;  /* 0x000000010c057824 */ /* 0x000fe200030e0603 */
[----:B-1----:R-:W-:Y:S01]  /*10ed0*/  ISETP.GE.AND P3, PT, R6, UR6, PT ;  /* 0x0000000606007c0c */ /* 0x002fe2000bf66270 */
[----:B------:R-:W1:Y:S01]  /*10ee0*/  LDCU UR6, c[0x0][0x398] ;  /* 0x00007300ff0677ac */ /* 0x000e620008000800 */
[----:B------:R-:W-:-:S02]  /*10ef0*/  IADD3 R6, P6, PT, R13, R198, RZ ;  /* 0x000000c60d067210 */ /* 0x000fc40007fde0ff */
[----:B------:R2:W-:Y:S01]  /*10f00*/  @P2 STG.E.U8 desc[UR22][R4.64], R95 ;  /* 0x0000005f04002986 */ /* 0x0005e2000c101116 */
[----:B----4-:R-:W-:Y:S01]  /*10f10*/  ISETP.LT.AND P0, PT, R241, UR9, !P0 ;  /* 0x00000009f1007c0c */ /* 0x010fe2000c701270 */
[----:B------:R-:W4:Y:S01]  /*10f20*/  LDCU UR9, c[0x0][0x398] ;  /* 0x00007300ff0977ac */ /* 0x000f220008000800 */
[----:B------:R-:W-:Y:S01]  /*10f30*/  ISETP.LT.AND P2, PT, R246, UR10, !P4 ;  /* 0x0000000af6007c0c */ /* 0x000fe2000e741270 */
[----:B------:R-:W-:Y:S01]  /*10f40*/  IMAD.X R7, R12, 0x1, R197, P6 ;  /* 0x000000010c077824 */ /* 0x000fe200030e06c5 */
[----:B------:R-:W-:Y:S01]  /*10f50*/  SHF.R.S32.HI R14, RZ, 0x1f, R15 ;  /* 0x0000001fff0e7819 */ /* 0x000fe2000001140f */
[----:B------:R-:W4:Y:S01]  /*10f60*/  LDCU UR10, c[0x0][0x398] ;  /* 0x00007300ff0a77ac */ /* 0x000f220008000800 */
[----:B------:R-:W-:Y:S02]  /*10f70*/  IADD3 R8, P6, PT, R15, R0, RZ ;  /* 0x000000000f087210 */ /* 0x000fe40007fde0ff */
[----:B------:R-:W-:Y:S01]  /*10f80*/  PRMT R13, R19, 0x9910, RZ ;  /* 0x00009910130d7816 */ /* 0x000fe200000000ff */
[----:B------:R-:W3:Y:S01]  /*10f90*/  LDCU UR14, c[0x0][0x398] ;  /* 0x00007300ff0e77ac */ /* 0x000ee20008000800 */
[----:B------:R-:W-:Y:S01]  /*10fa0*/  F2FP.SATFINITE.E5M2.F32.PACK_AB_MERGE_C R31, R31, R30, RZ ;  /* 0x0000001e1f1f723e */ /* 0x000fe200048060ff */
[----:B------:R-:W-:Y:S01]  /*10fb0*/  IMAD.X R9, R14, 0x1, R200, P6 ;  /* 0x000000010e097824 */ /* 0x000fe200030e06c8 */
[----:B------:R-:W-:-:S02]  /*10fc0*/  SHF.R.S32.HI R13, RZ, 0x8, R13 ;  /* 0x00000008ff0d7819 */ /* 0x000fc4000001140d */
[----:B--2---:R-:W-:Y:S01]  /*10fd0*/  IADD3 R4, P6, PT, R15, R2, RZ ;  /* 0x000000020f047210 */ /* 0x004fe20007fde0ff */
[----:B------:R-:W-:Y:S01]  /*10fe0*/  @P0 STG.E.U8 desc[UR22][R6.64], R31 ;  /* 0x0000001f06000986 */ /* 0x000fe2000c101116 */
[----:B-1----:R-:W-:Y:S01]  /*10ff0*/  ISETP.LT.AND P0, PT, R242, UR6, !P4 ;  /* 0x00000006f2007c0c */ /* 0x002fe2000e701270 */
[----:B------:R-:W1:Y:S02]  /*11000*/  LDCU UR6, c[0x0][0x398] ;  /* 0x00007300ff0677ac */ /* 0x000e640008000800 */
[----:B------:R2:W-:Y:S01]  /*11010*/  @P2 STG.E.U8 desc[UR22][R8.64], R13 ;  /* 0x0000000d08002986 */ /* 0x0005e2000c101116 */
[----:B0-----:R-:W-:Y:S01]  /*11020*/  ISETP.LT.AND P2, PT, R245, UR4, !P4 ;  /* 0x00000004f5007c0c */ /* 0x001fe2000e741270 */
[----:B------:R-:W-:Y:S01]  /*11030*/  IMAD.X R5, R14, 0x1, R199, P6 ;  /* 0x000000010e057824 */ /* 0x000fe200030e06c7 */
[----:B------:R-:W-:Y:S01]  /*11040*/  PRMT R11, R159, 0x9910, RZ ;  /* 0x000099109f0b7816 */ /* 0x000fe200000000ff */
[----:B------:R-:W0:Y:S01]  /*11050*/  LDCU UR4, c[0x0][0x39c] ;  /* 0x00007380ff0477ac */ /* 0x000e220008000800 */
[----:B------:R-:W-:-:S02]  /*11060*/  IADD3 R10, P6, PT, R15, R196, RZ ;  /* 0x000000c40f0a7210 */ /* 0x000fc40007fde0ff */
[----:B------:R-:W-:-:S04]  /*11070*/  PRMT R17, R95, 0x9910, RZ ;  /* 0x000099105f117816 */ /* 0x000fc800000000ff */
[----:B------:R-:W-:Y:S02]  /*11080*/  SHF.R.S32.HI R17, RZ, 0x8, R17 ;  /* 0x00000008ff117819 */ /* 0x000fe40000011411 */
[----:B--2---:R-:W-:Y:S01]  /*11090*/  SHF.R.S32.HI R9, RZ, 0x8, R11 ;  /* 0x00000008ff097819 */ /* 0x004fe2000001140b */
[----:B------:R-:W-:-:S04]  /*110a0*/  IMAD.X R11, R14, 0x1, R3, P6 ;  /* 0x000000010e0b7824 */ /* 0x000fc800030e0603 */
[----:B------:R2:W-:Y:S04]  /*110b0*/  @P2 STG.E.U8 desc[UR22][R4.64], R9 ;  /* 0x0000000904002986 */ /* 0x0005e8000c101116 */
[----:B------:R0:W-:Y:S01]  /*110c0*/  @P0 STG.E.U8 desc[UR22][R10.64], R17 ;  /* 0x000000110a000986 */ /* 0x0001e2000c101116 */
[----:B------:R-:W-:Y:S01]  /*110d0*/  PRMT R31, R31, 0x9910, RZ ;  /* 0x000099101f1f7816 */ /* 0x000fe200000000ff */
[----:B------:R-:W-:Y:S01]  /*110e0*/  VIADD R13, R15, UR30 ;  /* 0x0000001e0f0d7c36 */ /* 0x000fe20008000000 */
[----:B----4-:R-:W-:Y:S01]  /*110f0*/  ISETP.LT.AND P0, PT, R241, UR9, !P4 ;  /* 0x00000009f1007c0c */ /* 0x010fe2000e701270 */
[----:B------:R-:W-:Y:S01]  /*11100*/  VIADD R8, R249, 0x1f ;  /* 0x0000001ff9087836 */ /* 0x000fe20000000000 */
[----:B------:R-:W-:Y:S01]  /*11110*/  ISETP.LT.AND P2, PT, R246, UR10, !P5 ;  /* 0x0000000af6007c0c */ /* 0x000fe2000ef41270 */
[----:B------:R-:W4:Y:S01]  /*11120*/  LDCU UR9, c[0x0][0x398] ;  /* 0x00007300ff0977ac */ /* 0x000f220008000800 */
[----:B------:R-:W-:Y:S01]  /*11130*/  IADD3 R6, P4, PT, R15, R198, RZ ;  /* 0x000000c60f067210 */ /* 0x000fe20007f9e0ff */
[----:B------:R-:W-:Y:S01]  /*11140*/  IMAD.MOV.U32 R15, RZ, RZ, R31 ;  /* 0x000000ffff0f7224 */ /* 0x000fe200078e001f */
[----:B------:R-:W-:Y:S01]  /*11150*/  SHF.R.S32.HI R12, RZ, 0x1f, R13 ;  /* 0x0000001fff0c7819 */ /* 0x000fe2000001140d */
[----:B------:R-:W3:Y:S01]  /*11160*/  LDCU UR10, c[0x0][0x398] ;  /* 0x00007300ff0a77ac */ /* 0x000ee20008000800 */
[----:B--2---:R-:W-:Y:S01]  /*11170*/  IADD3 R4, P6, PT, R13, R0, RZ ;  /* 0x000000000d047210 */ /* 0x004fe20007fde0ff */
[----:B------:R-:W-:Y:S01]  /*11180*/  IMAD.X R7, R14, 0x1, R197, P4 ;  /* 0x000000010e077824 */ /* 0x000fe200020e06c5 */
[----:B------:R-:W-:-:S03]  /*11190*/  SHF.R.S32.HI R15, RZ, 0x8, R15 ;  /* 0x00000008ff0f7819 */ /* 0x000fc6000001140f */
[----:B------:R-:W-:Y:S01]  /*111a0*/  IMAD.X R5, R12, 0x1, R200, P6 ;  /* 0x000000010c057824 */ /* 0x000fe200030e06c8 */
[----:B0-----:R-:W-:Y:S01]  /*111b0*/  ISETP.GE.AND P4, PT, R8, UR4, PT ;  /* 0x0000000408007c0c */ /* 0x001fe2000bf86270 */
[----:B------:R-:W-:Y:S01]  /*111c0*/  @P0 STG.E.U8 desc[UR22][R6.64], R15 ;  /* 0x0000000f06000986 */ /* 0x000fe2000c101116 */
[----:B------:R-:W-:Y:S01]  /*111d0*/  IADD3 R8, P6, PT, R13, R2, RZ ;  /* 0x000000020d087210 */ /* 0x000fe20007fde0ff */
[----:B------:R-:W0:Y:S01]  /*111e0*/  LDCU UR4, c[0x0][0x39c] ;  /* 0x00007380ff0477ac */ /* 0x000e220008000800 */
[----:B-1----:R-:W-:-:S03]  /*111f0*/  ISETP.LT.AND P0, PT, R242, UR6, !P5 ;  /* 0x00000006f2007c0c */ /* 0x002fc6000ef01270 */
[C---:B------:R-:W-:Y:S01]  /*11200*/  IMAD.X R9, R12.reuse, 0x1, R199, P6 ;  /* 0x000000010c097824 */ /* 0x040fe200030e06c7 */
[----:B------:R-:W-:Y:S01]  /*11210*/  IADD3 R10, P6, PT, R13, R196, RZ ;  /* 0x000000c40d0a7210 */ /* 0x000fe20007fde0ff */
[----:B------:R-:W1:Y:S01]  /*11220*/  LDCU UR6, c[0x0][0x39c] ;  /* 0x00007380ff0677ac */ /* 0x000e620008000800 */
[----:B------:R-:W-:Y:S02]  /*11230*/  F2FP.SATFINITE.E5M2.F32.PACK_AB_MERGE_C R161, R161, R160, RZ ;  /* 0x000000a0a1a1723e */ /* 0x000fe400048060ff */
[----:B------:R-:W-:Y:S01]  /*11240*/  F2FP.SATFINITE.E5M2.F32.PACK_AB_MERGE_C R97, R97, R96, RZ ;  /* 0x000000606161723e */ /* 0x000fe200048060ff */
[----:B------:R-:W-:Y:S01]  /*11250*/  IMAD.X R11, R12, 0x1, R3, P6 ;  /* 0x000000010c0b7824 */ /* 0x000fe200030e0603 */
[----:B---3--:R-:W-:Y:S02]  /*11260*/  F2FP.SATFINITE.E5M2.F32.PACK_AB_MERGE_C R17, R238, R213, RZ ;  /* 0x000000d5ee11723e */ /* 0x008fe400048060ff */
[----:B------:R-:W2:Y:S04]  /*11270*/  LDL.LU R213, [R1+0x78] ;  /* 0x0000780001d57983 */ /* 0x000ea80000300800 */
[----:B------:R-:W2:Y:S04]  /*11280*/  LDL.LU R238, [R1+0x7c] ;  /* 0x00007c0001ee7983 */ /* 0x000ea80000300800 */
[----:B------:R3:W-:Y:S01]  /*11290*/  @P2 STG.E.U8 desc[UR22][R4.64], R17 ;  /* 0x0000001104002986 */ /* 0x0007e2000c101116 */
[----:B------:R-:W-:Y:S01]  /*112a0*/  ISETP.LT.AND P2, PT, R245, UR12, !P5 ;  /* 0x0000000cf5007c0c */ /* 0x000fe2000ef41270 */
[----:B------:R-:W0:Y:S01]  /*112b0*/  LDCU UR12, c[0x0][0x398] ;  /* 0x00007300ff0c77ac */ /* 0x000e220008000800 */
[----:B---3--:R-:W-:-:S11]  /*112c0*/  PRMT R17, R17, 0x9910, RZ ;  /* 0x0000991011117816 */ /* 0x008fd600000000ff */
[----:B------:R-:W-:Y:S04]  /*112d0*/  @P2 STG.E.U8 desc[UR22][R8.64], R161 ;  /* 0x000000a108002986 */ /* 0x000fe8000c101116 */
[----:B------:R3:W-:Y:S02]  /*112e0*/  @P0 STG.E.U8 desc[UR22][R10.64], R97 ;  /* 0x000000610a000986 */ /* 0x0007e4000c101116 */
[----:B---3--:R-:W-:Y:S01]  /*112f0*/  IMAD.MOV.U32 R11, RZ, RZ, R17 ;  /* 0x000000ffff0b7224 */ /* 0x008fe200078e0011 */
[----:B------:R-:W-:Y:S02]  /*11300*/  F2FP.SATFINITE.E5M2.F32.PACK_AB_MERGE_C R17, R215, R214, RZ ;  /* 0x000000d6d711723e */ /* 0x000fe400048060ff */
[----:B------:R-:W3:Y:S04]  /*11310*/  LDL.LU R214, [R1+0x88] ;  /* 0x0000880001d67983 */ /* 0x000ee80000300800 */
[----:B------:R-:W3:Y:S01]  /*11320*/  LDL.LU R215, [R1+0x8c] ;  /* 0x00008c0001d77983 */ /* 0x000ee20000300800 */
[----:B------:R-:W-:-:S03]  /*11330*/  F2FP.SATFINITE.E5M2.F32.PACK_AB_MERGE_C R19, R202, R201, RZ ;  /* 0x000000c9ca13723e */ /* 0x000fc600048060ff */
[----:B------:R-:W3:Y:S04]  /*11340*/  LDL.LU R201, [R1+0x98] ;  /* 0x0000980001c97983 */ /* 0x000ee80000300800 */
[----:B------:R-:W3:Y:S01]  /*11350*/  LDL.LU R202, [R1+0x9c] ;  /* 0x00009c0001ca7983 */ /* 0x000ee20000300800 */
[----:B------:R-:W-:Y:S01]  /*11360*/  ISETP.LT.AND P5, PT, R241, UR14, !P5 ;  /* 0x0000000ef1007c0c */ /* 0x000fe2000efa1270 */
[----:B------:R-:W0:Y:S01]  /*11370*/  LDCU UR14, c[0x0][0x398] ;  /* 0x00007300ff0e77ac */ /* 0x000e220008000800 */
[----:B------:R-:W-:Y:S02]  /*11380*/  IADD3 R4, P6, PT, R13, R198, RZ ;  /* 0x000000c60d047210 */ /* 0x000fe40007fde0ff */
[----:B------:R-:W-:-:S03]  /*11390*/  F2FP.SATFINITE.E5M2.F32.PACK_AB_MERGE_C R33, R33, R32, RZ ;  /* 0x000000202121723e */ /* 0x000fc600048060ff */
[----:B------:R-:W-:Y:S02]  /*113a0*/  IMAD.X R5, R12, 0x1, R197, P6 ;  /* 0x000000010c057824 */ /* 0x000fe400030e06c5 */
[----:B------:R-:W-:Y:S01]  /*113b0*/  VIADD R13, R13, UR30 ;  /* 0x0000001e0d0d7c36 */ /* 0x000fe20008000000 */
[----:B----4-:R-:W-:Y:S02]  /*113c0*/  ISETP.LT.AND P0, PT, R246, UR9, !P1 ;  /* 0x00000009f6007c0c */ /* 0x010fe4000cf01270 */
[----:B------:R-:W-:Y:S01]  /*113d0*/  PRMT R15, R161, 0x9910, RZ ;  /* 0x00009910a10f7816 */ /* 0x000fe200000000ff */
[----:B------:R4:W-:Y:S01]  /*113e0*/  @P5 STG.E.U8 desc[UR22][R4.64], R33 ;  /* 0x0000002104005986 */ /* 0x0009e2000c101116 */
[----:B------:R-:W-:Y:S01]  /*113f0*/  ISETP.LT.AND P5, PT, R245, UR10, !P1 ;  /* 0x0000000af5007c0c */ /* 0x000fe2000cfa1270 */
[----:B------:R-:W-:Y:S01]  /*11400*/  VIADD R9, R249, 0x21 ;  /* 0x00000021f9097836 */ /* 0x000fe20000000000 */
[----:B------:R-:W-:Y:S01]  /*11410*/  SHF.R.S32.HI R12, RZ, 0x1f, R13 ;  /* 0x0000001fff0c7819 */ /* 0x000fe2000001140d */
[----:B------:R-:W0:Y:S01]  /*11420*/  LDCU UR9, c[0x0][0x398] ;  /* 0x00007300ff0977ac */ /* 0x000e220008000800 */
[----:B------:R-:W-:-:S02]  /*11430*/  IADD3 R6, P2, PT, R13, R0, RZ ;  /* 0x000000000d067210 */ /* 0x000fc40007f5e0ff */
[----:B------:R-:W-:Y:S01]  /*11440*/  SHF.R.S32.HI R11, RZ, 0x8, R11 ;  /* 0x00000008ff0b7819 */ /* 0x000fe2000001140b */
[----:B------:R-:W1:Y:S01]  /*11450*/  LDCU UR10, c[0x0][0x398] ;  /* 0x00007300ff0a77ac */ /* 0x000e620008000800 */
[----:B----4-:R-:W-:Y:S01]  /*11460*/  IADD3 R4, P6, PT, R13, R2, RZ ;  /* 0x000000020d047210 */ /* 0x010fe20007fde0ff */
[----:B------:R-:W-:Y:S01]  /*11470*/  IMAD.X R7, R12, 0x1, R200, P2 ;  /* 0x000000010c077824 */ /* 0x000fe200010e06c8 */
[----:B------:R-:W-:-:S03]  /*11480*/  SHF.R.S32.HI R15, RZ, 0x8, R15 ;  /* 0x00000008ff0f7819 */ /* 0x000fc6000001140f */
[----:B------:R-:W-:Y:S01]  /*11490*/  IMAD.X R5, R12, 0x1, R199, P6 ;  /* 0x000000010c057824 */ /* 0x000fe200030e06c7 */
[----:B------:R-:W-:Y:S04]  /*114a0*/  @P0 STG.E.U8 desc[UR22][R6.64], R11 ;  /* 0x0000000b06000986 */ /* 0x000fe8000c101116 */
[----:B------:R4:W-:Y:S01]  /*114b0*/  @P5 STG.E.U8 desc[UR22][R4.64], R15 ;  /* 0x0000000f04005986 */ /* 0x0009e2000c101116 */
[----:B------:R-:W-:Y:S02]  /*114c0*/  IADD3 R8, P5, PT, R13, R196, RZ ;  /* 0x000000c40d087210 */ /* 0x000fe40007fbe0ff */
[----:B0-----:R-:W-:Y:S01]  /*114d0*/  ISETP.LT.AND P6, PT, R242, UR12, !P1 ;  /* 0x0000000cf2007c0c */ /* 0x001fe2000cfc1270 */
[----:B------:R-:W-:Y:S01]  /*114e0*/  VIADD R14, R249, 0x20 ;  /* 0x00000020f90e7836 */ /* 0x000fe20000000000 */
[----:B-1----:R-:W-:Y:S01]  /*114f0*/  ISETP.GE.AND P0, PT, R9, UR6, PT ;  /* 0x0000000609007c0c */ /* 0x002fe2000bf06270 */
[----:B------:R-:W-:Y:S01]  /*11500*/  IMAD.X R9, R12, 0x1, R3, P5 ;  /* 0x000000010c097824 */ /* 0x000fe200028e0603 */
[----:B------:R-:W-:Y:S01]  /*11510*/  ISETP.LT.AND P5, PT, R241, UR14, !P1 ;  /* 0x0000000ef1007c0c */ /* 0x000fe2000cfa1270 */
[----:B------:R-:W0:Y:S01]  /*11520*/  LDCU UR6, c[0x0][0x398] ;  /* 0x00007300ff0677ac */ /* 0x000e220008000800 */
[----:B------:R-:W-:-:S02]  /*11530*/  PRMT R10, R97, 0x9910, RZ ;  /* 0x00009910610a7816 */ /* 0x000fc400000000ff */
[----:B----4-:R-:W-:Y:S02]  /*11540*/  IADD3 R4, P1, PT, R13, R198, RZ ;  /* 0x000000c60d047210 */ /* 0x010fe40007f3e0ff */
[----:B------:R-:W-:Y:S01]  /*11550*/  PRMT R15, R33, 0x9910, RZ ;  /* 0x00009910210f7816 */ /* 0x000fe200000000ff */
[----:B------:R-:W-:Y:S01]  /*11560*/  VIADD R13, R13, UR30 ;  /* 0x0000001e0d0d7c36 */ /* 0x000fe20008000000 */
[----:B------:R-:W-:Y:S01]  /*11570*/  SHF.R.S32.HI R11, RZ, 0x8, R10 ;  /* 0x00000008ff0b7819 */ /* 0x000fe2000001140a */
[----:B------:R-:W-:Y:S01]  /*11580*/  IMAD.X R5, R12, 0x1, R197, P1 ;  /* 0x000000010c057824 */ /* 0x000fe200008e06c5 */
[----:B------:R-:W-:Y:S01]  /*11590*/  SHF.R.S32.HI R15, RZ, 0x8, R15 ;  /* 0x00000008ff0f7819 */ /* 0x000fe2000001140f */
[----:B------:R-:W1:Y:S01]  /*115a0*/  LDCU UR12, c[0x0][0x398] ;  /* 0x00007300ff0c77ac */ /* 0x000e620008000800 */
[----:B------:R-:W-:Y:S01]  /*115b0*/  SHF.R.S32.HI R10, RZ, 0x1f, R13 ;  /* 0x0000001fff0a7819 */ /* 0x000fe2000001140d */
[----:B------:R4:W-:Y:S01]  /*115c0*/  @P6 STG.E.U8 desc[UR22][R8.64], R11 ;  /* 0x0000000b08006986 */ /* 0x0009e2000c101116 */
[----:B------:R-:W-:Y:S01]  /*115d0*/  IADD3 R6, P6, PT, R13, R0, RZ ;  /* 0x000000000d067210 */ /* 0x000fe20007fde0ff */
[----:B------:R-:W1:Y:S01]  /*115e0*/  LDCU UR14, c[0x0][0x398] ;  /* 0x00007300ff0e77ac */ /* 0x000e620008000800 */
[----:B------:R-:W-:Y:S01]  /*115f0*/  ISETP.LT.AND P1, PT, R246, UR9, !P3 ;  /* 0x00000009f6007c0c */ /* 0x000fe2000df21270 */
[----:B------:R0:W-:Y:S01]  /*11600*/  @P5 STG.E.U8 desc[UR22][R4.64], R15 ;  /* 0x0000000f04005986 */ /* 0x0001e2000c101116 */
[----:B------:R-:W-:Y:S01]  /*11610*/  ISETP.GE.AND P2, PT, R14, UR4, PT ;  /* 0x000000040e007c0c */ /* 0x000fe2000bf46270 */
[----:B------:R-:W1:Y:S01]  /*11620*/  LDCU UR4, c[0x0][0x39c] ;  /* 0x00007380ff0477ac */ /* 0x000e620008000800 */
[----:B------:R-:W-:Y:S01]  /*11630*/  ISETP.LT.AND P5, PT, R245, UR10, !P3 ;  /* 0x0000000af5007c0c */ /* 0x000fe2000dfa1270 */
[----:B------:R-:W-:Y:S01]  /*11640*/  IMAD.X R7, R10, 0x1, R200, P6 ;  /* 0x000000010a077824 */ /* 0x000fe200030e06c8 */
[----:B------:R-:W1:Y:S01]  /*11650*/  LDCU UR9, c[0x0][0x398] ;  /* 0x00007300ff0977ac */ /* 0x000e620008000800 */
[----:B----4-:R-:W-:-:S02]  /*11660*/  IADD3 R8, P6, PT, R13, R2, RZ ;  /* 0x000000020d087210 */ /* 0x010fc40007fde0ff */
[----:B------:R-:W-:Y:S01]  /*11670*/  F2FP.SATFINITE.E5M2.F32.PACK_AB_MERGE_C R163, R163, R162, RZ ;  /* 0x000000a2a3a3723e */ /* 0x000fe200048060ff */
[----:B------:R-:W-:Y:S01]  /*11680*/  VIADD R12, R249, 0x22 ;  /* 0x00000022f90c7836 */ /* 0x000fe20000000000 */
[----:B------:R-:W4:Y:S01]  /*11690*/  LDCU UR10, c[0x0][0x398] ;  /* 0x00007300ff0a77ac */ /* 0x000f220008000800 */
[----:B------:R-:W-:Y:S01]  /*116a0*/  IMAD.X R9, R10, 0x1, R199, P6 ;  /* 0x000000010a097824 */ /* 0x000fe200030e06c7 */
[----:B0-----:R-:W-:Y:S02]  /*116b0*/  ISETP.LT.AND P6, PT, R242, UR6, !P3 ;  /* 0x00000006f2007c0c */ /* 0x001fe4000dfc1270 */
[----:B------:R-:W-:Y:S01]  /*116c0*/  F2FP.SATFINITE.E5M2.F32.PACK_AB_MERGE_C R99, R99, R98, RZ ;  /* 0x000000626363723e */ /* 0x000fe200048060ff */
[----:B------:R-:W0:Y:S01]  /*116d0*/  LDCU UR6, c[0x0][0x398] ;  /* 0x00007300ff0677ac */ /* 0x000e220008000800 */
[----:B-1----:R-:W-:Y:S01]  /*116e0*/  ISETP.LT.AND P3, PT, R241, UR9, !P3 ;  /* 0x00000009f1007c0c */ /* 0x002fe2000df61270 */
[----:B------:R-:W1:Y:S01]  /*116f0*/  LDCU UR9, c[0x0][0x398] ;  /* 0x00007300ff0977ac */ /* 0x000e620008000800 */
[----:B------:R-:W-:-:S02]  /*11700*/  F2FP.SATFINITE.E5M2.F32.PACK_AB_MERGE_C R35, R35, R34, RZ ;  /* 0x000000222323723e */ /* 0x000fc400048060ff */
[----:B------:R-:W-:-:S04]  /*11710*/  PRMT R15, R163, 0x9910, RZ ;  /* 0x00009910a30f7816 */ /* 0x000fc800000000ff */
[----:B------:R-:W-:Y:S02]  /*11720*/  SHF.R.S32.HI R15, RZ, 0x8, R15 ;  /* 0x00000008ff0f7819 */ /* 0x000fe4000001140f */
[----:B------:R-:W-:Y:S02]  /*11730*/  F2FP.SATFINITE.E5M2.F32.PACK_AB_MERGE_C R165, R165, R164, RZ ;  /* 0x000000a4a5a5723e */ /* 0x000fe400048060ff */
[----:B------:R-:W-:Y:S02]  /*11740*/  F2FP.SATFINITE.E5M2.F32.PACK_AB_MERGE_C R101, R101, R100, RZ ;  /* 0x000000646565723e */ /* 0x000fe400048060ff */
[----:B------:R-:W-:Y:S02]  /*11750*/  F2FP.SATFINITE.E5M2.F32.PACK_AB_MERGE_C R37, R37, R36, RZ ;  /* 0x000000242525723e */ /* 0x000fe400048060ff */
[----:B------:R-:W-:Y:S02]  /*11760*/  F2FP.SATFINITE.E5M2.F32.PACK_AB_MERGE_C R167, R167, R166, RZ ;  /* 0x000000a6a7a7723e */ /* 0x000fe400048060ff */
[----:B------:R-:W-:-:S02]  /*11770*/  F2FP.SATFINITE.E5M2.F32.PACK_AB_MERGE_C R103, R103, R102, RZ ;  /* 0x000000666767723e */ /* 0x000fc400048060ff */
[----:B--2---:R-:W-:-:S05]  /*11780*/  F2FP.SATFINITE.E5M2.F32.PACK_AB_MERGE_C R11, R238, R213, RZ ;  /* 0x000000d5ee0b723e */ /* 0x004fca00048060ff */
[----:B------:R2:W-:Y:S04]  /*11790*/  @P1 STG.E.U8 desc[UR22][R6.64], R11 ;  /* 0x0000000b06001986 */ /* 0x0005e8000c101116 */
[----:B------:R0:W-:Y:S01]  /*117a0*/  @P5 STG.E.U8 desc[UR22][R8.64], R163 ;  /* 0x000000a308005986 */ /* 0x0001e2000c101116 */
[----:B------:R-:W-:Y:S02]  /*117b0*/  IADD3 R4, P5, PT, R13, R196, RZ ;  /* 0x000000c40d047210 */ /* 0x000fe40007fbe0ff */
[----:B------:R-:W-:Y:S01]  /*117c0*/  ISETP.GE.AND P1, PT, R12, UR4, PT ;  /* 0x000000040c007c0c */ /* 0x000fe2000bf26270 */
[----:B------:R-:W1:Y:S02]  /*117d0*/  LDCU UR4, c[0x0][0x398] ;  /* 0x00007300ff0477ac */ /* 0x000e640008000800 */
[----:B------:R-:W-:-:S05]  /*117e0*/  IMAD.X R5, R10, 0x1, R3, P5 ;  /* 0x000000010a057824 */ /* 0x000fca00028e0603 */
[----:B------:R1:W-:Y:S01]  /*117f0*/  @P6 STG.E.U8 desc[UR22][R4.64], R99 ;  /* 0x0000006304006986 */ /* 0x0003e2000c101116 */
[C---:B--2---:R-:W-:Y:S01]  /*11800*/  IADD3 R6, P6, PT, R13.reuse, R198, RZ ;  /* 0x000000c60d067210 */ /* 0x044fe20007fde0ff */
[----:B------:R-:W-:-:S04]  /*11810*/  VIADD R13, R13, UR30 ;  /* 0x0000001e0d0d7c36 */ /* 0x000fc80008000000 */
[----:B------:R-:W-:Y:S01]  /*11820*/  IMAD.X R7, R10, 0x1, R197, P6 ;  /* 0x000000010a077824 */ /* 0x000fe200030e06c5 */
[----:B------:R-:W-:Y:S02]  /*11830*/  SHF.R.S32.HI R12, RZ, 0x1f, R13 ;  /* 0x0000001fff0c7819 */ /* 0x000fe4000001140d */
[C---:B0-----:R-:W-:Y:S02]  /*11840*/  IADD3 R8, P6, PT, R13.reuse, R0, RZ ;  /* 0x000000000d087210 */ /* 0x041fe40007fde0ff */
[----:B----4-:R-:W-:Y:S01]  /*11850*/  ISETP.LT.AND P5, PT, R246, UR10, !P4 ;  /* 0x0000000af6007c0c */ /* 0x010fe2000e7a1270 */
[----:B------:R0:W-:Y:S02]  /*11860*/  @P3 STG.E.U8 desc[UR22][R6.64], R35 ;  /* 0x0000002306003986 */ /* 0x0001e4000c101116 */
[----:B------:R-:W-:Y:S01]  /*11870*/  IMAD.X R9, R12, 0x1, R200, P6 ;  /* 0x000000010c097824 */ /* 0x000fe200030e06c8 */
[----:B-1----:R-:W-:Y:S01]  /*11880*/  IADD3 R4, P6, PT, R13, R2, RZ ;  /* 0x000000020d047210 */ /* 0x002fe20007fde0ff */
[----:B------:R-:W1:Y:S01]  /*11890*/  LDCU UR10, c[0x0][0x398] ;  /* 0x00007300ff0a77ac */ /* 0x000e620008000800 */
[----:B------:R-:W-:-:S02]  /*118a0*/  PRMT R11, R11, 0x9910, RZ ;  /* 0x000099100b0b7816 */ /* 0x000fc400000000ff */
[----:B------:R-:W-:Y:S01]  /*118b0*/  ISETP.LT.AND P3, PT, R245, UR4, !P4 ;  /* 0x00000004f5007c0c */ /* 0x000fe2000e761270 */
[----:B------:R-:W-:Y:S01]  /*118c0*/  IMAD.X R5, R12, 0x1, R199, P6 ;  /* 0x000000010c057824 */ /* 0x000fe200030e06c7 */
[----:B------:R-:W-:Y:S01]  /*118d0*/  SHF.R.S32.HI R11, RZ, 0x8, R11 ;  /* 0x00000008ff0b7819 */ /* 0x000fe2000001140b */
[----:B------:R-:W2:Y:S01]  /*118e0*/  LDCU UR4, c[0x0][0x39c] ;  /* 0x00007380ff0477ac */ /* 0x000ea20008000800 */
[----:B0-----:R-:W-:-:S03]  /*118f0*/  IADD3 R6, P6, PT, R13, R196, RZ ;  /* 0x000000c40d067210 */ /* 0x001fc60007fde0ff */
[----:B------:R0:W-:Y:S01]  /*11900*/  @P5 STG.E.U8 desc[UR22][R8.64], R11 ;  /* 0x0000000b08005986 */ /* 0x0001e2000c101116 */
[----:B------:R-:W-:Y:S01]  /*11910*/  ISETP.LT.AND P5, PT, R242, UR6, !P4 ;  /* 0x00000006f2007c0c */ /* 0x000fe2000e7a1270 */
[----:B------:R-:W4:Y:S01]  /*11920*/  LDCU UR6, c[0x0][0x39c] ;  /* 0x00007380ff0677ac */ /* 0x000f220008000800 */
[----:B------:R-:W-:Y:S01]  /*11930*/  PRMT R10, R99, 0x9910, RZ ;  /* 0x00009910630a7816 */ /* 0x000fe200000000ff */
[----:B------:R-:W-:Y:S01]  /*11940*/  IMAD.X R7, R12, 0x1, R3, P6 ;  /* 0x000000010c077824 */ /* 0x000fe200030e0603 */
[----:B------:R-:W-:Y:S01]  /*11950*/  ISETP.LT.AND P6, PT, R241, UR9, !P4 ;  /* 0x00000009f1007c0c */ /* 0x000fe2000e7c1270 */
[----:B------:R1:W-:Y:S01]  /*11960*/  @P3 STG.E.U8 desc[UR22][R4.64], R15 ;  /* 0x0000000f04003986 */ /* 0x0003e2000c101116 */
[----:B------:R-:W2:Y:S01]  /*11970*/  LDCU UR9, c[0x0][0x398] ;  /* 0x00007300ff0977ac */ /* 0x000ea20008000800 */
[----:B0-----:R-:W-:Y:S02]  /*11980*/  SHF.R.S32.HI R11, RZ, 0x8, R10 ;  /* 0x00000008ff0b7819 */ /* 0x001fe4000001140a */
[----:B------:R-:W-:-:S02]  /*11990*/  IADD3 R8, P3, PT, R13, R198, RZ ;  /* 0x000000c60d087210 */ /* 0x000fc40007f7e0ff */
[----:B------:R-:W-:Y:S01]  /*119a0*/  PRMT R10, R35, 0x9910, RZ ;  /* 0x00009910230a7816 */ /* 0x000fe200000000ff */
[----:B------:R-:W-:Y:S02]  /*119b0*/  VIADD R13, R13, UR30 ;  /* 0x0000001e0d0d7c36 */ /* 0x000fe40008000000 */
[----:B------:R-:W-:Y:S01]  /*119c0*/  IMAD.X R9, R12, 0x1, R197, P3 ;  /* 0x000000010c097824 */ /* 0x000fe200018e06c5 */
[----:B-1----:R-:W-:Y:S02]  /*119d0*/  SHF.R.S32.HI R15, RZ, 0x8, R10 ;  /* 0x00000008ff0f7819 */ /* 0x002fe4000001140a */
[----:B------:R-:W-:Y:S01]  /*119e0*/  ISETP.LT.AND P4, PT, R246, UR10, !P2 ;  /* 0x0000000af6007c0c */ /* 0x000fe2000d781270 */
[----:B------:R0:W-:Y:S01]  /*119f0*/  @P5 STG.E.U8 desc[UR22][R6.64], R11 ;  /* 0x0000000b06005986 */ /* 0x0001e2000c101116 */
[----:B------:R-:W-:Y:S02]  /*11a00*/  ISETP.LT.AND P3, PT, R245, UR12, !P2 ;  /* 0x0000000cf5007c0c */ /* 0x000fe4000d761270 */
[----:B------:R-:W-:Y:S01]  /*11a10*/  SHF.R.S32.HI R12, RZ, 0x1f, R13 ;  /* 0x0000001fff0c7819 */ /* 0x000fe2000001140d */
[----:B------:R-:W-:Y:S01]  /*11a20*/  @P6 STG.E.U8 desc[UR22][R8.64], R15 ;  /* 0x0000000f08006986 */ /* 0x000fe2000c101116 */
[----:B------:R-:W-:Y:S01]  /*11a30*/  IADD3 R4, P5, PT, R13, R0, RZ ;  /* 0x000000000d047210 */ /* 0x000fe20007fbe0ff */
[----:B------:R-:W-:Y:S01]  /*11a40*/  VIADD R10, R249, 0x23 ;  /* 0x00000023f90a7836 */ /* 0x000fe20000000000 */
[----:B------:R-:W1:Y:S01]  /*11a50*/  LDCU UR10, c[0x0][0x398] ;  /* 0x00007300ff0a77ac */ /* 0x000e620008000800 */
[----:B------:R-:W-:Y:S01]  /*11a60*/  F2FP.SATFINITE.E5M2.F32.PACK_AB_MERGE_C R39, R39, R38, RZ ;  /* 0x000000262727723e */ /* 0x000fe200048060ff */
[----:B------:R-:W1:Y:S01]  /*11a70*/  LDCU UR12, c[0x0][0x398] ;  /* 0x00007300ff0c77ac */ /* 0x000e620008000800 */
[----:B0-----:R-:W-:Y:S01]  /*11a80*/  IADD3 R6, P6, PT, R13, R2, RZ ;  /* 0x000000020d067210 */ /* 0x001fe20007fde0ff */
[----:B------:R-:W-:-:S02]  /*11a90*/  IMAD.X R5, R12, 0x1, R200, P5 ;  /* 0x000000010c057824 */ /* 0x000fc400028e06c8 */
[----:B------:R-:W-:Y:S02]  /*11aa0*/  VIADD R11, R249, 0x24 ;  /* 0x00000024f90b7836 */ /* 0x000fe40000000000 */
[----:B------:R-:W-:Y:S01]  /*11ab0*/  IMAD.X R7, R12, 0x1, R199, P6 ;  /* 0x000000010c077824 */ /* 0x000fe200030e06c7 */
[----:B------:R-:W-:Y:S01]  /*11ac0*/  ISETP.LT.AND P5, PT, R242, UR14, !P2 ;  /* 0x0000000ef2007c0c */ /* 0x000fe2000d7a1270 */
[----:B------:R0:W-:Y:S01]  /*11ad0*/  @P4 STG.E.U8 desc[UR22][R4.64], R17 ;  /* 0x0000001104004986 */ /* 0x0001e2000c101116 */
[----:B--2---:R-:W-:Y:S01]  /*11ae0*/  ISETP.GE.AND P4, PT, R10, UR4, PT ;  /* 0x000000040a007c0c */ /* 0x004fe2000bf86270 */
[----:B------:R-:W2:Y:S02]  /*11af0*/  LDCU UR4, c[0x0][0x39c] ;  /* 0x00007380ff0477ac */ /* 0x000ea40008000800 */
[----:B------:R1:W-:Y:S01]  /*11b00*/  @P3 STG.E.U8 desc[UR22][R6.64], R165 ;  /* 0x000000a506003986 */ /* 0x0003e2000c101116 */
[----:B----4-:R-:W-:Y:S01]  /*11b10*/  ISETP.GE.AND P3, PT, R11, UR6, PT ;  /* 0x000000060b007c0c */ /* 0x010fe2000bf66270 */
[----:B------:R-:W4:Y:S01]  /*11b20*/  LDCU UR6, c[0x0][0x398] ;  /* 0x00007300ff0677ac */ /* 0x000f220008000800 */
[----:B------:R-:W-:-:S02]  /*11b30*/  IADD3 R10, P6, PT, R13, R196, RZ ;  /* 0x000000c40d0a7210 */ /* 0x000fc40007fde0ff */
[----:B------:R-:W-:Y:S01]  /*11b40*/  ISETP.LT.AND P2, PT, R241, UR16, !P2 ;  /* 0x00000010f1007c0c */ /* 0x000fe2000d741270 */
[----:B------:R-:W2:Y:S02]  /*11b50*/  LDCU UR14, c[0x0][0x398] ;  /* 0x00007300ff0e77ac */ /* 0x000ea40008000800 */
[----:B------:R-:W-:Y:S01]  /*11b60*/  IMAD.X R11, R12, 0x1, R3, P6 ;  /* 0x000000010c0b7824 */ /* 0x000fe200030e0603 */
[C---:B0-----:R-:W-:Y:S01]  /*11b70*/  IADD3 R4, P6, PT, R13.reuse, R198, RZ ;  /* 0x000000c60d047210 */ /* 0x041fe20007fde0ff */
[----:B------:R-:W-:Y:S01]  /*11b80*/  VIADD R13, R13, UR30 ;  /* 0x0000001e0d0d7c36 */ /* 0x000fe20008000000 */
[----:B------:R-:W-:Y:S01]  /*11b90*/  PRMT R8, R17, 0x9910, RZ ;  /* 0x0000991011087816 */ /* 0x000fe200000000ff */
[----:B------:R-:W0:Y:S01]  /*11ba0*/  LDCU UR16, c[0x0][0x398] ;  /* 0x00007300ff1077ac */ /* 0x000e220008000800 */
[----:B------:R2:W-:Y:S01]  /*11bb0*/  @P5 STG.E.U8 desc[UR22][R10.64], R101 ;  /* 0x000000650a005986 */ /* 0x0005e2000c101116 */
[----:B------:R-:W-:Y:S01]  /*11bc0*/  ISETP.LT.AND P5, PT, R246, UR9, !P0 ;  /* 0x00000009f6007c0c */ /* 0x000fe2000c7a1270 */
[----:B------:R-:W-:Y:S01]  /*11bd0*/  IMAD.X R5, R12, 0x1, R197, P6 ;  /* 0x000000010c057824 */ /* 0x000fe200030e06c5 */
[----:B------:R-:W-:Y:S01]  /*11be0*/  SHF.R.S32.HI R12, RZ, 0x1f, R13 ;  /* 0x0000001fff0c7819 */ /* 0x000fe2000001140d */
[----:B------:R-:W0:Y:S01]  /*11bf0*/  LDCU UR9, c[0x0][0x398] ;  /* 0x00007300ff0977ac */ /* 0x000e220008000800 */
[----:B-1----:R-:W-:-:S02]  /*11c00*/  IADD3 R6, P6, PT, R13, R0, RZ ;  /* 0x000000000d067210 */ /* 0x002fc40007fde0ff */
[----:B------:R1:W-:Y:S01]  /*11c10*/  @P2 STG.E.U8 desc[UR22][R4.64], R37 ;  /* 0x0000002504002986 */ /* 0x0003e2000c101116 */
[----:B----4-:R-:W-:Y:S01]  /*11c20*/  ISETP.LT.AND P2, PT, R245, UR6, !P0 ;  /* 0x00000006f5007c0c */ /* 0x010fe2000c741270 */
[----:B------:R-:W4:Y:S01]  /*11c30*/  LDCU UR6, c[0x0][0x398] ;  /* 0x00007300ff0677ac */ /* 0x000f220008000800 */
[----:B------:R-:W-:Y:S01]  /*11c40*/  IMAD.X R7, R12, 0x1, R200, P6 ;  /* 0x000000010c077824 */ /* 0x000fe200030e06c8 */
[----:B--2---:R-:W-:Y:S02]  /*11c50*/  SHF.R.S32.HI R11, RZ, 0x8, R8 ;  /* 0x00000008ff0b7819 */ /* 0x004fe40000011408 */
[----:B------:R-:W-:Y:S02]  /*11c60*/  IADD3 R8, P6, PT, R13, R2, RZ ;  /* 0x000000020d087210 */ /* 0x000fe40007fde0ff */
[----:B------:R-:W-:Y:S01]  /*11c70*/  PRMT R15, R165, 0x9910, RZ ;  /* 0x00009910a50f7816 */ /* 0x000fe200000000ff */
[----:B------:R2:W-:Y:S01]  /*11c80*/  @P5 STG.E.U8 desc[UR22][R6.64], R11 ;  /* 0x0000000b06005986 */ /* 0x0005e2000c101116 */
[----:B------:R-:W-:Y:S01]  /*11c90*/  ISETP.LT.AND P5, PT, R242, UR10, !P0 ;  /* 0x0000000af2007c0c */ /* 0x000fe2000c7a1270 */
[C---:B------:R-:W-:Y:S01]  /*11ca0*/  IMAD.X R9, R12.reuse, 0x1, R199, P6 ;  /* 0x000000010c097824 */ /* 0x040fe200030e06c7 */
[----:B------:R-:W-:Y:S01]  /*11cb0*/  SHF.R.S32.HI R15, RZ, 0x8, R15 ;  /* 0x00000008ff0f7819 */ /* 0x000fe2000001140f */
[----:B-1----:R-:W-:Y:S01]  /*11cc0*/  VIADD R5, R249, 0x25 ;  /* 0x00000025f9057836 */ /* 0x002fe20000000000 */
[----:B------:R-:W-:Y:S01]  /*11cd0*/  IADD3 R4, P6, PT, R13, R196, RZ ;  /* 0x000000c40d047210 */ /* 0x000fe20007fde0ff */
[----:B------:R-:W1:Y:S01]  /*11ce0*/  LDCU UR10, c[0x0][0x398] ;  /* 0x00007300ff0a77ac */ /* 0x000e620008000800 */
[----:B------:R-:W-:Y:S01]  /*11cf0*/  PRMT R10, R101, 0x9910, RZ ;  /* 0x00009910650a7816 */ /* 0x000fe200000000ff */
[----:B------:R3:W-:Y:S01]  /*11d00*/  @P2 STG.E.U8 desc[UR22][R8.64], R15 ;  /* 0x0000000f08002986 */ /* 0x0007e2000c101116 */
[----:B------:R-:W-:Y:S01]  /*11d10*/  ISETP.GE.AND P2, PT, R5, UR4, PT ;  /* 0x0000000405007c0c */ /* 0x000fe2000bf46270 */
[----:B------:R-:W-:Y:S01]  /*11d20*/  IMAD.X R5, R12, 0x1, R3, P6 ;  /* 0x000000010c057824 */ /* 0x000fe200030e0603 */
[----:B0-----:R-:W-:Y:S01]  /*11d30*/  ISETP.LT.AND P0, PT, R241, UR9, !P0 ;  /* 0x00000009f1007c0c */ /* 0x001fe2000c701270 */
[----:B------:R-:W0:Y:S01]  /*11d40*/  LDCU UR9, c[0x0][0x398] ;  /* 0x00007300ff0977ac */ /* 0x000e220008000800 */
[----:B--2---:R-:W-:-:S02]  /*11d50*/  SHF.R.S32.HI R11, RZ, 0x8, R10 ;  /* 0x00000008ff0b7819 */ /* 0x004fc4000001140a */
[----:B------:R-:W-:Y:S01]  /*11d60*/  PRMT R7, R37, 0x9910, RZ ;  /* 0x0000991025077816 */ /* 0x000fe200000000ff */
[----:B------:R-:W2:Y:S01]  /*11d70*/  LDCU UR4, c[0x0][0x39c] ;  /* 0x00007380ff0477ac */ /* 0x000ea20008000800 */
[C---:B------:R-:W-:Y:S01]  /*11d80*/  IADD3 R6, P6, PT, R13.reuse, R198, RZ ;  /* 0x000000c60d067210 */ /* 0x040fe20007fde0ff */
[----:B------:R-:W-:Y:S01]  /*11d90*/  VIADD R13, R13, UR30 ;  /* 0x0000001e0d0d7c36 */ /* 0x000fe20008000000 */
[----:B------:R0:W-:Y:S01]  /*11da0*/  @P5 STG.E.U8 desc[UR22][R4.64], R11 ;  /* 0x0000000b04005986 */ /* 0x0001e2000c101116 */
[----:B----4-:R-:W-:Y:S01]  /*11db0*/  ISETP.LT.AND P5, PT, R246, UR6, !P1 ;  /* 0x00000006f6007c0c */ /* 0x010fe2000cfa1270 */
[----:B------:R-:W4:Y:S01]  /*11dc0*/  LDCU UR6, c[0x0][0x398] ;  /* 0x00007300ff0677ac */ /* 0x000f220008000800 */
[----:B---3--:R-:W-:Y:S01]  /*11dd0*/  SHF.R.S32.HI R15, RZ, 0x8, R7 ;  /* 0x00000008ff0f7819 */ /* 0x008fe20000011407 */
[----:B------:R-:W-:Y:S01]  /*11de0*/  IMAD.X R7, R12, 0x1, R197, P6 ;  /* 0x000000010c077824 */ /* 0x000fe200030e06c5 */
[----:B------:R-:W-:Y:S02]  /*11df0*/  SHF.R.S32.HI R12, RZ, 0x1f, R13 ;  /* 0x0000001fff0c7819 */ /* 0x000fe4000001140d */
[----:B------:R-:W-:-:S02]  /*11e00*/  IADD3 R8, P6, PT, R13, R0, RZ ;  /* 0x000000000d087210 */ /* 0x000fc40007fde0ff */
[----:B------:R-:W-:-:S03]  /*11e10*/  F2FP.SATFINITE.E5M2.F32.PACK_AB_MERGE_C R17, R215, R214, RZ ;  /* 0x000000d6d711723e */ /* 0x000fc600048060ff */
[----:B------:R-:W-:Y:S01]  /*11e20*/  IMAD.X R9, R12, 0x1, R200, P6 ;  /* 0x000000010c097824 */ /* 0x000fe200030e06c8 */
[----:B------:R3:W-:Y:S01]  /*11e30*/  @P0 STG.E.U8 desc[UR22][R6.64], R15 ;  /* 0x0000000f06000986 */ /* 0x0007e2000c101116 */
[----:B-1----:R-:W-:Y:S01]  /*11e40*/  ISETP.LT.AND P0, PT, R245, UR10, !P1 ;  /* 0x0000000af5007c0c */ /* 0x002fe2000cf01270 */
[----:B------:R-:W1:Y:S02]  /*11e50*/  LDCU UR10, c[0x0][0x398] ;  /* 0x00007300ff0a77ac */ /* 0x000e640008000800 */
[----:B------:R-:W-:Y:S01]  /*11e60*/  @P5 STG.E.U8 desc[UR22][R8.64], R17 ;  /* 0x0000001108005986 */ /* 0x000fe2000c101116 */
[----:B0-----:R-:W-:Y:S01]  /*11e70*/  ISETP.LT.AND P5, PT, R242, UR9, !P1 ;  /* 0x00000009f2007c0c */ /* 0x001fe2000cfa1270 */
[----:B------:R-:W0:Y:S01]  /*11e80*/  LDCU UR9, c[0x0][0x398] ;  /* 0x00007300ff0977ac */ /* 0x000e220008000800 */
[----:B------:R-:W-:-:S05]  /*11e90*/  IADD3 R4, P6, PT, R13, R2, RZ ;  /* 0x000000020d047210 */ /* 0x000fca0007fde0ff */
[----:B------:R-:W-:Y:S01]  /*11ea0*/  IMAD.X R5, R12, 0x1, R199, P6 ;  /* 0x000000010c057824 */ /* 0x000fe200030e06c7 */
[----:B------:R-:W-:Y:S01]  /*11eb0*/  IADD3 R10, P6, PT, R13, R196, RZ ;  /* 0x000000c40d0a7210 */ /* 0x000fe20007fde0ff */
[----:B---3--:R-:W-:-:S03]  /*11ec0*/  VIADD R6, R249, 0x26 ;  /* 0x00000026f9067836 */ /* 0x008fc60000000000 */
[----:B------:R3:W-:Y:S01]  /*11ed0*/  @P0 STG.E.U8 desc[UR22][R4.64], R167 ;  /* 0x000000a704000986 */ /* 0x0007e2000c101116 */
[----:B------:R-:W-:Y:S01]  /*11ee0*/  IMAD.X R11, R12, 0x1, R3, P6 ;  /* 0x000000010c0b7824 */ /* 0x000fe200030e0603 */
[----:B--2---:R-:W-:Y:S01]  /*11ef0*/  ISETP.GE.AND P0, PT, R6, UR4, PT ;  /* 0x0000000406007c0c */ /* 0x004fe2000bf06270 */
[----:B------:R-:W2:Y:S01]  /*11f00*/  LDCU UR4, c[0x0][0x398] ;  /* 0x00007300ff0477ac */ /* 0x000ea20008000800 */
[C---:B------:R-:W-:Y:S01]  /*11f10*/  IADD3 R6, P6, PT, R13.reuse, R198, RZ ;  /* 0x000000c60d067210 */ /* 0x040fe20007fde0ff */
[----:B------:R-:W-:Y:S01]  /*11f20*/  VIADD R15, R13, UR30 ;  /* 0x0000001e0d0f7c36 */ /* 0x000fe20008000000 */
[----:B------:R1:W-:Y:S01]  /*11f30*/  @P5 STG.E.U8 desc[UR22][R10.64], R103 ;  /* 0x000000670a005986 */ /* 0x0003e2000c101116 */
[----:B----4-:R-:W-:Y:S01]  /*11f40*/  ISETP.LT.AND P1, PT, R241, UR6, !P1 ;  /* 0x00000006f1007c0c */ /* 0x010fe2000cf21270 */
[----:B------:R-:W4:Y:S01]  /*11f50*/  LDCU UR6, c[0x0][0x398] ;  /* 0x00007300ff0677ac */ /* 0x000f220008000800 */
[----:B0-----:R-:W-:Y:S01]  /*11f60*/  ISETP.LT.AND P5, PT, R246, UR9, !P4 ;  /* 0x00000009f6007c0c */ /* 0x001fe2000e7a1270 */
[----:B------:R-:W-:Y:S01]  /*11f70*/  IMAD.X R7, R12, 0x1, R197, P6 ;  /* 0x000000010c077824 */ /* 0x000fe200030e06c5 */
[----:B------:R-:W-:Y:S01]  /*11f80*/  SHF.R.S32.HI R14, RZ, 0x1f, R15 ;  /* 0x0000001fff0e7819 */ /* 0x000fe2000001140f */
[----:B------:R-:W0:Y:S01]  /*11f90*/  LDCU UR9, c[0x0][0x398] ;  /* 0x00007300ff0977ac */ /* 0x000e220008000800 */
[----:B---3--:R-:W-:-:S02]  /*11fa0*/  IADD3 R4, P6, PT, R15, R0, RZ ;  /* 0x000000000f047210 */ /* 0x008fc40007fde0ff */
[----:B------:R-:W-:-:S03]  /*11fb0*/  PRMT R13, R17, 0x9910, RZ ;  /* 0x00009910110d7816 */ /* 0x000fc600000000ff */
[----:B------:R-:W-:Y:S01]  /*11fc0*/  IMAD.X R5, R14, 0x1, R200, P6 ;  /* 0x000000010e057824 */ /* 0x000fe200030e06c8 */
[----:B------:R-:W-:Y:S01]  /*11fd0*/  SHF.R.S32.HI R13, RZ, 0x8, R13 ;  /* 0x00000008ff0d7819 */ /* 0x000fe2000001140d */
[----:B------:R3:W-:Y:S01]  /*11fe0*/  @P1 STG.E.U8 desc[UR22][R6.64], R39 ;  /* 0x0000002706001986 */ /* 0x0007e2000c101116 */
[----:B------:R-:W-:-:S03]  /*11ff0*/  IADD3 R8, P6, PT, R15, R2, RZ ;  /* 0x000000020f087210 */ /* 0x000fc60007fde0ff */
[----:B------:R0:W-:Y:S01]  /*12000*/  @P5 STG.E.U8 desc[UR22][R4.64], R13 ;  /* 0x0000000d04005986 */ /* 0x0001e2000c101116 */
[----:B--2---:R-:W-:Y:S02]  /*12010*/  ISETP.LT.AND P5, PT, R245, UR4, !P4 ;  /* 0x00000004f5007c0c */ /* 0x004fe4000e7a1270 */
[----:B-1----:R-:W-:Y:S02]  /*12020*/  PRMT R103, R103, 0x9910, RZ ;  /* 0x0000991067677816 */ /* 0x002fe400000000ff */
[----:B------:R-:W-:Y:S01]  /*12030*/  ISETP.LT.AND P1, PT, R242, UR10, !P4 ;  /* 0x0000000af2007c0c */ /* 0x000fe2000e721270 */
[C---:B------:R-:W-:Y:S01]  /*12040*/  IMAD.X R9, R14.reuse, 0x1, R199, P6 ;  /* 0x000000010e097824 */ /* 0x040fe200030e06c7 */
[----:B------:R-:W-:Y:S01]  /*12050*/  PRMT R11, R167, 0x9910, RZ ;  /* 0x00009910a70b7816 */ /* 0x000fe200000000ff */
[----:B---3--:R-:W-:Y:S01]  /*12060*/  IMAD.MOV.U32 R6, RZ, RZ, R103 ;  /* 0x000000ffff067224 */ /* 0x008fe200078e0067 */
[C---:B------:R-:W-:Y:S01]  /*12070*/  IADD3 R10, P6, PT, R15.reuse, R196, RZ ;  /* 0x000000c40f0a7210 */ /* 0x040fe20007fde0ff */
[----:B------:R-:W-:Y:S01]  /*12080*/  VIADD R17, R15, UR30 ;  /* 0x0000001e0f117c36 */ /* 0x000fe20008000000 */
[----:B------:R-:W-:Y:S01]  /*12090*/  SHF.R.S32.HI R7, RZ, 0x8, R11 ;  /* 0x00000008ff077819 */ /* 0x000fe2000001140b */
[----:B------:R-:W1:Y:S01]  /*120a0*/  LDCU UR10, c[0x0][0x398] ;  /* 0x00007300ff0a77ac */ /* 0x000e620008000800 */
[----:B0-----:R-:W-:Y:S01]  /*120b0*/  SHF.R.S32.HI R13, RZ, 0x8, R6 ;  /* 0x00000008ff0d7819 */ /* 0x001fe20000011406 */
[----:B------:R-:W-:Y:S01]  /*120c0*/  IMAD.X R11, R14, 0x1, R3, P6 ;  /* 0x000000010e0b7824 */ /* 0x000fe200030e0603 */
[----:B------:R-:W-:Y:S01]  /*120d0*/  PRMT R39, R39, 0x9910, RZ ;  /* 0x0000991027277816 */ /* 0x000fe200000000ff */
[----:B------:R0:W-:Y:S01]  /*120e0*/  @P5 STG.E.U8 desc[UR22][R8.64], R7 ;  /* 0x0000000708005986 */ /* 0x0001e2000c101116 */
[----:B------:R-:W-:Y:S01]  /*120f0*/  IADD3 R4, P5, PT, R15, R198, RZ ;  /* 0x000000c60f047210 */ /* 0x000fe20007fbe0ff */
[----:B------:R-:W2:Y:S01]  /*12100*/  LDCU UR4, c[0x0][0x39c] ;  /* 0x00007380ff0477ac */ /* 0x000ea20008000800 */
[----:B----4-:R-:W-:Y:S01]  /*12110*/  ISETP.LT.AND P4, PT, R241, UR6, !P4 ;  /* 0x00000006f1007c0c */ /* 0x010fe2000e781270 */
[----:B------:R3:W-:Y:S01]  /*12120*/  @P1 STG.E.U8 desc[UR22][R10.64], R13 ;  /* 0x0000000d0a001986 */ /* 0x0007e2000c101116 */
[----:B------:R-:W-:-:S02]  /*12130*/  ISETP.LT.AND P1, PT, R246, UR9, !P3 ;  /* 0x00000009f6007c0c */ /* 0x000fc4000df21270 */
[----:B------:R-:W-:Y:S02]  /*12140*/  SHF.R.S32.HI R16, RZ, 0x1f, R17 ;  /* 0x0000001fff107819 */ /* 0x000fe40000011411 */
[----:B------:R-:W-:Y:S01]  /*12150*/  IADD3 R6, P6, PT, R17, R0, RZ ;  /* 0x0000000011067210 */ /* 0x000fe20007fde0ff */
[----:B------:R-:W-:Y:S01]  /*12160*/  IMAD.MOV.U32 R15, RZ, RZ, R39 ;  /* 0x000000ffff0f7224 */ /* 0x000fe200078e0027 */
[----:B------:R-:W-:Y:S01]  /*12170*/  F2FP.SATFINITE.E5M2.F32.PACK_AB_MERGE_C R169, R169, R168, RZ ;  /* 0x000000a8a9a9723e */ /* 0x000fe200048060ff */
[----:B------:R-:W-:Y:S01]  /*12180*/  IMAD.X R5, R14, 0x1, R197, P5 ;  /* 0x000000010e057824 */ /* 0x000fe200028e06c5 */
[----:B------:R-:W-:Y:S01]  /*12190*/  ISETP.LT.AND P5, PT, R245, UR12, !P3 ;  /* 0x0000000cf5007c0c */ /* 0x000fe2000dfa1270 */
[C---:B0-----:R-:W-:Y:S01]  /*121a0*/  IMAD.X R7, R16.reuse, 0x1, R200, P6 ;  /* 0x0000000110077824 */ /* 0x041fe200030e06c8 */
[----:B------:R-:W-:Y:S01]  /*121b0*/  IADD3 R8, P6, PT, R17, R2, RZ ;  /* 0x0000000211087210 */ /* 0x000fe20007fde0ff */
[----:B---3--:R-:W-:Y:S01]  /*121c0*/  VIADD R10, R249, 0x27 ;  /* 0x00000027f90a7836 */ /* 0x008fe20000000000 */
[----:B------:R-:W-:Y:S01]  /*121d0*/  SHF.R.S32.HI R15, RZ, 0x8, R15 ;  /* 0x00000008ff0f7819 */ /* 0x000fe2000001140f */
[----:B------:R-:W0:Y:S02]  /*121e0*/  LDCU UR6, c[0x0][0x39c] ;  /* 0x00007380ff0677ac */ /* 0x000e240008000800 */
[----:B------:R-:W-:-:S02]  /*121f0*/  IMAD.X R9, R16, 0x1, R199, P6 ;  /* 0x0000000110097824 */ /* 0x000fc400030e06c7 */
[----:B------:R-:W-:Y:S01]  /*12200*/  @P4 STG.E.U8 desc[UR22][R4.64], R15 ;  /* 0x0000000f04004986 */ /* 0x000fe2000c101116 */
[----:B--2---:R-:W-:Y:S01]  /*12210*/  ISETP.GE.AND P4, PT, R10, UR4, PT ;  /* 0x000000040a007c0c */ /* 0x004fe2000bf86270 */
[----:B------:R-:W2:Y:S02]  /*12220*/  LDCU UR4, c[0x0][0x398] ;  /* 0x00007300ff0477ac */ /* 0x000ea40008000800 */
[----:B------:R3:W-:Y:S01]  /*12230*/  @P1 STG.E.U8 desc[UR22][R6.64], R19 ;  /* 0x0000001306001986 */ /* 0x0007e2000c101116 */
[----:B-1----:R-:W-:Y:S01]  /*12240*/  ISETP.LT.AND P1, PT, R242, UR10, !P3 ;  /* 0x0000000af2007c0c */ /* 0x002fe2000df21270 */
[----:B------:R-:W1:Y:S02]  /*12250*/  LDCU UR9, c[0x0][0x398] ;  /* 0x00007300ff0977ac */ /* 0x000e640008000800 */
        /* <DEDUP_REMOVED lines=17> */
[----:B0-----:R-:W-:Y:S01]  /*12370*/  ISETP.GE.AND P5, PT, R13, UR6, PT ;  /* 0x000000060d007c0c */ /* 0x001fe2000bfa6270 */
[----:B------:R-:W-:Y:S01]  /*12380*/  IMAD.X R13, R16, 0x1, R197, P6 ;  /* 0x00000001100d7824 */ /* 0x000fe200030e06c5 */
[----:B------:R-:W0:Y:S02]  /*12390*/  LDCU UR6, c[0x0][0x398] ;  /* 0x00007300ff0677ac */ /* 0x000e240008000800 */
[----:B------:R-:W-:-:S02]  /*123a0*/  SHF.R.S32.HI R14, RZ, 0x1f, R17 ;  /* 0x0000001fff0e7819 */ /* 0x000fc40000011411 */
[----:B------:R-:W-:Y:S01]  /*123b0*/  IADD3 R4, P6, PT, R17, R0, RZ ;  /* 0x0000000011047210 */ /* 0x000fe20007fde0ff */
[----:B------:R-:W0:Y:S01]  /*123c0*/  LDCU UR14, c[0x0][0x398] ;  /* 0x00007300ff0e77ac */ /* 0x000e220008000800 */
[----:B-1----:R-:W-:-:S03]  /*123d0*/  ISETP.LT.AND P1, PT, R245, UR9, !P2 ;  /* 0x00000009f5007c0c */ /* 0x002fc6000d721270 */
        /* <DEDUP_REMOVED lines=11> */
[----:B-1----:R-:W-:Y:S01]  /*12490*/  VIADD R13, R17, UR30 ;  /* 0x0000001e110d7c36 */ /* 0x002fe20008000000 */
[----:B------:R-:W-:Y:S01]  /*124a0*/  PRMT R41, R41, 0x9910, RZ ;  /* 0x0000991029297816 */ /* 0x000fe200000000ff */
[----:B------:R1:W-:Y:S01]  /*124b0*/  @P3 STG.E.U8 desc[UR22][R4.64], R11 ;  /* 0x0000000b04003986 */ /* 0x0003e2000c101116 */
[----:B------:R-:W-:-:S03]  /*124c0*/  IMAD.X R9, R14, 0x1, R3, P6 ;  /* 0x000000010e097824 */ /* 0x000fc600030e0603 */
[----:B------:R2:W-:Y:S01]  /*124d0*/  @P1 STG.E.U8 desc[UR22][R6.64], R15 ;  /* 0x0000000f06001986 */ /* 0x0005e2000c101116 */
[----:B0-----:R-:W-:Y:S01]  /*124e0*/  ISETP.LT.AND P1, PT, R242, UR6, !P2 ;  /* 0x00000006f2007c0c */ /* 0x001fe2000d721270 */
[----:B------:R-:W0:Y:S01]  /*124f0*/  LDCU UR6, c[0x0][0x39c] ;  /* 0x00007380ff0677ac */ /* 0x000e220008000800 */
[----:B----4-:R-:W-:Y:S02]  /*12500*/  ISETP.LT.AND P2, PT, R241, UR10, !P2 ;  /* 0x0000000af1007c0c */ /* 0x010fe4000d741270 */
[----:B------:R-:W-:Y:S01]  /*12510*/  ISETP.LT.AND P3, PT, R246, UR12, !P0 ;  /* 0x0000000cf6007c0c */ /* 0x000fe2000c761270 */
[----:B------:R-:W4:Y:S01]  /*12520*/  LDCU UR10, c[0x0][0x398] ;  /* 0x00007300ff0a77ac */ /* 0x000f220008000800 */
[----:B-1----:R-:W-:Y:S01]  /*12530*/  IADD3 R4, P6, PT, R17, R198, RZ ;  /* 0x000000c611047210 */ /* 0x002fe20007fde0ff */
[----:B------:R-:W-:Y:S01]  /*12540*/  IMAD.MOV.U32 R17, RZ, RZ, R41 ;  /* 0x000000ffff117224 */ /* 0x000fe200078e0029 */
[----:B------:R-:W-:Y:S02]  /*12550*/  PRMT R10, R105, 0x9910, RZ ;  /* 0x00009910690a7816 */ /* 0x000fe400000000ff */
[----:B------:R-:W-:Y:S01]  /*12560*/  SHF.R.S32.HI R12, RZ, 0x1f, R13 ;  /* 0x0000001fff0c7819 */ /* 0x000fe2000001140d */
[----:B------:R-:W-:Y:S01]  /*12570*/  IMAD.X R5, R14, 0x1, R197, P6 ;  /* 0x000000010e057824 */ /* 0x000fe200030e06c5 */
[----:B--2---:R-:W-:Y:S01]  /*12580*/  IADD3 R6, P6, PT, R13, R0, RZ ;  /* 0x000000000d067210 */ /* 0x004fe20007fde0ff */
[----:B------:R-:W-:Y:S01]  /*12590*/  VIADD R11, R249, 0x29 ;  /* 0x00000029f90b7836 */ /* 0x000fe20000000000 */
[----:B------:R-:W-:Y:S01]  /*125a0*/  SHF.R.S32.HI R15, RZ, 0x8, R10 ;  /* 0x00000008ff0f7819 */ /* 0x000fe2000001140a */
[----:B------:R-:W1:Y:S01]  /*125b0*/  LDCU UR12, c[0x0][0x398] ;  /* 0x00007300ff0c77ac */ /* 0x000e620008000800 */
[----:B------:R-:W-:Y:S01]  /*125c0*/  SHF.R.S32.HI R17, RZ, 0x8, R17 ;  /* 0x00000008ff117819 */ /* 0x000fe20000011411 */
[----:B------:R-:W-:-:S02]  /*125d0*/  IMAD.X R7, R12, 0x1, R200, P6 ;  /* 0x000000010c077824 */ /* 0x000fc400030e06c8 */
[----:B------:R2:W-:Y:S04]  /*125e0*/  @P1 STG.E.U8 desc[UR22][R8.64], R15 ;  /* 0x0000000f08001986 */ /* 0x0005e8000c101116 */
[----:B------:R0:W-:Y:S04]  /*125f0*/  @P2 STG.E.U8 desc[UR22][R4.64], R17 ;  /* 0x0000001104002986 */ /* 0x0001e8000c101116 */
[----:B------:R0:W-:Y:S01]  /*12600*/  @P3 STG.E.U8 desc[UR22][R6.64], R19 ;  /* 0x0000001306003986 */ /* 0x0001e2000c101116 */
[----:B------:R-:W-:Y:S01]  /*12610*/  ISETP.LT.AND P3, PT, R245, UR9, !P0 ;  /* 0x00000009f5007c0c */ /* 0x000fe2000c761270 */
[----:B------:R-:W1:Y:S01]  /*12620*/  LDCU UR9, c[0x0][0x398] ;  /* 0x00007300ff0977ac */ /* 0x000e620008000800 */
        /* <DEDUP_REMOVED lines=12> */
[----:B------:R-:W-:Y:S01]  /*126f0*/  ISETP.GE.AND P3, PT, R6, UR6, PT ;  /* 0x0000000606007c0c */ /* 0x000fe2000bf66270 */
[----:B------:R-:W2:Y:S01]  /*12700*/  LDCU UR6, c[0x0][0x398] ;  /* 0x00007300ff0677ac */ /* 0x000ea20008000800 */
[----:B------:R-:W-:-:S02]  /*12710*/  IADD3 R6, P6, PT, R13, R198, RZ ;  /* 0x000000c60d067210 */ /* 0x000fc40007fde0ff */
[----:B------:R0:W-:Y:S01]  /*12720*/  @P2 STG.E.U8 desc[UR22][R4.64], R107 ;  /* 0x0000006b04002986 */ /* 0x0001e2000c101116 */
[----:B-1----:R-:W-:Y:S01]  /*12730*/  ISETP.LT.AND P0, PT, R241, UR9, !P0 ;  /* 0x00000009f1007c0c */ /* 0x002fe2000c701270 */
[----:B------:R-:W1:Y:S01]  /*12740*/  LDCU UR9, c[0x0][0x398] ;  /* 0x00007300ff0977ac */ /* 0x000e620008000800 */
[----:B----4-:R-:W-:Y:S01]  /*12750*/  ISETP.LT.AND P2, PT, R246, UR10, !P4 ;  /* 0x0000000af6007c0c */ /* 0x010fe2000e741270 */
[----:B------:R-:W-:Y:S01]  /*12760*/  IMAD.X R7, R12, 0x1, R197, P6 ;  /* 0x000000010c077824 */ /* 0x000fe200030e06c5 */
[----:B------:R-:W-:Y:S01]  /*12770*/  SHF.R.S32.HI R14, RZ, 0x1f, R15 ;  /* 0x0000001fff0e7819 */ /* 0x000fe2000001140f */
[----:B------:R-:W4:Y:S01]  /*12780*/  LDCU UR10, c[0x0][0x398] ;  /* 0x00007300ff0a77ac */ /* 0x000f220008000800 */
[----:B------:R-:W-:Y:S02]  /*12790*/  IADD3 R8, P6, PT, R15, R0, RZ ;  /* 0x000000000f087210 */ /* 0x000fe40007fde0ff */
[----:B------:R-:W-:Y:S01]  /*127a0*/  PRMT R13, R19, 0x9910, RZ ;  /* 0x00009910130d7816 */ /* 0x000fe200000000ff */
[----:B------:R-:W1:Y:S01]  /*127b0*/  LDCU UR14, c[0x0][0x398] ;  /* 0x00007300ff0e77ac */ /* 0x000e620008000800 */
[----:B------:R-:W-:Y:S01]  /*127c0*/  F2FP.SATFINITE.E5M2.F32.PACK_AB_MERGE_C R43, R43, R42, RZ ;  /* 0x0000002a2b2b723e */ /* 0x000fe200048060ff */
[----:B------:R-:W-:Y:S01]  /*127d0*/  IMAD.X R9, R14, 0x1, R200, P6 ;  /* 0x000000010e097824 */ /* 0x000fe200030e06c8 */
[----:B------:R-:W-:-:S02]  /*127e0*/  SHF.R.S32.HI R13, RZ, 0x8, R13 ;  /* 0x00000008ff0d7819 */ /* 0x000fc4000001140d */
[----:B0-----:R-:W-:Y:S01]  /*127f0*/  IADD3 R4, P6, PT, R15, R2, RZ ;  /* 0x000000020f047210 */ /* 0x001fe20007fde0ff */
[----:B------:R-:W-:Y:S01]  /*12800*/  @P0 STG.E.U8 desc[UR22][R6.64], R43 ;  /* 0x0000002b06000986 */ /* 0x000fe2000c101116 */
[----:B--2---:R-:W-:Y:S01]  /*12810*/  ISETP.LT.AND P0, PT, R242, UR6, !P4 ;  /* 0x00000006f2007c0c */ /* 0x004fe2000e701270 */
[----:B------:R-:W0:Y:S02]  /*12820*/  LDCU UR6, c[0x0][0x398] ;  /* 0x00007300ff0677ac */ /* 0x000e240008000800 */
[----:B------:R2:W-:Y:S01]  /*12830*/  @P2 STG.E.U8 desc[UR22][R8.64], R13 ;  /* 0x0000000d08002986 */ /* 0x0005e2000c101116 */
[----:B------:R-:W-:Y:S01]  /*12840*/  ISETP.LT.AND P2, PT, R245, UR4, !P4 ;  /* 0x00000004f5007c0c */ /* 0x000fe2000e741270 */
        /* <DEDUP_REMOVED lines=12> */
[----:B-1----:R-:W-:Y:S01]  /*12910*/  ISETP.LT.AND P0, PT, R241, UR9, !P4 ;  /* 0x00000009f1007c0c */ /* 0x002fe2000e701270 */
[----:B------:R-:W-:Y:S01]  /*12920*/  VIADD R8, R249, 0x2b ;  /* 0x0000002bf9087836 */ /* 0x000fe20000000000 */
[----:B----4-:R-:W-:Y:S01]  /*12930*/  ISETP.LT.AND P2, PT, R246, UR10, !P5 ;  /* 0x0000000af6007c0c */ /* 0x010fe2000ef41270 */
[----:B------:R-:W1:Y:S01]  /*12940*/  LDCU UR9, c[0x0][0x398] ;  /* 0x00007300ff0977ac */ /* 0x000e620008000800 */
[----:B------:R-:W-:Y:S01]  /*12950*/  IADD3 R6, P4, PT, R15, R198, RZ ;  /* 0x000000c60f067210 */ /* 0x000fe20007f9e0ff */
[----:B------:R-:W-:Y:S01]  /*12960*/  IMAD.MOV.U32 R15, RZ, RZ, R43 ;  /* 0x000000ffff0f7224 */ /* 0x000fe200078e002b */
[----:B------:R-:W-:Y:S01]  /*12970*/  SHF.R.S32.HI R12, RZ, 0x1f, R13 ;  /* 0x0000001fff0c7819 */ /* 0x000fe2000001140d */
[----:B------:R-:W4:Y:S01]  /*12980*/  LDCU UR10, c[0x0][0x398] ;  /* 0x00007300ff0a77ac */ /* 0x000f220008000800 */
        /* <DEDUP_REMOVED lines=8> */
[----:B------:R-:W-:-:S03]  /*12a10*/  ISETP.LT.AND P0, PT, R242, UR6, !P5 ;  /* 0x00000006f2007c0c */ /* 0x000fc6000ef01270 */
[C---:B------:R-:W-:Y:S01]  /*12a20*/  IMAD.X R9, R12.reuse, 0x1, R199, P6 ;  /* 0x000000010c097824 */ /* 0x040fe200030e06c7 */
[----:B------:R-:W-:Y:S01]  /*12a30*/  IADD3 R10, P6, PT, R13, R196, RZ ;  /* 0x000000c40d0a7210 */ /* 0x000fe20007fde0ff */
[----:B------:R-:W2:Y:S01]  /*12a40*/  LDCU UR6, c[0x0][0x39c] ;  /* 0x00007380ff0677ac */ /* 0x000ea20008000800 */
[----:B------:R-:W-:Y:S02]  /*12a50*/  F2FP.SATFINITE.E5M2.F32.PACK_AB_MERGE_C R173, R173, R172, RZ ;  /* 0x000000acadad723e */ /* 0x000fe400048060ff */
[----:B------:R-:W-:Y:S01]  /*12a60*/  F2FP.SATFINITE.E5M2.F32.PACK_AB_MERGE_C R109, R109, R108, RZ ;  /* 0x0000006c6d6d723e */ /* 0x000fe200048060ff */
[----:B------:R-:W-:Y:S01]  /*12a70*/  IMAD.X R11, R12, 0x1, R3, P6 ;  /* 0x000000010c0b7824 */ /* 0x000fe200030e0603 */
[----:B---3--:R-:W-:Y:S02]  /*12a80*/  F2FP.SATFINITE.E5M2.F32.PACK_AB_MERGE_C R17, R202, R201, RZ ;  /* 0x000000c9ca11723e */ /* 0x008fe400048060ff */
[----:B------:R-:W3:Y:S04]  /*12a90*/  LDL.LU R201, [R1+0xa8] ;  /* 0x0000a80001c97983 */ /* 0x000ee80000300800 */
[----:B------:R-:W3:Y:S04]  /*12aa0*/  LDL.LU R202, [R1+0xac] ;  /* 0x0000ac0001ca7983 */ /* 0x000ee80000300800 */
[----:B------:R0:W-:Y:S01]  /*12ab0*/  @P2 STG.E.U8 desc[UR22][R4.64], R17 ;  /* 0x0000001104002986 */ /* 0x0001e2000c101116 */
[----:B------:R-:W-:Y:S01]  /*12ac0*/  ISETP.LT.AND P2, PT, R245, UR12, !P5 ;  /* 0x0000000cf5007c0c */ /* 0x000fe2000ef41270 */
[----:B------:R-:W1:Y:S01]  /*12ad0*/  LDCU UR12, c[0x0][0x398] ;  /* 0x00007300ff0c77ac */ /* 0x000e620008000800 */
[----:B0-----:R-:W-:-:S11]  /*12ae0*/  PRMT R17, R17, 0x9910, RZ ;  /* 0x0000991011117816 */ /* 0x001fd600000000ff */
[----:B------:R-:W-:Y:S04]  /*12af0*/  @P2 STG.E.U8 desc[UR22][R8.64], R173 ;  /* 0x000000ad08002986 */ /* 0x000fe8000c101116 */
[----:B------:R0:W-:Y:S02]  /*12b00*/  @P0 STG.E.U8 desc[UR22][R10.64], R109 ;  /* 0x0000006d0a000986 */ /* 0x0001e4000c101116 */
[----:B0-----:R-:W-:Y:S01]  /*12b10*/  IMAD.MOV.U32 R11, RZ, RZ, R17 ;  /* 0x000000ffff0b7224 */ /* 0x001fe200078e0011 */
        /* <DEDUP_REMOVED lines=12> */
[----:B-1----:R-:W-:Y:S02]  /*12be0*/  ISETP.LT.AND P0, PT, R246, UR9, !P1 ;  /* 0x00000009f6007c0c */ /* 0x002fe4000cf01270 */
[----:B------:R-:W-:Y:S01]  /*12bf0*/  PRMT R15, R173, 0x9910, RZ ;  /* 0x00009910ad0f7816 */ /* 0x000fe200000000ff */
[----:B------:R1:W-:Y:S01]  /*12c00*/  @P5 STG.E.U8 desc[UR22][R4.64], R45 ;  /* 0x0000002d04005986 */ /* 0x0003e2000c101116 */
[----:B----4-:R-:W-:Y:S01]  /*12c10*/  ISETP.LT.AND P5, PT, R245, UR10, !P1 ;  /* 0x0000000af5007c0c */ /* 0x010fe2000cfa1270 */
[----:B------:R-:W-:Y:S01]  /*12c20*/  VIADD R9, R249, 0x2d ;  /* 0x0000002df9097836 */ /* 0x000fe20000000000 */
[----:B------:R-:W-:Y:S01]  /*12c30*/  SHF.R.S32.HI R12, RZ, 0x1f, R13 ;  /* 0x0000001fff0c7819 */ /* 0x000fe2000001140d */
[----:B------:R-:W4:Y:S01]  /*12c40*/  LDCU UR9, c[0x0][0x398] ;  /* 0x00007300ff0977ac */ /* 0x000f220008000800 */
[----:B------:R-:W-:-:S02]  /*12c50*/  IADD3 R6, P2, PT, R13, R0, RZ ;  /* 0x000000000d067210 */ /* 0x000fc40007f5e0ff */
[----:B------:R-:W-:Y:S01]  /*12c60*/  SHF.R.S32.HI R11, RZ, 0x8, R11 ;  /* 0x00000008ff0b7819 */ /* 0x000fe2000001140b */
[----:B------:R-:W0:Y:S01]  /*12c70*/  LDCU UR10, c[0x0][0x398] ;  /* 0x00007300ff0a77ac */ /* 0x000e220008000800 */
[----:B-1----:R-:W-:Y:S01]  /*12c80*/  IADD3 R4, P6, PT, R13, R2, RZ ;  /* 0x000000020d047210 */ /* 0x002fe20007fde0ff */
[----:B------:R-:W-:Y:S01]  /*12c90*/  IMAD.X R7, R12, 0x1, R200, P2 ;  /* 0x000000010c077824 */ /* 0x000fe200010e06c8 */
[----:B------:R-:W-:-:S03]  /*12ca0*/  SHF.R.S32.HI R15, RZ, 0x8, R15 ;  /* 0x00000008ff0f7819 */ /* 0x000fc6000001140f */
[----:B------:R-:W-:Y:S01]  /*12cb0*/  IMAD.X R5, R12, 0x1, R199, P6 ;  /* 0x000000010c057824 */ /* 0x000fe200030e06c7 */
[----:B------:R-:W-:Y:S04]  /*12cc0*/  @P0 STG.E.U8 desc[UR22][R6.64], R11 ;  /* 0x0000000b06000986 */ /* 0x000fe8000c101116 */
[----:B------:R1:W-:Y:S01]  /*12cd0*/  @P5 STG.E.U8 desc[UR22][R4.64], R15 ;  /* 0x0000000f04005986 */ /* 0x0003e2000c101116 */
[----:B------:R-:W-:Y:S02]  /*12ce0*/  IADD3 R8, P5, PT, R13, R196, RZ ;  /* 0x000000c40d087210 */ /* 0x000fe40007fbe0ff */
[----:B------:R-:W-:Y:S01]  /*12cf0*/  ISETP.LT.AND P6, PT, R242, UR12, !P1 ;  /* 0x0000000cf2007c0c */ /* 0x000fe2000cfc1270 */
[----:B------:R-:W-:Y:S01]  /*12d00*/  VIADD R14, R249, 0x2c ;  /* 0x0000002cf90e7836 */ /* 0x000fe20000000000 */
[----:B--2---:R-:W-:Y:S01]  /*12d10*/  ISETP.GE.AND P0, PT, R9, UR6, PT ;  /* 0x0000000609007c0c */ /* 0x004fe2000bf06270 */
[----:B------:R-:W-:Y:S01]  /*12d20*/  IMAD.X R9, R12, 0x1, R3, P5 ;  /* 0x000000010c097824 */ /* 0x000fe200028e0603 */
[----:B0-----:R-:W-:Y:S01]  /*12d30*/  ISETP.LT.AND P5, PT, R241, UR14, !P1 ;  /* 0x0000000ef1007c0c */ /* 0x001fe2000cfa1270 */
[----:B------:R-:W0:Y:S01]  /*12d40*/  LDCU UR6, c[0x0][0x398] ;  /* 0x00007300ff0677ac */ /* 0x000e220008000800 */
[----:B------:R-:W-:-:S02]  /*12d50*/  PRMT R10, R109, 0x9910, RZ ;  /* 0x000099106d0a7816 */ /* 0x000fc400000000ff */
[----:B-1----:R-:W-:Y:S02]  /*12d60*/  IADD3 R4, P1, PT, R13, R198, RZ ;  /* 0x000000c60d047210 */ /* 0x002fe40007f3e0ff */
        /* <DEDUP_REMOVED lines=10> */
[----:B----4-:R-:W-:Y:S01]  /*12e10*/  ISETP.LT.AND P1, PT, R246, UR9, !P3 ;  /* 0x00000009f6007c0c */ /* 0x010fe2000df21270 */
[----:B------:R4:W-:Y:S01]  /*12e20*/  @P5 STG.E.U8 desc[UR22][R4.64], R15 ;  /* 0x0000000f04005986 */ /* 0x0009e2000c101116 */
[----:B------:R-:W-:Y:S01]  /*12e30*/  ISETP.GE.AND P2, PT, R14, UR4, PT ;  /* 0x000000040e007c0c */ /* 0x000fe2000bf46270 */
[----:B------:R-:W1:Y:S01]  /*12e40*/  LDCU UR4, c[0x0][0x39c] ;  /* 0x00007380ff0477ac */ /* 0x000e620008000800 */
[----:B------:R-:W-:Y:S01]  /*12e50*/  ISETP.LT.AND P5, PT, R245, UR10, !P3 ;  /* 0x0000000af5007c0c */ /* 0x000fe2000dfa1270 */
[----:B------:R-:W-:Y:S01]  /*12e60*/  IMAD.X R7, R10, 0x1, R200, P6 ;  /* 0x000000010a077824 */ /* 0x000fe200030e06c8 */
[----:B------:R-:W1:Y:S01]  /*12e70*/  LDCU UR9, c[0x0][0x398] ;  /* 0x00007300ff0977ac */ /* 0x000e620008000800 */
[----:B--2---:R-:W-:-:S02]  /*12e80*/  IADD3 R8, P6, PT, R13, R2, RZ ;  /* 0x000000020d087210 */ /* 0x004fc40007fde0ff */
[----:B------:R-:W-:Y:S01]  /*12e90*/  F2FP.SATFINITE.E5M2.F32.PACK_AB_MERGE_C R175, R175, R174, RZ ;  /* 0x000000aeafaf723e */ /* 0x000fe200048060ff */
[----:B------:R-:W-:Y:S01]  /*12ea0*/  VIADD R12, R249, 0x2e ;  /* 0x0000002ef90c7836 */ /* 0x000fe20000000000 */
[----:B------:R-:W2:Y:S01]  /*12eb0*/  LDCU UR10, c[0x0][0x398] ;  /* 0x00007300ff0a77ac */ /* 0x000ea20008000800 */
[----:B------:R-:W-:Y:S01]  /*12ec0*/  IMAD.X R9, R10, 0x1, R199, P6 ;  /* 0x000000010a097824 */ /* 0x000fe200030e06c7 */
[----:B0-----:R-:W-:Y:S02]  /*12ed0*/  ISETP.LT.AND P6, PT, R242, UR6, !P3 ;  /* 0x00000006f2007c0c */ /* 0x001fe4000dfc1270 */
[----:B------:R-:W-:Y:S01]  /*12ee0*/  F2FP.SATFINITE.E5M2.F32.PACK_AB_MERGE_C R111, R111, R110, RZ ;  /* 0x0000006e6f6f723e */ /* 0x000fe200048060ff */
[----:B------:R-:W0:Y:S01]  /*12ef0*/  LDCU UR6, c[0x0][0x398] ;  /* 0x00007300ff0677ac */ /* 0x000e220008000800 */
[----:B-1----:R-:W-:Y:S01]  /*12f00*/  ISETP.LT.AND P3, PT, R241, UR9, !P3 ;  /* 0x00000009f1007c0c */ /* 0x002fe2000df61270 */
[----:B------:R-:W1:Y:S01]  /*12f10*/  LDCU UR9, c[0x0][0x398] ;  /* 0x00007300ff0977ac */ /* 0x000e620008000800 */
[----:B------:R-:W-:-:S02]  /*12f20*/  F2FP.SATFINITE.E5M2.F32.PACK_AB_MERGE_C R47, R47, R46, RZ ;  /* 0x0000002e2f2f723e */ /* 0x000fc400048060ff */
[----:B----4-:R-:W-:-:S04]  /*12f30*/  PRMT R15, R175, 0x9910, RZ ;  /* 0x00009910af0f7816 */ /* 0x010fc800000000ff */
[----:B------:R-:W-:Y:S02]  /*12f40*/  SHF.R.S32.HI R15, RZ, 0x8, R15 ;  /* 0x00000008ff0f7819 */ /* 0x000fe4000001140f */
[----:B------:R-:W-:Y:S02]  /*12f50*/  F2FP.SATFINITE.E5M2.F32.PACK_AB_MERGE_C R177, R177, R176, RZ ;  /* 0x000000b0b1b1723e */ /* 0x000fe400048060ff */
[----:B------:R-:W-:Y:S02]  /*12f60*/  F2FP.SATFINITE.E5M2.F32.PACK_AB_MERGE_C R113, R113, R112, RZ ;  /* 0x000000707171723e */ /* 0x000fe400048060ff */
[----:B------:R-:W-:Y:S02]  /*12f70*/  F2FP.SATFINITE.E5M2.F32.PACK_AB_MERGE_C R49, R49, R48, RZ ;  /* 0x000000303131723e */ /* 0x000fe400048060ff */
[----:B------:R-:W-:Y:S02]  /*12f80*/  F2FP.SATFINITE.E5M2.F32.PACK_AB_MERGE_C R179, R179, R178, RZ ;  /* 0x000000b2b3b3723e */ /* 0x000fe400048060ff */
[----:B------:R-:W-:-:S02]  /*12f90*/  F2FP.SATFINITE.E5M2.F32.PACK_AB_MERGE_C R115, R115, R114, RZ ;  /* 0x000000727373723e */ /* 0x000fc400048060ff */
[----:B---3--:R-:W-:-:S05]  /*12fa0*/  F2FP.SATFINITE.E5M2.F32.PACK_AB_MERGE_C R11, R202, R201, RZ ;  /* 0x000000c9ca0b723e */ /* 0x008fca00048060ff */
[----:B------:R3:W-:Y:S04]  /*12fb0*/  @P1 STG.E.U8 desc[UR22][R6.64], R11 ;  /* 0x0000000b06001986 */ /* 0x0007e8000c101116 */
[----:B------:R4:W-:Y:S01]  /*12fc0*/  @P5 STG.E.U8 desc[UR22][R8.64], R175 ;  /* 0x000000af08005986 */ /* 0x0009e2000c101116 */
[----:B------:R-:W-:Y:S02]  /*12fd0*/  IADD3 R4, P5, PT, R13, R196, RZ ;  /* 0x000000c40d047210 */ /* 0x000fe40007fbe0ff */
[----:B------:R-:W-:Y:S01]  /*12fe0*/  ISETP.GE.AND P1, PT, R12, UR4, PT ;  /* 0x000000040c007c0c */ /* 0x000fe2000bf26270 */
[----:B------:R-:W0:Y:S02]  /*12ff0*/  LDCU UR4, c[0x0][0x398] ;  /* 0x00007300ff0477ac */ /* 0x000e240008000800 */
[----:B------:R-:W-:-:S05]  /*13000*/  IMAD.X R5, R10, 0x1, R3, P5 ;  /* 0x000000010a057824 */ /* 0x000fca00028e0603 */
[----:B------:R0:W-:Y:S01]  /*13010*/  @P6 STG.E.U8 desc[UR22][R4.64], R111 ;  /* 0x0000006f04006986 */ /* 0x0001e2000c101116 */
[C---:B---3--:R-:W-:Y:S01]  /*13020*/  IADD3 R6, P6, PT, R13.reuse, R198, RZ ;  /* 0x000000c60d067210 */ /* 0x048fe20007fde0ff */
[----:B------:R-:W-:-:S04]  /*13030*/  VIADD R13, R13, UR30 ;  /* 0x0000001e0d0d7c36 */ /* 0x000fc80008000000 */
[----:B------:R-:W-:Y:S01]  /*13040*/  IMAD.X R7, R10, 0x1, R197, P6 ;  /* 0x000000010a077824 */ /* 0x000fe200030e06c5 */
[----:B------:R-:W-:Y:S02]  /*13050*/  SHF.R.S32.HI R12, RZ, 0x1f, R13 ;  /* 0x0000001fff0c7819 */ /* 0x000fe4000001140d */
[C---:B----4-:R-:W-:Y:S02]  /*13060*/  IADD3 R8, P6, PT, R13.reuse, R0, RZ ;  /* 0x000000000d087210 */ /* 0x050fe40007fde0ff */
[----:B--2---:R-:W-:Y:S01]  /*13070*/  ISETP.LT.AND P5, PT, R246, UR10, !P4 ;  /* 0x0000000af6007c0c */ /* 0x004fe2000e7a1270 */
[----:B------:R2:W-:Y:S02]  /*13080*/  @P3 STG.E.U8 desc[UR22][R6.64], R47 ;  /* 0x0000002f06003986 */ /* 0x0005e4000c101116 */
[----:B------:R-:W-:Y:S01]  /*13090*/  IMAD.X R9, R12, 0x1, R200, P6 ;  /* 0x000000010c097824 */ /* 0x000fe200030e06c8 */
[----:B0-----:R-:W-:Y:S01]  /*130a0*/  IADD3 R4, P6, PT, R13, R2, RZ ;  /* 0x000000020d047210 */ /* 0x001fe20007fde0ff */
[----:B------:R-:W0:Y:S01]  /*130b0*/  LDCU UR10, c[0x0][0x398] ;  /* 0x00007300ff0a77ac */ /* 0x000e220008000800 */
[----:B------:R-:W-:-:S02]  /*130c0*/  PRMT R11, R11, 0x9910, RZ ;  /* 0x000099100b0b7816 */ /* 0x000fc400000000ff */
[----:B------:R-:W-:Y:S01]  /*130d0*/  ISETP.LT.AND P3, PT, R245, UR4, !P4 ;  /* 0x00000004f5007c0c */ /* 0x000fe2000e761270 */
[----:B------:R-:W-:Y:S01]  /*130e0*/  IMAD.X R5, R12, 0x1, R199, P6 ;  /* 0x000000010c057824 */ /* 0x000fe200030e06c7 */
[----:B------:R-:W-:Y:S01]  /*130f0*/  SHF.R.S32.HI R11, RZ, 0x8, R11 ;  /* 0x00000008ff0b7819 */ /* 0x000fe2000001140b */
[----:B------:R-:W3:Y:S01]  /*13100*/  LDCU UR4, c[0x0][0x39c] ;  /* 0x00007380ff0477ac */ /* 0x000ee20008000800 */
[----:B--2---:R-:W-:-:S03]  /*13110*/  IADD3 R6, P6, PT, R13, R196, RZ ;  /* 0x000000c40d067210 */ /* 0x004fc60007fde0ff */
[----:B------:R2:W-:Y:S01]  /*13120*/  @P5 STG.E.U8 desc[UR22][R8.64], R11 ;  /* 0x0000000b08005986 */ /* 0x0005e2000c101116 */
[----:B------:R-:W-:Y:S01]  /*13130*/  ISETP.LT.AND P5, PT, R242, UR6, !P4 ;  /* 0x00000006f2007c0c */ /* 0x000fe2000e7a1270 */
[----:B------:R-:W4:Y:S01]  /*13140*/  LDCU UR6, c[0x0][0x39c] ;  /* 0x00007380ff0677ac */ /* 0x000f220008000800 */
[----:B------:R-:W-:Y:S01]  /*13150*/  PRMT R10, R111, 0x9910, RZ ;  /* 0x000099106f0a7816 */ /* 0x000fe200000000ff */
[----:B------:R-:W-:Y:S01]  /*13160*/  IMAD.X R7, R12, 0x1, R3, P6 ;  /* 0x000000010c077824 */ /* 0x000fe200030e0603 */
[----:B-1----:R-:W-:Y:S01]  /*13170*/  ISETP.LT.AND P6, PT, R241, UR9, !P4 ;  /* 0x00000009f1007c0c */ /* 0x002fe2000e7c1270 */
[----:B------:R1:W-:Y:S01]  /*13180*/  @P3 STG.E.U8 desc[UR22][R4.64], R15 ;  /* 0x0000000f04003986 */ /* 0x0003e2000c101116 */
[----:B------:R-:W3:Y:S01]  /*13190*/  LDCU UR9, c[0x0][0x398] ;  /* 0x00007300ff0977ac */ /* 0x000ee20008000800 */
[----:B--2---:R-:W-:Y:S02]  /*131a0*/  SHF.R.S32.HI R11, RZ, 0x8, R10 ;  /* 0x00000008ff0b7819 */ /* 0x004fe4000001140a */
[----:B------:R-:W-:-:S02]  /*131b0*/  IADD3 R8, P3, PT, R13, R198, RZ ;  /* 0x000000c60d087210 */ /* 0x000fc40007f7e0ff */
[----:B------:R-:W-:Y:S01]  /*131c0*/  PRMT R10, R47, 0x9910, RZ ;  /* 0x000099102f0a7816 */ /* 0x000fe200000000ff */
[----:B------:R-:W-:Y:S02]  /*131d0*/  VIADD R13, R13, UR30 ;  /* 0x0000001e0d0d7c36 */ /* 0x000fe40008000000 */
[----:B------:R-:W-:Y:S01]  /*131e0*/  IMAD.X R9, R12, 0x1, R197, P3 ;  /* 0x000000010c097824 */ /* 0x000fe200018e06c5 */
[----:B-1----:R-:W-:Y:S02]  /*131f0*/  SHF.R.S32.HI R15, RZ, 0x8, R10 ;  /* 0x00000008ff0f7819 */ /* 0x002fe4000001140a */
[----:B0-----:R-:W-:Y:S01]  /*13200*/  ISETP.LT.AND P4, PT, R246, UR10, !P2 ;  /* 0x0000000af6007c0c */ /* 0x001fe2000d781270 */
[----:B------:R0:W-:Y:S01]  /*13210*/  @P5 STG.E.U8 desc[UR22][R6.64], R11 ;  /* 0x0000000b06005986 */ /* 0x0001e2000c101116 */
[----:B------:R-:W-:Y:S02]  /*13220*/  ISETP.LT.AND P3, PT, R245, UR12, !P2 ;  /* 0x0000000cf5007c0c */ /* 0x000fe4000d761270 */
[----:B------:R-:W-:Y:S01]  /*13230*/  SHF.R.S32.HI R12, RZ, 0x1f, R13 ;  /* 0x0000001fff0c7819 */ /* 0x000fe2000001140d */
[----:B------:R-:W-:Y:S01]  /*13240*/  @P6 STG.E.U8 desc[UR22][R8.64], R15 ;  /* 0x0000000f08006986 */ /* 0x000fe2000c101116 */
[----:B------:R-:W-:Y:S01]  /*13250*/  IADD3 R4, P5, PT, R13, R0, RZ ;  /* 0x000000000d047210 */ /* 0x000fe20007fbe0ff */
[----:B------:R-:W-:Y:S01]  /*13260*/  VIADD R10, R249, 0x2f ;  /* 0x0000002ff90a7836 */ /* 0x000fe20000000000 */
[----:B------:R-:W1:Y:S01]  /*13270*/  LDCU UR10, c[0x0][0x398] ;  /* 0x00007300ff0a77ac */ /* 0x000e620008000800 */
[----:B------:R-:W-:-:S02]  /*13280*/  F2FP.SATFINITE.E5M2.F32.PACK_AB_MERGE_C R51, R51, R50, RZ ;  /* 0x000000323333723e */ /* 0x000fc400048060ff */
[----:B------:R-:W-:Y:S01]  /*13290*/  F2FP.SATFINITE.E5M2.F32.PACK_AB_MERGE_C R181, R181, R180, RZ ;  /* 0x000000b4b5b5723e */ /* 0x000fe200048060ff */
[----:B------:R-:W2:Y:S01]  /*132a0*/  LDCU UR12, c[0x0][0x398] ;  /* 0x00007300ff0c77ac */ /* 0x000ea20008000800 */
[----:B0-----:R-:W-:Y:S01]  /*132b0*/  IADD3 R6, P6, PT, R13, R2, RZ ;  /* 0x000000020d067210 */ /* 0x001fe20007fde0ff */
[C---:B------:R-:W-:Y:S02]  /*132c0*/  IMAD.X R5, R12.reuse, 0x1, R200, P5 ;  /* 0x000000010c057824 */ /* 0x040fe400028e06c8 */
[----:B------:R-:W-:Y:S02]  /*132d0*/  VIADD R11, R249, 0x30 ;  /* 0x00000030f90b7836 */ /* 0x000fe40000000000 */
[----:B------:R-:W-:Y:S01]  /*132e0*/  IMAD.X R7, R12, 0x1, R199, P6 ;  /* 0x000000010c077824 */ /* 0x000fe200030e06c7 */
[----:B------:R-:W-:Y:S01]  /*132f0*/  ISETP.LT.AND P5, PT, R242, UR14, !P2 ;  /* 0x0000000ef2007c0c */ /* 0x000fe2000d7a1270 */
[----:B------:R0:W-:Y:S01]  /*13300*/  @P4 STG.E.U8 desc[UR22][R4.64], R17 ;  /* 0x0000001104004986 */ /* 0x0001e2000c101116 */
[----:B---3--:R-:W-:Y:S01]  /*13310*/  ISETP.GE.AND P4, PT, R10, UR4, PT ;  /* 0x000000040a007c0c */ /* 0x008fe2000bf86270 */
[----:B------:R-:W3:Y:S02]  /*13320*/  LDCU UR4, c[0x0][0x39c] ;  /* 0x00007380ff0477ac */ /* 0x000ee40008000800 */
[----:B------:R1:W-:Y:S01]  /*13330*/  @P3 STG.E.U8 desc[UR22][R6.64], R177 ;  /* 0x000000b106003986 */ /* 0x0003e2000c101116 */
[----:B----4-:R-:W-:Y:S01]  /*13340*/  ISETP.GE.AND P3, PT, R11, UR6, PT ;  /* 0x000000060b007c0c */ /* 0x010fe2000bf66270 */
[----:B------:R-:W4:Y:S01]  /*13350*/  LDCU UR6, c[0x0][0x398] ;  /* 0x00007300ff0677ac */ /* 0x000f220008000800 */
[----:B------:R-:W-:-:S02]  /*13360*/  IADD3 R10, P6, PT, R13, R196, RZ ;  /* 0x000000c40d0a7210 */ /* 0x000fc40007fde0ff */
[----:B------:R-:W-:-:S03]  /*13370*/  ISETP.LT.AND P2, PT, R241, UR16, !P2 ;  /* 0x00000010f1007c0c */ /* 0x000fc6000d741270 */
[----:B------:R-:W-:Y:S01]  /*13380*/  IMAD.X R11, R12, 0x1, R3, P6 ;  /* 0x000000010c0b7824 */ /* 0x000fe200030e0603 */
[C---:B0-----:R-:W-:Y:S01]  /*13390*/  IADD3 R4, P6, PT, R13.reuse, R198, RZ ;  /* 0x000000c60d047210 */ /* 0x041fe20007fde0ff */
[----:B------:R-:W-:-:S03]  /*133a0*/  VIADD R13, R13, UR30 ;  /* 0x0000001e0d0d7c36 */ /* 0x000fc60008000000 */
[----:B------:R0:W-:Y:S01]  /*133b0*/  @P5 STG.E.U8 desc[UR22][R10.64], R113 ;  /* 0x000000710a005986 */ /* 0x0001e2000c101116 */
[----:B------:R-:W-:Y:S01]  /*133c0*/  ISETP.LT.AND P5, PT, R246, UR9, !P0 ;  /* 0x00000009f6007c0c */ /* 0x000fe2000c7a1270 */
[----:B------:R-:W-:Y:S01]  /*133d0*/  IMAD.X R5, R12, 0x1, R197, P6 ;  /* 0x000000010c057824 */ /* 0x000fe200030e06c5 */
[----:B------:R-:W-:Y:S01]  /*133e0*/  SHF.R.S32.HI R12, RZ, 0x1f, R13 ;  /* 0x0000001fff0c7819 */ /* 0x000fe2000001140d */
[----:B------:R-:W2:Y:S01]  /*133f0*/  LDCU UR9, c[0x0][0x398] ;  /* 0x00007300ff0977ac */ /* 0x000ea20008000800 */
[----:B-1----:R-:W-:Y:S02]  /*13400*/  IADD3 R6, P6, PT, R13, R0, RZ ;  /* 0x000000000d067210 */ /* 0x002fe40007fde0ff */
[----:B------:R-:W-:Y:S01]  /*13410*/  PRMT R8, R17, 0x9910, RZ ;  /* 0x0000991011087816 */ /* 0x000fe200000000ff */
[----:B------:R1:W-:Y:S01]  /*13420*/  @P2 STG.E.U8 desc[UR22][R4.64], R49 ;  /* 0x0000003104002986 */ /* 0x0003e2000c101116 */
[----:B----4-:R-:W-:Y:S01]  /*13430*/  ISETP.LT.AND P2, PT, R245, UR6, !P0 ;  /* 0x00000006f5007c0c */ /* 0x010fe2000c741270 */
[----:B------:R-:W-:Y:S01]  /*13440*/  IMAD.X R7, R12, 0x1, R200, P6 ;  /* 0x000000010c077824 */ /* 0x000fe200030e06c8 */
[----:B------:R-:W4:Y:S01]  /*13450*/  LDCU UR6, c[0x0][0x398] ;  /* 0x00007300ff0677ac */ /* 0x000f220008000800 */
[----:B0-----:R-:W-:-:S02]  /*13460*/  SHF.R.S32.HI R11, RZ, 0x8, R8 ;  /* 0x00000008ff0b7819 */ /* 0x001fc40000011408 */
        /* <DEDUP_REMOVED lines=11> */
[----:B---3--:R-:W-:Y:S01]  /*13520*/  ISETP.GE.AND P2, PT, R5, UR4, PT ;  /* 0x0000000405007c0c */ /* 0x008fe2000bf46270 */
[----:B------:R-:W-:Y:S01]  /*13530*/  IMAD.X R5, R12, 0x1, R3, P6 ;  /* 0x000000010c057824 */ /* 0x000fe200030e0603 */
[----:B--2---:R-:W-:Y:S01]  /*13540*/  ISETP.LT.AND P0, PT, R241, UR9, !P0 ;  /* 0x00000009f1007c0c */ /* 0x004fe2000c701270 */
[----:B------:R-:W2:Y:S01]  /*13550*/  LDCU UR9, c[0x0][0x398] ;  /* 0x00007300ff0977ac */ /* 0x000ea20008000800 */
[----:B0-----:R-:W-:-:S02]  /*13560*/  SHF.R.S32.HI R11, RZ, 0x8, R10 ;  /* 0x00000008ff0b7819 */ /* 0x001fc4000001140a */
[----:B------:R-:W-:Y:S01]  /*13570*/  PRMT R7, R49, 0x9910, RZ ;  /* 0x0000991031077816 */ /* 0x000fe200000000ff */
[----:B------:R-:W0:Y:S01]  /*13580*/  LDCU UR4, c[0x0][0x39c] ;  /* 0x00007380ff0477ac */ /* 0x000e220008000800 */
[C---:B------:R-:W-:Y:S01]  /*13590*/  IADD3 R6, P6, PT, R13.reuse, R198, RZ ;  /* 0x000000c60d067210 */ /* 0x040fe20007fde0ff */
[----:B------:R-:W-:Y:S01]  /*135a0*/  VIADD R13, R13, UR30 ;  /* 0x0000001e0d0d7c36 */ /* 0x000fe20008000000 */
[----:B------:R3:W-:Y:S01]  /*135b0*/  @P5 STG.E.U8 desc[UR22][R4.64], R11 ;  /* 0x0000000b04005986 */ /* 0x0007e2000c101116 */
[----:B----4-:R-:W-:Y:S01]  /*135c0*/  ISETP.LT.AND P5, PT, R246, UR6, !P1 ;  /* 0x00000006f6007c0c */ /* 0x010fe2000cfa1270 */
[----:B------:R-:W4:Y:S01]  /*135d0*/  LDCU UR6, c[0x0][0x398] ;  /* 0x00007300ff0677ac */ /* 0x000f220008000800 */
[----:B------:R-:W-:Y:S01]  /*135e0*/  SHF.R.S32.HI R15, RZ, 0x8, R7 ;  /* 0x00000008ff0f7819 */ /* 0x000fe20000011407 */
        /* <DEDUP_REMOVED lines=9> */
[----:B--2---:R-:W-:Y:S01]  /*13680*/  ISETP.LT.AND P5, PT, R242, UR9, !P1 ;  /* 0x00000009f2007c0c */ /* 0x004fe2000cfa1270 */
[----:B------:R-:W2:Y:S01]  /*13690*/  LDCU UR9, c[0x0][0x398] ;  /* 0x00007300ff0977ac */ /* 0x000ea20008000800 */
[----:B---3--:R-:W-:-:S05]  /*136a0*/  IADD3 R4, P6, PT, R13, R2, RZ ;  /* 0x000000020d047210 */ /* 0x008fca0007fde0ff */
[----:B------:R-:W-:Y:S01]  /*136b0*/  IMAD.X R5, R12, 0x1, R199, P6 ;  /* 0x000000010c057824 */ /* 0x000fe200030e06c7 */
[----:B------:R-:W-:Y:S01]  /*136c0*/  IADD3 R10, P6, PT, R13, R196, RZ ;  /* 0x000000c40d0a7210 */ /* 0x000fe20007fde0ff */
[----:B0-----:R-:W-:-:S03]  /*136d0*/  VIADD R6, R249, 0x32 ;  /* 0x00000032f9067836 */ /* 0x001fc60000000000 */
[----:B------:R0:W-:Y:S01]  /*136e0*/  @P0 STG.E.U8 desc[UR22][R4.64], R179 ;  /* 0x000000b304000986 */ /* 0x0001e2000c101116 */
[----:B------:R-:W-:Y:S01]  /*136f0*/  IMAD.X R11, R12, 0x1, R3, P6 ;  /* 0x000000010c0b7824 */ /* 0x000fe200030e0603 */
[----:B------:R-:W-:Y:S01]  /*13700*/  ISETP.GE.AND P0, PT, R6, UR4, PT ;  /* 0x0000000406007c0c */ /* 0x000fe2000bf06270 */
[----:B------:R-:W3:Y:S01]  /*13710*/  LDCU UR4, c[0x0][0x398] ;  /* 0x00007300ff0477ac */ /* 0x000ee20008000800 */
[C---:B------:R-:W-:Y:S01]  /*13720*/  IADD3 R6, P6, PT, R13.reuse, R198, RZ ;  /* 0x000000c60d067210 */ /* 0x040fe20007fde0ff */
[----:B------:R-:W-:Y:S01]  /*13730*/  VIADD R15, R13, UR30 ;  /* 0x0000001e0d0f7c36 */ /* 0x000fe20008000000 */
[----:B------:R1:W-:Y:S01]  /*13740*/  @P5 STG.E.U8 desc[UR22][R10.64], R115 ;  /* 0x000000730a005986 */ /* 0x0003e2000c101116 */
[----:B----4-:R-:W-:Y:S01]  /*13750*/  ISETP.LT.AND P1, PT, R241, UR6, !P1 ;  /* 0x00000006f1007c0c */ /* 0x010fe2000cf21270 */
[----:B------:R-:W4:Y:S01]  /*13760*/  LDCU UR6, c[0x0][0x398] ;  /* 0x00007300ff0677ac */ /* 0x000f220008000800 */
[----:B--2---:R-:W-:Y:S01]  /*13770*/  ISETP.LT.AND P5, PT, R246, UR9, !P4 ;  /* 0x00000009f6007c0c */ /* 0x004fe2000e7a1270 */
[----:B------:R-:W-:Y:S01]  /*13780*/  IMAD.X R7, R12, 0x1, R197, P6 ;  /* 0x000000010c077824 */ /* 0x000fe200030e06c5 */
[----:B------:R-:W-:Y:S01]  /*13790*/  SHF.R.S32.HI R14, RZ, 0x1f, R15 ;  /* 0x0000001fff0e7819 */ /* 0x000fe2000001140f */
[----:B------:R-:W2:Y:S01]  /*137a0*/  LDCU UR9, c[0x0][0x398] ;  /* 0x00007300ff0977ac */ /* 0x000ea20008000800 */
[----:B0-----:R-:W-:-:S02]  /*137b0*/  IADD3 R4, P6, PT, R15, R0, RZ ;  /* 0x000000000f047210 */ /* 0x001fc40007fde0ff */
[----:B------:R-:W-:-:S03]  /*137c0*/  PRMT R13, R17, 0x9910, RZ ;  /* 0x00009910110d7816 */ /* 0x000fc600000000ff */
[----:B------:R-:W-:Y:S01]  /*137d0*/  IMAD.X R5, R14, 0x1, R200, P6 ;  /* 0x000000010e057824 */ /* 0x000fe200030e06c8 */
[----:B------:R-:W-:Y:S01]  /*137e0*/  SHF.R.S32.HI R13, RZ, 0x8, R13 ;  /* 0x00000008ff0d7819 */ /* 0x000fe2000001140d */
[----:B------:R0:W-:Y:S01]  /*137f0*/  @P1 STG.E.U8 desc[UR22][R6.64], R51 ;  /* 0x0000003306001986 */ /* 0x0001e2000c101116 */
[----:B------:R-:W-:-:S03]  /*13800*/  IADD3 R8, P6, PT, R15, R2, RZ ;  /* 0x000000020f087210 */ /* 0x000fc60007fde0ff */
[----:B------:R-:W-:Y:S01]  /*13810*/  @P5 STG.E.U8 desc[UR22][R4.64], R13 ;  /* 0x0000000d04005986 */ /* 0x000fe2000c101116 */
[----:B---3--:R-:W-:Y:S02]  /*13820*/  ISETP.LT.AND P5, PT, R245, UR4, !P4 ;  /* 0x00000004f5007c0c */ /* 0x008fe4000e7a1270 */
[----:B-1----:R-:W-:Y:S01]  /*13830*/  ISETP.LT.AND P1, PT, R242, UR10, !P4 ;  /* 0x0000000af2007c0c */ /* 0x002fe2000e721270 */
[C---:B------:R-:W-:Y:S01]  /*13840*/  IMAD.X R9, R14.reuse, 0x1, R199, P6 ;  /* 0x000000010e097824 */ /* 0x040fe200030e06c7 */
[----:B------:R-:W-:Y:S01]  /*13850*/  PRMT R11, R179, 0x9910, RZ ;  /* 0x00009910b30b7816 */ /* 0x000fe200000000ff */
[----:B------:R-:W1:Y:S01]  /*13860*/  LDCU UR10, c[0x0][0x398] ;  /* 0x00007300ff0a77ac */ /* 0x000e620008000800 */
[----:B------:R-:W-:Y:S02]  /*13870*/  IADD3 R10, P6, PT, R15, R196, RZ ;  /* 0x000000c40f0a7210 */ /* 0x000fe40007fde0ff */
[----:B------:R-:W-:Y:S01]  /*13880*/  PRMT R17, R115, 0x9910, RZ ;  /* 0x0000991073117816 */ /* 0x000fe200000000ff */
[----:B------:R-:W3:Y:S01]  /*13890*/  LDCU UR4, c[0x0][0x39c] ;  /* 0x00007380ff0477ac */ /* 0x000ee20008000800 */
[----:B0-----:R-:W-:Y:S01]  /*138a0*/  SHF.R.S32.HI R7, RZ, 0x8, R11 ;  /* 0x00000008ff077819 */ /* 0x001fe2000001140b */
[----:B------:R-:W-:Y:S01]  /*138b0*/  IMAD.X R11, R14, 0x1, R3, P6 ;  /* 0x000000010e0b7824 */ /* 0x000fe200030e0603 */
[----:B------:R-:W-:-:S03]  /*138c0*/  SHF.R.S32.HI R17, RZ, 0x8, R17 ;  /* 0x00000008ff117819 */ /* 0x000fc60000011411 */
[----:B------:R-:W-:Y:S04]  /*138d0*/  @P5 STG.E.U8 desc[UR22][R8.64], R7 ;  /* 0x0000000708005986 */ /* 0x000fe8000c101116 */
[----:B------:R0:W-:Y:S02]  /*138e0*/  @P1 STG.E.U8 desc[UR22][R10.64], R17 ;  /* 0x000000110a001986 */ /* 0x0001e4000c101116 */
[----:B0-----:R-:W-:Y:S02]  /*138f0*/  F2FP.SATFINITE.E5M2.F32.PACK_AB_MERGE_C R17, R205, R204, RZ ;  /* 0x000000cccd11723e */ /* 0x001fe400048060ff */
[----:B------:R-:W3:Y:S04]  /*13900*/  LDL.LU R204, [R1+0xd0] ;  /* 0x0000d00001cc7983 */ /* 0x000ee80000300800 */
[----:B------:R-:W3:Y:S01]  /*13910*/  LDL.LU R205, [R1+0xd4] ;  /* 0x0000d40001cd7983 */ /* 0x000ee20000300800 */
[----:B------:R-:W-:-:S02]  /*13920*/  PRMT R51, R51, 0x9910, RZ ;  /* 0x0000991033337816 */ /* 0x000fc400000000ff */
[----:B----4-:R-:W-:Y:S01]  /*13930*/  ISETP.LT.AND P1, PT, R241, UR6, !P4 ;  /* 0x00000006f1007c0c */ /* 0x010fe2000e721270 */
[C---:B------:R-:W-:Y:S01]  /*13940*/  VIADD R13, R15.reuse, UR30 ;  /* 0x0000001e0f0d7c36 */ /* 0x040fe20008000000 */
[----:B------:R-:W-:Y:S01]  /*13950*/  IADD3 R4, P4, PT, R15, R198, RZ ;  /* 0x000000c60f047210 */ /* 0x000fe20007f9e0ff */
[----:B------:R-:W-:Y:S01]  /*13960*/  IMAD.MOV.U32 R15, RZ, RZ, R51 ;  /* 0x000000ffff0f7224 */ /* 0x000fe200078e0033 */
[----:B--2---:R-:W-:Y:S01]  /*13970*/  ISETP.LT.AND P5, PT, R246, UR9, !P3 ;  /* 0x00000009f6007c0c */ /* 0x004fe2000dfa1270 */
[----:B------:R-:W0:Y:S02]  /*13980*/  LDCU UR6, c[0x0][0x39c] ;  /* 0x00007380ff0677ac */ /* 0x000e240008000800 */
[----:B------:R-:W-:Y:S01]  /*13990*/  IMAD.X R5, R14, 0x1, R197, P4 ;  /* 0x000000010e057824 */ /* 0x000fe200020e06c5 */
[----:B------:R-:W-:Y:S01]  /*139a0*/  SHF.R.S32.HI R15, RZ, 0x8, R15 ;  /* 0x00000008ff0f7819 */ /* 0x000fe2000001140f */
[----:B------:R-:W2:Y:S01]  /*139b0*/  LDCU UR9, c[0x0][0x398] ;  /* 0x00007300ff0977ac */ /* 0x000ea20008000800 */
[----:B-1----:R-:W-:-:S02]  /*139c0*/  ISETP.LT.AND P4, PT, R245, UR10, !P3 ;  /* 0x0000000af5007c0c */ /* 0x002fc4000df81270 */
[----:B------:R-:W-:Y:S01]  /*139d0*/  SHF.R.S32.HI R12, RZ, 0x1f, R13 ;  /* 0x0000001fff0c7819 */ /* 0x000fe2000001140d */
[----:B------:R-:W-:Y:S01]  /*139e0*/  @P1 STG.E.U8 desc[UR22][R4.64], R15 ;  /* 0x0000000f04001986 */ /* 0x000fe2000c101116 */
[C---:B------:R-:W-:Y:S01]  /*139f0*/  IADD3 R6, P6, PT, R13.reuse, R0, RZ ;  /* 0x000000000d067210 */ /* 0x040fe20007fde0ff */
[----:B------:R-:W1:Y:S01]  /*13a00*/  LDCU UR10, c[0x0][0x398] ;  /* 0x00007300ff0a77ac */ /* 0x000e620008000800 */
[----:B------:R-:W-:-:S03]  /*13a10*/  IADD3 R8, P1, PT, R13, R2, RZ ;  /* 0x000000020d087210 */ /* 0x000fc60007f3e0ff */
[C---:B------:R-:W-:Y:S02]  /*13a20*/  IMAD.X R7, R12.reuse, 0x1, R200, P6 ;  /* 0x000000010c077824 */ /* 0x040fe400030e06c8 */
[----:B------:R-:W-:-:S03]  /*13a30*/  IMAD.X R9, R12, 0x1, R199, P1 ;  /* 0x000000010c097824 */ /* 0x000fc600008e06c7 */
[----:B------:R-:W-:Y:S04]  /*13a40*/  @P5 STG.E.U8 desc[UR22][R6.64], R19 ;  /* 0x0000001306005986 */ /* 0x000fe8000c101116 */
[----:B------:R4:W-:Y:S02]  /*13a50*/  @P4 STG.E.U8 desc[UR22][R8.64], R181 ;  /* 0x000000b508004986 */ /* 0x0009e4000c101116 */
[----:B----4-:R-:W-:Y:S01]  /*13a60*/  PRMT R8, R19, 0x9910, RZ ;  /* 0x0000991013087816 */ /* 0x010fe200000000ff */
[C---:B------:R-:W-:Y:S01]  /*13a70*/  VIADD R10, R249.reuse, 0x33 ;  /* 0x00000033f90a7836 */ /* 0x040fe20000000000 */
[----:B------:R-:W-:Y:S01]  /*13a80*/  ISETP.LT.AND P1, PT, R242, UR12, !P3 ;  /* 0x0000000cf2007c0c */ /* 0x000fe2000df21270 */
[----:B------:R-:W-:-:S03]  /*13a90*/  VIADD R11, R249, 0x34 ;  /* 0x00000034f90b7836 */ /* 0x000fc60000000000 */
[----:B---3--:R-:W-:Y:S01]  /*13aa0*/  ISETP.GE.AND P5, PT, R10, UR4, PT ;  /* 0x000000040a007c0c */ /* 0x008fe2000bfa6270 */
[----:B------:R-:W3:Y:S01]  /*13ab0*/  LDCU UR4, c[0x0][0x398] ;  /* 0x00007300ff0477ac */ /* 0x000ee20008000800 */
[----:B------:R-:W-:Y:S02]  /*13ac0*/  IADD3 R10, P6, PT, R13, R196, RZ ;  /* 0x000000c40d0a7210 */ /* 0x000fe40007fde0ff */
[----:B0-----:R-:W-:Y:S01]  /*13ad0*/  ISETP.GE.AND P4, PT, R11, UR6, PT ;  /* 0x000000060b007c0c */ /* 0x001fe2000bf86270 */
[----:B------:R-:W0:Y:S01]  /*13ae0*/  LDCU UR6, c[0x0][0x398] ;  /* 0x00007300ff0677ac */ /* 0x000e220008000800 */
[----:B------:R-:W-:Y:S01]  /*13af0*/  F2FP.SATFINITE.E5M2.F32.PACK_AB_MERGE_C R117, R117, R116, RZ ;  /* 0x000000747575723e */ /* 0x000fe200048060ff */
[----:B------:R-:W-:Y:S01]  /*13b00*/  IMAD.X R11, R12, 0x1, R3, P6 ;  /* 0x000000010c0b7824 */ /* 0x000fe200030e0603 */
[C---:B------:R-:W-:Y:S01]  /*13b10*/  IADD3 R4, P6, PT, R13.reuse, R198, RZ ;  /* 0x000000c60d047210 */ /* 0x040fe20007fde0ff */
[----:B------:R-:W-:Y:S01]  /*13b20*/  VIADD R13, R13, UR30 ;  /* 0x0000001e0d0d7c36 */ /* 0x000fe20008000000 */
[----:B--2---:R-:W-:Y:S01]  /*13b30*/  ISETP.LT.AND P3, PT, R241, UR9, !P3 ;  /* 0x00000009f1007c0c */ /* 0x004fe2000df61270 */
[----:B------:R-:W2:Y:S01]  /*13b40*/  LDCU UR9, c[0x0][0x398] ;  /* 0x00007300ff0977ac */ /* 0x000ea20008000800 */
[----:B------:R4:W-:Y:S01]  /*13b50*/  @P1 STG.E.U8 desc[UR22][R10.64], R117 ;  /* 0x000000750a001986 */ /* 0x0009e2000c101116 */
[----:B-1----:R-:W-:Y:S01]  /*13b60*/  ISETP.LT.AND P1, PT, R246, UR10, !P2 ;  /* 0x0000000af6007c0c */ /* 0x002fe2000d721270 */
[----:B------:R-:W-:Y:S01]  /*13b70*/  IMAD.X R5, R12, 0x1, R197, P6 ;  /* 0x000000010c057824 */ /* 0x000fe200030e06c5 */
[----:B------:R-:W-:Y:S01]  /*13b80*/  SHF.R.S32.HI R12, RZ, 0x1f, R13 ;  /* 0x0000001fff0c7819 */ /* 0x000fe2000001140d */
[----:B------:R-:W1:Y:S01]  /*13b90*/  LDCU UR10, c[0x0][0x398] ;  /* 0x00007300ff0a77ac */ /* 0x000e620008000800 */
[----:B------:R-:W-:-:S02]  /*13ba0*/  IADD3 R6, P6, PT, R13, R0, RZ ;  /* 0x000000000d067210 */ /* 0x000fc40007fde0ff */
[----:B------:R-:W-:-:S03]  /*13bb0*/  F2FP.SATFINITE.E5M2.F32.PACK_AB_MERGE_C R53, R53, R52, RZ ;  /* 0x000000343535723e */ /* 0x000fc600048060ff */
[----:B------:R-:W-:Y:S01]  /*13bc0*/  IMAD.X R7, R12, 0x1, R200, P6 ;  /* 0x000000010c077824 */ /* 0x000fe200030e06c8 */
[----:B----4-:R-:W-:Y:S01]  /*13bd0*/  SHF.R.S32.HI R11, RZ, 0x8, R8 ;  /* 0x00000008ff0b7819 */ /* 0x010fe20000011408 */
[----:B------:R4:W-:Y:S01]  /*13be0*/  @P3 STG.E.U8 desc[UR22][R4.64], R53 ;  /* 0x0000003504003986 */ /* 0x0009e2000c101116 */
[----:B------:R-:W-:Y:S02]  /*13bf0*/  IADD3 R8, P6, PT, R13, R2, RZ ;  /* 0x000000020d087210 */ /* 0x000fe40007fde0ff */
[----:B---3--:R-:W-:Y:S01]  /*13c00*/  ISETP.LT.AND P3, PT, R245, UR4, !P2 ;  /* 0x00000004f5007c0c */ /* 0x008fe2000d761270 */
[----:B------:R3:W-:Y:S01]  /*13c10*/  @P1 STG.E.U8 desc[UR22][R6.64], R11 ;  /* 0x0000000b06001986 */ /* 0x0007e2000c101116 */
[----:B------:R-:W1:Y:S01]  /*13c20*/  LDCU UR4, c[0x0][0x398] ;  /* 0x00007300ff0477ac */ /* 0x000e620008000800 */
[----:B0-----:R-:W-:Y:S01]  /*13c30*/  ISETP.LT.AND P1, PT, R242, UR6, !P2 ;  /* 0x00000006f2007c0c */ /* 0x001fe2000d721270 */
[----:B------:R-:W-:Y:S01]  /*13c40*/  IMAD.X R9, R12, 0x1, R199, P6 ;  /* 0x000000010c097824 */ /* 0x000fe200030e06c7 */
[----:B------:R-:W-:Y:S01]  /*13c50*/  PRMT R15, R181, 0x9910, RZ ;  /* 0x00009910b50f7816 */ /* 0x000fe200000000ff */
[----:B------:R-:W0:Y:S01]  /*13c60*/  LDCU UR6, c[0x0][0x398] ;  /* 0x00007300ff0677ac */ /* 0x000e220008000800 */
[----:B------:R-:W-:-:S02]  /*13c70*/  PRMT R10, R117, 0x9910, RZ ;  /* 0x00009910750a7816 */ /* 0x000fc400000000ff */
[----:B----4-:R-:W-:Y:S02]  /*13c80*/  IADD3 R4, P6, PT, R13, R196, RZ ;  /* 0x000000c40d047210 */ /* 0x010fe40007fde0ff */
[----:B------:R-:W-:Y:S02]  /*13c90*/  SHF.R.S32.HI R15, RZ, 0x8, R15 ;  /* 0x00000008ff0f7819 */ /* 0x000fe4000001140f */
[----:B---3--:R-:W-:Y:S01]  /*13ca0*/  SHF.R.S32.HI R11, RZ, 0x8, R10 ;  /* 0x00000008ff0b7819 */ /* 0x008fe2000001140a */
[----:B------:R-:W-:Y:S01]  /*13cb0*/  IMAD.X R5, R12, 0x1, R3, P6 ;  /* 0x000000010c057824 */ /* 0x000fe200030e0603 */
[----:B--2---:R-:W-:Y:S01]  /*13cc0*/  ISETP.LT.AND P6, PT, R241, UR9, !P2 ;  /* 0x00000009f1007c0c */ /* 0x004fe2000d7c1270 */
[----:B------:R2:W-:Y:S01]  /*13cd0*/  @P3 STG.E.U8 desc[UR22][R8.64], R15 ;  /* 0x0000000f08003986 */ /* 0x0005e2000c101116 */
[----:B------:R-:W-:Y:S01]  /*13ce0*/  PRMT R10, R53, 0x9910, RZ ;  /* 0x00009910350a7816 */ /* 0x000fe200000000ff */
[----:B------:R-:W3:Y:S02]  /*13cf0*/  LDCU UR9, c[0x0][0x398] ;  /* 0x00007300ff0977ac */ /* 0x000ee40008000800 */
[----:B------:R4:W-:Y:S01]  /*13d00*/  @P1 STG.E.U8 desc[UR22][R4.64], R11 ;  /* 0x0000000b04001986 */ /* 0x0009e2000c101116 */
[C---:B------:R-:W-:Y:S01]  /*13d10*/  IADD3 R6, P1, PT, R13.reuse, R198, RZ ;  /* 0x000000c60d067210 */ /* 0x040fe20007f3e0ff */
[----:B------:R-:W-:Y:S01]  /*13d20*/  VIADD R13, R13, UR30 ;  /* 0x0000001e0d0d7c36 */ /* 0x000fe20008000000 */
[----:B-1----:R-:W-:Y:S01]  /*13d30*/  ISETP.LT.AND P2, PT, R246, UR4, !P0 ;  /* 0x00000004f6007c0c */ /* 0x002fe2000c741270 */
[----:B------:R-:W1:Y:S02]  /*13d40*/  LDCU UR4, c[0x0][0x398] ;  /* 0x00007300ff0477ac */ /* 0x000e640008000800 */
[----:B------:R-:W-:Y:S01]  /*13d50*/  IMAD.X R7, R12, 0x1, R197, P1 ;  /* 0x000000010c077824 */ /* 0x000fe200008e06c5 */
[----:B------:R-:W-:-:S02]  /*13d60*/  SHF.R.S32.HI R12, RZ, 0x1f, R13 ;  /* 0x0000001fff0c7819 */ /* 0x000fc4000001140d */
[----:B--2---:R-:W-:Y:S02]  /*13d70*/  SHF.R.S32.HI R15, RZ, 0x8, R10 ;  /* 0x00000008ff0f7819 */ /* 0x004fe4000001140a */
[----:B------:R-:W-:Y:S02]  /*13d80*/  IADD3 R8, P3, PT, R13, R0, RZ ;  /* 0x000000000d087210 */ /* 0x000fe40007f7e0ff */
[----:B------:R-:W-:Y:S02]  /*13d90*/  F2FP.SATFINITE.E5M2.F32.PACK_AB_MERGE_C R19, R205, R204, RZ ;  /* 0x000000cccd13723e */ /* 0x000fe400048060ff */
[----:B------:R-:W2:Y:S04]  /*13da0*/  LDL.LU R204, [R1+0xd8] ;  /* 0x0000d80001cc7983 */ /* 0x000ea80000300800 */
[----:B------:R-:W2:Y:S01]  /*13db0*/  LDL.LU R205, [R1+0xdc] ;  /* 0x0000dc0001cd7983 */ /* 0x000ea20000300800 */
[----:B0-----:R-:W-:Y:S01]  /*13dc0*/  ISETP.LT.AND P1, PT, R245, UR6, !P0 ;  /* 0x00000006f5007c0c */ /* 0x001fe2000c721270 */
[----:B------:R-:W-:-:S02]  /*13dd0*/  IMAD.X R9, R12, 0x1, R200, P3 ;  /* 0x000000010c097824 */ /* 0x000fc400018e06c8 */
[----:B------:R0:W-:Y:S01]  /*13de0*/  @P6 STG.E.U8 desc[UR22][R6.64], R15 ;  /* 0x0000000f06006986 */ /* 0x0001e2000c101116 */
[----:B----4-:R-:W-:Y:S01]  /*13df0*/  IADD3 R4, P6, PT, R13, R2, RZ ;  /* 0x000000020d047210 */ /* 0x010fe20007fde0ff */
[----:B------:R-:W-:Y:S01]  /*13e00*/  VIADD R10, R249, 0x35 ;  /* 0x00000035f90a7836 */ /* 0x000fe20000000000 */
[----:B------:R-:W-:Y:S01]  /*13e10*/  F2FP.SATFINITE.E5M2.F32.PACK_AB_MERGE_C R183, R183, R182, RZ ;  /* 0x000000b6b7b7723e */ /* 0x000fe200048060ff */
[----:B------:R-:W-:Y:S01]  /*13e20*/  @P2 STG.E.U8 desc[UR22][R8.64], R17 ;  /* 0x0000001108002986 */ /* 0x000fe2000c101116 */
[----:B------:R-:W-:Y:S01]  /*13e30*/  ISETP.LT.AND P3, PT, R242, UR10, !P0 ;  /* 0x0000000af2007c0c */ /* 0x000fe2000c761270 */
[----:B------:R-:W-:Y:S01]  /*13e40*/  IMAD.X R5, R12, 0x1, R199, P6 ;  /* 0x000000010c057824 */ /* 0x000fe200030e06c7 */
[----:B------:R-:W-:Y:S01]  /*13e50*/  ISETP.GE.AND P2, PT, R10, UR5, PT ;  /* 0x000000050a007c0c */ /* 0x000fe2000bf46270 */
[----:B------:R-:W-:Y:S01]  /*13e60*/  VIADD R11, R249, 0x36 ;  /* 0x00000036f90b7836 */ /* 0x000fe20000000000 */
[----:B------:R-:W4:Y:S01]  /*13e70*/  LDCU UR5, c[0x0][0x398] ;  /* 0x00007300ff0577ac */ /* 0x000f220008000800 */
[----:B------:R-:W-:Y:S01]  /*13e80*/  IADD3 R10, P6, PT, R13, R196, RZ ;  /* 0x000000c40d0a7210 */ /* 0x000fe20007fde0ff */
[----:B------:R1:W-:Y:S01]  /*13e90*/  @P1 STG.E.U8 desc[UR22][R4.64], R183 ;  /* 0x000000b704001986 */ /* 0x0003e2000c101116 */
[----:B---3--:R-:W-:Y:S01]  /*13ea0*/  ISETP.LT.AND P0, PT, R241, UR9, !P0 ;  /* 0x00000009f1007c0c */ /* 0x008fe2000c701270 */
[----:B------:R-:W3:Y:S01]  /*13eb0*/  LDCU UR6, c[0x0][0x398] ;  /* 0x00007300ff0677ac */ /* 0x000ee20008000800 */
[----:B------:R-:W-:Y:S01]  /*13ec0*/  ISETP.GE.AND P1, PT, R11, UR7, PT ;  /* 0x000000070b007c0c */ /* 0x000fe2000bf26270 */
[----:B------:R-:W-:Y:S01]  /*13ed0*/  IMAD.X R11, R12, 0x1, R3, P6 ;  /* 0x000000010c0b7824 */ /* 0x000fe200030e0603 */
[----:B------:R-:W-:Y:S01]  /*13ee0*/  F2FP.SATFINITE.E5M2.F32.PACK_AB_MERGE_C R119, R119, R118, RZ ;  /* 0x000000767777723e */ /* 0x000fe200048060ff */
[----:B------:R-:W3:Y:S01]  /*13ef0*/  LDCU UR7, c[0x0][0x398] ;  /* 0x00007300ff0777ac */ /* 0x000ee20008000800 */
[C---:B0-----:R-:W-:Y:S01]  /*13f00*/  IADD3 R6, P6, PT, R13.reuse, R198, RZ ;  /* 0x000000c60d067210 */ /* 0x041fe20007fde0ff */
[----:B------:R-:W-:Y:S01]  /*13f10*/  VIADD R13, R13, UR30 ;  /* 0x0000001e0d0d7c36 */ /* 0x000fe20008000000 */
[----:B------:R-:W-:Y:S01]  /*13f20*/  F2FP.SATFINITE.E5M2.F32.PACK_AB_MERGE_C R55, R55, R54, RZ ;  /* 0x000000363737723e */ /* 0x000fe200048060ff */
[----:B------:R0:W-:Y:S01]  /*13f30*/  @P3 STG.E.U8 desc[UR22][R10.64], R119 ;  /* 0x000000770a003986 */ /* 0x0001e2000c101116 */
[----:B-1----:R-:W-:Y:S01]  /*13f40*/  ISETP.LT.AND P3, PT, R246, UR4, !P5 ;  /* 0x00000004f6007c0c */ /* 0x002fe2000ef61270 */
[----:B------:R-:W-:Y:S01]  /*13f50*/  IMAD.X R7, R12, 0x1, R197, P6 ;  /* 0x000000010c077824 */ /* 0x000fe200030e06c5 */
[----:B------:R-:W-:Y:S01]  /*13f60*/  SHF.R.S32.HI R12, RZ, 0x1f, R13 ;  /* 0x0000001fff0c7819 */ /* 0x000fe2000001140d */
[----:B------:R-:W1:Y:S01]  /*13f70*/  LDCU UR4, c[0x0][0x398] ;  /* 0x00007300ff0477ac */ /* 0x000e620008000800 */
[----:B------:R-:W-:-:S02]  /*13f80*/  IADD3 R4, P6, PT, R13, R0, RZ ;  /* 0x000000000d047210 */ /* 0x000fc40007fde0ff */
[----:B------:R-:W-:Y:S01]  /*13f90*/  PRMT R8, R17, 0x9910, RZ ;  /* 0x0000991011087816 */ /* 0x000fe200000000ff */
[----:B------:R1:W-:Y:S01]  /*13fa0*/  @P0 STG.E.U8 desc[UR22][R6.64], R55 ;  /* 0x0000003706000986 */ /* 0x0003e2000c101116 */
[----:B----4-:R-:W-:Y:S01]  /*13fb0*/  ISETP.LT.AND P0, PT, R245, UR5, !P5 ;  /* 0x00000005f5007c0c */ /* 0x010fe2000ef01270 */
[----:B------:R-:W4:Y:S01]  /*13fc0*/  LDCU UR5, c[0x0][0x398] ;  /* 0x00007300ff0577ac */ /* 0x000f220008000800 */
[----:B------:R-:W-:Y:S01]  /*13fd0*/  IMAD.X R5, R12, 0x1, R200, P6 ;  /* 0x000000010c057824 */ /* 0x000fe200030e06c8 */
[----:B0-----:R-:W-:Y:S02]  /*13fe0*/  SHF.R.S32.HI R11, RZ, 0x8, R8 ;  /* 0x00000008ff0b7819 */ /* 0x001fe40000011408 */
[----:B------:R-:W-:Y:S01]  /*13ff0*/  IADD3 R8, P6, PT, R13, R2, RZ ;  /* 0x000000020d087210 */ /* 0x000fe20007fde0ff */
[----:B------:R-:W0:Y:S01]  /*14000*/  LDCU UR9, c[0x0][0x398] ;  /* 0x00007300ff0977ac */ /* 0x000e220008000800 */
[----:B------:R-:W-:Y:S01]  /*14010*/  PRMT R15, R183, 0x9910, RZ ;  /* 0x00009910b70f7816 */ /* 0x000fe200000000ff */
[----:B------:R4:W-:Y:S01]  /*14020*/  @P3 STG.E.U8 desc[UR22][R4.64], R11 ;  /* 0x0000000b04003986 */ /* 0x0009e2000c101116 */
[----:B---3--:R-:W-:Y:S01]  /*14030*/  ISETP.LT.AND P3, PT, R242, UR6, !P5 ;  /* 0x00000006f2007c0c */ /* 0x008fe2000ef61270 */
[----:B------:R-:W-:Y:S01]  /*14040*/  IMAD.X R9, R12, 0x1, R199, P6 ;  /* 0x000000010c097824 */ /* 0x000fe200030e06c7 */
[----:B------:R-:W-:Y:S01]  /*14050*/  SHF.R.S32.HI R15, RZ, 0x8, R15 ;  /* 0x00000008ff0f7819 */ /* 0x000fe2000001140f */
[----:B------:R-:W3:Y:S01]  /*14060*/  LDCU UR6, c[0x0][0x398] ;  /* 0x00007300ff0677ac */ /* 0x000ee20008000800 */
[----:B-1----:R-:W-:-:S02]  /*14070*/  IADD3 R6, P6, PT, R13, R196, RZ ;  /* 0x000000c40d067210 */ /* 0x002fc40007fde0ff */
[----:B------:R-:W-:Y:S01]  /*14080*/  PRMT R10, R119, 0x9910, RZ ;  /* 0x00009910770a7816 */ /* 0x000fe200000000ff */
[----:B------:R1:W-:Y:S01]  /*14090*/  @P0 STG.E.U8 desc[UR22][R8.64], R15 ;  /* 0x0000000f08000986 */ /* 0x0003e2000c101116 */
[----:B------:R-:W-:Y:S01]  /*140a0*/  ISETP.LT.AND P5, PT, R241, UR4, !P5 ;  /* 0x00000004f1007c0c */ /* 0x000fe2000efa1270 */
[----:B------:R-:W-:Y:S01]  /*140b0*/  IMAD.X R7, R12, 0x1, R3, P6 ;  /* 0x000000010c077824 */ /* 0x000fe200030e0603 */
[----:B------:R-:W-:Y:S01]  /*140c0*/  F2FP.SATFINITE.E5M2.F32.PACK_AB_MERGE_C R185, R185, R184, RZ ;  /* 0x000000b8b9b9723e */ /* 0x000fe200048060ff */
[----:B------:R-:W0:Y:S01]  /*140d0*/  LDCU UR4, c[0x0][0x398] ;  /* 0x00007300ff0477ac */ /* 0x000e220008000800 */
[C---:B----4-:R-:W-:Y:S01]  /*140e0*/  IADD3 R4, P0, PT, R13.reuse, R198, RZ ;  /* 0x000000c60d047210 */ /* 0x050fe20007f1e0ff */
[----:B------:R-:W-:Y:S01]  /*140f0*/  VIADD R13, R13, UR30 ;  /* 0x0000001e0d0d7c36 */ /* 0x000fe20008000000 */
[----:B------:R-:W-:Y:S01]  /*14100*/  ISETP.LT.AND P6, PT, R246, UR5, !P4 ;  /* 0x00000005f6007c0c */ /* 0x000fe2000e7c1270 */
[----:B------:R-:W4:Y:S01]  /*14110*/  LDCU UR5, c[0x0][0x398] ;  /* 0x00007300ff0577ac */ /* 0x000f220008000800 */
[----:B------:R-:W-:Y:S01]  /*14120*/  SHF.R.S32.HI R11, RZ, 0x8, R10 ;  /* 0x00000008ff0b7819 */ /* 0x000fe2000001140a */
[----:B------:R-:W-:Y:S01]  /*14130*/  IMAD.X R5, R12, 0x1, R197, P0 ;  /* 0x000000010c057824 */ /* 0x000fe200000e06c5 */
[----:B------:R-:W-:-:S02]  /*14140*/  PRMT R10, R55, 0x9910, RZ ;  /* 0x00009910370a7816 */ /* 0x000fc400000000ff */
[----:B------:R-:W-:Y:S02]  /*14150*/  F2FP.SATFINITE.E5M2.F32.PACK_AB_MERGE_C R121, R121, R120, RZ ;  /* 0x000000787979723e */ /* 0x000fe400048060ff */
[----:B------:R-:W-:Y:S02]  /*14160*/  F2FP.SATFINITE.E5M2.F32.PACK_AB_MERGE_C R57, R57, R56, RZ ;  /* 0x000000383939723e */ /* 0x000fe400048060ff */
[----:B------:R-:W-:Y:S02]  /*14170*/  F2FP.SATFINITE.E5M2.F32.PACK_AB_MERGE_C R187, R187, R186, RZ ;  /* 0x000000babbbb723e */ /* 0x000fe400048060ff */
[----:B------:R-:W-:Y:S02]  /*14180*/  F2FP.SATFINITE.E5M2.F32.PACK_AB_MERGE_C R123, R123, R122, RZ ;  /* 0x0000007a7b7b723e */ /* 0x000fe400048060ff */
[----:B------:R-:W-:Y:S02]  /*14190*/  F2FP.SATFINITE.E5M2.F32.PACK_AB_MERGE_C R59, R59, R58, RZ ;  /* 0x0000003a3b3b723e */ /* 0x000fe400048060ff */
[----:B------:R-:W-:-:S02]  /*141a0*/  F2FP.SATFINITE.E5M2.F32.PACK_AB_MERGE_C R189, R189, R188, RZ ;  /* 0x000000bcbdbd723e */ /* 0x000fc400048060ff */
[----:B------:R-:W-:Y:S02]  /*141b0*/  F2FP.SATFINITE.E5M2.F32.PACK_AB_MERGE_C R125, R125, R124, RZ ;  /* 0x0000007c7d7d723e */ /* 0x000fe400048060ff */
[----:B------:R-:W-:Y:S02]  /*141c0*/  F2FP.SATFINITE.E5M2.F32.PACK_AB_MERGE_C R61, R61, R60, RZ ;  /* 0x0000003c3d3d723e */ /* 0x000fe400048060ff */
[----:B------:R-:W-:Y:S02]  /*141d0*/  F2FP.SATFINITE.E5M2.F32.PACK_AB_MERGE_C R191, R191, R190, RZ ;  /* 0x000000bebfbf723e */ /* 0x000fe400048060ff */
[----:B------:R-:W-:Y:S02]  /*141e0*/  F2FP.SATFINITE.E5M2.F32.PACK_AB_MERGE_C R127, R127, R126, RZ ;  /* 0x0000007e7f7f723e */ /* 0x000fe400048060ff */
[----:B------:R-:W-:Y:S02]  /*141f0*/  F2FP.SATFINITE.E5M2.F32.PACK_AB_MERGE_C R63, R63, R62, RZ ;  /* 0x0000003e3f3f723e */ /* 0x000fe400048060ff */
[----:B------:R-:W-:-:S02]  /*14200*/  F2FP.SATFINITE.E5M2.F32.PACK_AB_MERGE_C R193, R193, R192, RZ ;  /* 0x000000c0c1c1723e */ /* 0x000fc400048060ff */
[----:B------:R-:W-:Y:S02]  /*14210*/  F2FP.SATFINITE.E5M2.F32.PACK_AB_MERGE_C R129, R129, R128, RZ ;  /* 0x000000808181723e */ /* 0x000fe400048060ff */
[----:B------:R-:W-:Y:S01]  /*14220*/  F2FP.SATFINITE.E5M2.F32.PACK_AB_MERGE_C R65, R65, R64, RZ ;  /* 0x000000404141723e */ /* 0x000fe200048060ff */
[----:B------:R-:W-:Y:S01]  /*14230*/  VIADD R16, R249, 0x3f ;  /* 0x0000003ff9107836 */ /* 0x000fe20000000000 */
[----:B------:R-:W-:Y:S01]  /*14240*/  SHF.R.S32.HI R12, RZ, 0x1f, R13 ;  /* 0x0000001fff0c7819 */ /* 0x000fe2000001140d */
[----:B------:R-:W0:Y:S01]  /*14250*/  LDCU UR10, c[0x0][0x398] ;  /* 0x00007300ff0a77ac */ /* 0x000e220008000800 */
[----:B-1----:R-:W-:Y:S02]  /*14260*/  IADD3 R8, P0, PT, R13, R0, RZ ;  /* 0x000000000d087210 */ /* 0x002fe40007f1e0ff */
[----:B------:R-:W-:Y:S01]  /*14270*/  SHF.R.S32.HI R15, RZ, 0x8, R10 ;  /* 0x00000008ff0f7819 */ /* 0x000fe2000001140a */
[----:B------:R1:W-:Y:S01]  /*14280*/  @P3 STG.E.U8 desc[UR22][R6.64], R11 ;  /* 0x0000000b06003986 */ /* 0x0003e2000c101116 */
[----:B---3--:R-:W-:Y:S01]  /*14290*/  ISETP.LT.AND P3, PT, R245, UR6, !P4 ;  /* 0x00000006f5007c0c */ /* 0x008fe2000e761270 */
[----:B------:R-:W-:Y:S01]  /*142a0*/  IMAD.X R9, R12, 0x1, R200, P0 ;  /* 0x000000010c097824 */ /* 0x000fe200000e06c8 */
[----:B------:R-:W-:Y:S01]  /*142b0*/  ISETP.LT.AND P0, PT, R242, UR7, !P4 ;  /* 0x00000007f2007c0c */ /* 0x000fe2000e701270 */
[----:B------:R-:W-:Y:S01]  /*142c0*/  @P5 STG.E.U8 desc[UR22][R4.64], R15 ;  /* 0x0000000f04005986 */ /* 0x000fe2000c101116 */
[----:B------:R-:W3:Y:S03]  /*142d0*/  LDCU UR6, c[0x0][0x398] ;  /* 0x00007300ff0677ac */ /* 0x000ee60008000800 */
[----:B------:R0:W-:Y:S01]  /*142e0*/  @P6 STG.E.U8 desc[UR22][R8.64], R19 ;  /* 0x0000001308006986 */ /* 0x0001e2000c101116 */
[C---:B------:R-:W-:Y:S01]  /*142f0*/  IADD3 R10, P6, PT, R13.reuse, R196, RZ ;  /* 0x000000c40d0a7210 */ /* 0x040fe20007fde0ff */
[----:B------:R-:W3:Y:S01]  /*14300*/  LDCU UR7, c[0x0][0x398] ;  /* 0x00007300ff0777ac */ /* 0x000ee20008000800 */
[----:B-1----:R-:W-:Y:S01]  /*14310*/  IADD3 R6, P5, PT, R13, R2, RZ ;  /* 0x000000020d067210 */ /* 0x002fe20007fbe0ff */
[----:B------:R-:W-:-:S04]  /*14320*/  VIADD R11, R249, 0x37 ;  /* 0x00000037f90b7836 */ /* 0x000fc80000000000 */
[C---:B------:R-:W-:Y:S01]  /*14330*/  IMAD.X R7, R12.reuse, 0x1, R199, P5 ;  /* 0x000000010c077824 */ /* 0x040fe200028e06c7 */
[----:B------:R-:W-:Y:S01]  /*14340*/  ISETP.GE.AND P5, PT, R11, UR13, PT ;  /* 0x0000000d0b007c0c */ /* 0x000fe2000bfa6270 */
[----:B------:R-:W-:Y:S01]  /*14350*/  IMAD.X R11, R12, 0x1, R3, P6 ;  /* 0x000000010c0b7824 */ /* 0x000fe200030e0603 */
[----:B0-----:R-:W-:Y:S01]  /*14360*/  PRMT R19, R19, 0x9910, RZ ;  /* 0x0000991013137816 */ /* 0x001fe200000000ff */
[----:B------:R-:W-:Y:S01]  /*14370*/  VIADD R15, R13, UR30 ;  /* 0x0000001e0d0f7c36 */ /* 0x000fe20008000000 */
[----:B------:R0:W-:Y:S01]  /*14380*/  @P3 STG.E.U8 desc[UR22][R6.64], R185 ;  /* 0x000000b906003986 */ /* 0x0001e2000c101116 */
[----:B------:R-:W-:Y:S01]  /*14390*/  ISETP.LT.AND P4, PT, R241, UR4, !P4 ;  /* 0x00000004f1007c0c */ /* 0x000fe2000e781270 */
[----:B------:R-:W-:Y:S01]  /*143a0*/  VIADD R8, R249, 0x38 ;  /* 0x00000038f9087836 */ /* 0x000fe20000000000 */
[----:B----4-:R-:W-:Y:S01]  /*143b0*/  ISETP.LT.AND P3, PT, R246, UR5, !P2 ;  /* 0x00000005f6007c0c */ /* 0x010fe2000d761270 */
[----:B------:R1:W-:Y:S01]  /*143c0*/  @P0 STG.E.U8 desc[UR22][R10.64], R121 ;  /* 0x000000790a000986 */ /* 0x0003e2000c101116 */
[----:B------:R-:W-:Y:S01]  /*143d0*/  IADD3 R4, P0, PT, R13, R198, RZ ;  /* 0x000000c60d047210 */ /* 0x000fe20007f1e0ff */
[----:B------:R-:W-:Y:S01]  /*143e0*/  IMAD.MOV.U32 R13, RZ, RZ, R19 ;  /* 0x000000ffff0d7224 */ /* 0x000fe200078e0013 */
[----:B------:R-:W-:Y:S01]  /*143f0*/  SHF.R.S32.HI R14, RZ, 0x1f, R15 ;  /* 0x0000001fff0e7819 */ /* 0x000fe2000001140f */
[----:B------:R-:W4:Y:S01]  /*14400*/  LDCU UR4, c[0x0][0x398] ;  /* 0x00007300ff0477ac */ /* 0x000f220008000800 */
[C---:B0-----:R-:W-:Y:S01]  /*14410*/  IADD3 R6, P6, PT, R15.reuse, R0, RZ ;  /* 0x000000000f067210 */ /* 0x041fe20007fde0ff */
[----:B------:R-:W-:Y:S01]  /*14420*/  IMAD.X R5, R12, 0x1, R197, P0 ;  /* 0x000000010c057824 */ /* 0x000fe200000e06c5 */
[----:B------:R-:W-:Y:S01]  /*14430*/  SHF.R.S32.HI R13, RZ, 0x8, R13 ;  /* 0x00000008ff0d7819 */ /* 0x000fe2000001140d */
[----:B------:R-:W0:Y:S02]  /*14440*/  LDCU UR5, c[0x0][0x398] ;  /* 0x00007300ff0577ac */ /* 0x000e240008000800 */
[----:B------:R-:W-:Y:S01]  /*14450*/  IMAD.X R7, R14, 0x1, R200, P6 ;  /* 0x000000010e077824 */ /* 0x000fe200030e06c8 */
[----:B------:R-:W-:Y:S01]  /*14460*/  ISETP.GE.AND P0, PT, R8, UR11, PT ;  /* 0x0000000b08007c0c */ /* 0x000fe2000bf06270 */
[----:B------:R-:W-:Y:S01]  /*14470*/  @P4 STG.E.U8 desc[UR22][R4.64], R57 ;  /* 0x0000003904004986 */ /* 0x000fe2000c101116 */
[----:B------:R-:W-:-:S02]  /*14480*/  IADD3 R8, P6, PT, R15, R2, RZ ;  /* 0x000000020f087210 */ /* 0x000fc40007fde0ff */
[----:B---3--:R-:W-:Y:S01]  /*14490*/  ISETP.LT.AND P4, PT, R245, UR6, !P2 ;  /* 0x00000006f5007c0c */ /* 0x008fe2000d781270 */
[----:B------:R3:W-:Y:S01]  /*144a0*/  @P3 STG.E.U8 desc[UR22][R6.64], R13 ;  /* 0x0000000d06003986 */ /* 0x0007e2000c101116 */
[----:B------:R-:W-:Y:S01]  /*144b0*/  ISETP.LT.AND P3, PT, R242, UR7, !P2 ;  /* 0x00000007f2007c0c */ /* 0x000fe2000d761270 */
[----:B------:R-:W-:Y:S01]  /*144c0*/  IMAD.X R9, R14, 0x1, R199, P6 ;  /* 0x000000010e097824 */ /* 0x000fe200030e06c7 */
[----:B-1----:R-:W-:Y:S01]  /*144d0*/  PRMT R11, R185, 0x9910, RZ ;  /* 0x00009910b90b7816 */ /* 0x002fe200000000ff */
[----:B------:R-:W1:Y:S01]  /*144e0*/  LDCU UR6, c[0x0][0x398] ;  /* 0x00007300ff0677ac */ /* 0x000e620008000800 */
[----:B------:R-:W-:Y:S02]  /*144f0*/  IADD3 R10, P6, PT, R15, R196, RZ ;  /* 0x000000c40f0a7210 */ /* 0x000fe40007fde0ff */
[----:B------:R-:W-:Y:S01]  /*14500*/  PRMT R17, R121, 0x9910, RZ ;  /* 0x0000991079117816 */ /* 0x000fe200000000ff */
[----:B------:R-:W0:Y:S03]  /*14510*/  LDCU UR7, c[0x0][0x398] ;  /* 0x00007300ff0777ac */ /* 0x000e260008000800 */
[----:B------:R-:W-:-:S02]  /*14520*/  SHF.R.S32.HI R17, RZ, 0x8, R17 ;  /* 0x00000008ff117819 */ /* 0x000fc40000011411 */
[----:B---3--:R-:W-:Y:S01]  /*14530*/  SHF.R.S32.HI R7, RZ, 0x8, R11 ;  /* 0x00000008ff077819 */ /* 0x008fe2000001140b */
[----:B------:R-:W-:Y:S01]  /*14540*/  IMAD.X R11, R14, 0x1, R3, P6 ;  /* 0x000000010e0b7824 */ /* 0x000fe200030e0603 */
[----:B------:R-:W-:-:S03]  /*14550*/  PRMT R57, R57, 0x9910, RZ ;  /* 0x0000991039397816 */ /* 0x000fc600000000ff */
[----:B------:R3:W-:Y:S01]  /*14560*/  @P4 STG.E.U8 desc[UR22][R8.64], R7 ;  /* 0x0000000708004986 */ /* 0x0007e2000c101116 */
[----:B------:R-:W-:-:S03]  /*14570*/  VIADD R13, R15, UR30 ;  /* 0x0000001e0f0d7c36 */ /* 0x000fc60008000000 */
[----:B------:R1:W-:Y:S01]  /*14580*/  @P3 STG.E.U8 desc[UR22][R10.64], R17 ;  /* 0x000000110a003986 */ /* 0x0003e2000c101116 */
[----:B----4-:R-:W-:Y:S01]  /*14590*/  ISETP.LT.AND P3, PT, R241, UR4, !P2 ;  /* 0x00000004f1007c0c */ /* 0x010fe2000d761270 */
[----:B------:R-:W4:Y:S01]  /*145a0*/  LDCU UR4, c[0x0][0x398] ;  /* 0x00007300ff0477ac */ /* 0x000f220008000800 */
[----:B------:R-:W-:Y:S01]  /*145b0*/  IADD3 R4, P2, PT, R15, R198, RZ ;  /* 0x000000c60f047210 */ /* 0x000fe20007f5e0ff */
[----:B------:R-:W-:Y:S01]  /*145c0*/  IMAD.MOV.U32 R15, RZ, RZ, R57 ;  /* 0x000000ffff0f7224 */ /* 0x000fe200078e0039 */
[----:B0-----:R-:W-:Y:S01]  /*145d0*/  ISETP.LT.AND P4, PT, R246, UR5, !P1 ;  /* 0x00000005f6007c0c */ /* 0x001fe2000cf81270 */
[----:B------:R-:W0:Y:S01]  /*145e0*/  LDCU UR5, c[0x0][0x398] ;  /* 0x00007300ff0577ac */ /* 0x000e220008000800 */
[----:B------:R-:W-:Y:S01]  /*145f0*/  SHF.R.S32.HI R12, RZ, 0x1f, R13 ;  /* 0x0000001fff0c7819 */ /* 0x000fe2000001140d */
[----:B------:R-:W-:Y:S01]  /*14600*/  IMAD.X R5, R14, 0x1, R197, P2 ;  /* 0x000000010e057824 */ /* 0x000fe200010e06c5 */
[----:B------:R-:W-:Y:S02]  /*14610*/  IADD3 R6, P6, PT, R13, R0, RZ ;  /* 0x000000000d067210 */ /* 0x000fe40007fde0ff */
[----:B------:R-:W-:-:S02]  /*14620*/  SHF.R.S32.HI R15, RZ, 0x8, R15 ;  /* 0x00000008ff0f7819 */ /* 0x000fc4000001140f */
[----:B-1----:R-:W-:Y:S01]  /*14630*/  ISETP.LT.AND P2, PT, R245, UR6, !P1 ;  /* 0x00000006f5007c0c */ /* 0x002fe2000cf41270 */
[C---:B---3--:R-:W-:Y:S01]  /*14640*/  IMAD.X R7, R12.reuse, 0x1, R200, P6 ;  /* 0x000000010c077824 */ /* 0x048fe200030e06c8 */
[----:B------:R-:W1:Y:S01]  /*14650*/  LDCU UR6, c[0x0][0x398] ;  /* 0x00007300ff0677ac */ /* 0x000e620008000800 */
[----:B------:R3:W-:Y:S01]  /*14660*/  @P3 STG.E.U8 desc[UR22][R4.64], R15 ;  /* 0x0000000f04003986 */ /* 0x0007e2000c101116 */
[----:B------:R-:W-:Y:S01]  /*14670*/  IADD3 R8, P3, PT, R13, R2, RZ ;  /* 0x000000020d087210 */ /* 0x000fe20007f7e0ff */
[C---:B------:R-:W-:Y:S02]  /*14680*/  VIADD R10, R249.reuse, 0x39 ;  /* 0x00000039f90a7836 */ /* 0x040fe40000000000 */
[----:B------:R-:W-:Y:S02]  /*14690*/  VIADD R11, R249, 0x3a ;  /* 0x0000003af90b7836 */ /* 0x000fe40000000000 */
[----:B------:R-:W-:Y:S01]  /*146a0*/  IMAD.X R9, R12, 0x1, R199, P3 ;  /* 0x000000010c097824 */ /* 0x000fe200018e06c7 */
[----:B------:R-:W-:-:S02]  /*146b0*/  ISETP.GE.AND P3, PT, R10, UR15, PT ;  /* 0x0000000f0a007c0c */ /* 0x000fc4000bf66270 */
[----:B------:R-:W-:Y:S02]  /*146c0*/  IADD3 R10, P6, PT, R13, R196, RZ ;  /* 0x000000c40d0a7210 */ /* 0x000fe40007fde0ff */
[----:B---3--:R-:W-:-:S04]  /*146d0*/  PRMT R15, R187, 0x9910, RZ ;  /* 0x00009910bb0f7816 */ /* 0x008fc800000000ff */
[----:B------:R-:W-:Y:S02]  /*146e0*/  SHF.R.S32.HI R15, RZ, 0x8, R15 ;  /* 0x00000008ff0f7819 */ /* 0x000fe4000001140f */
[----:B------:R-:W-:Y:S02]  /*146f0*/  F2FP.SATFINITE.E5M2.F32.PACK_AB_MERGE_C R17, R252, R240, RZ ;  /* 0x000000f0fc11723e */ /* 0x000fe400048060ff */
[----:B--2---:R-:W-:-:S05]  /*14700*/  F2FP.SATFINITE.E5M2.F32.PACK_AB_MERGE_C R19, R205, R204, RZ ;  /* 0x000000cccd13723e */ /* 0x004fca00048060ff */
[----:B------:R2:W-:Y:S01]  /*14710*/  @P4 STG.E.U8 desc[UR22][R6.64], R19 ;  /* 0x0000001306004986 */ /* 0x0005e2000c101116 */
[----:B------:R-:W-:Y:S01]  /*14720*/  ISETP.LT.AND P4, PT, R242, UR7, !P1 ;  /* 0x00000007f2007c0c */ /* 0x000fe2000cf81270 */
[----:B------:R-:W3:Y:S02]  /*14730*/  LDCU UR7, c[0x0][0x398] ;  /* 0x00007300ff0777ac */ /* 0x000ee40008000800 */
[----:B------:R1:W-:Y:S01]  /*14740*/  @P2 STG.E.U8 desc[UR22][R8.64], R187 ;  /* 0x000000bb08002986 */ /* 0x0003e2000c101116 */
[----:B------:R-:W-:Y:S01]  /*14750*/  ISETP.GE.AND P2, PT, R11, UR27, PT ;  /* 0x0000001b0b007c0c */ /* 0x000fe2000bf46270 */
[----:B------:R-:W-:Y:S01]  /*14760*/  IMAD.X R11, R12, 0x1, R3, P6 ;  /* 0x000000010c0b7824 */ /* 0x000fe200030e0603 */
[----:B----4-:R-:W-:Y:S01]  /*14770*/  ISETP.LT.AND P1, PT, R241, UR4, !P1 ;  /* 0x00000004f1007c0c */ /* 0x010fe2000cf21270 */
[----:B------:R-:W4:Y:S01]  /*14780*/  LDCU UR4, c[0x0][0x398] ;  /* 0x00007300ff0477ac */ /* 0x000f220008000800 */
[C---:B------:R-:W-:Y:S01]  /*14790*/  IADD3 R4, P6, PT, R13.reuse, R198, RZ ;  /* 0x000000c60d047210 */ /* 0x040fe20007fde0ff */
[----:B------:R-:W-:-:S04]  /*147a0*/  VIADD R13, R13, UR30 ;  /* 0x0000001e0d0d7c36 */ /* 0x000fc80008000000 */
[----:B------:R3:W-:Y:S01]  /*147b0*/  @P4 STG.E.U8 desc[UR22][R10.64], R123 ;  /* 0x0000007b0a004986 */ /* 0x0007e2000c101116 */
[----:B0-----:R-:W-:Y:S01]  /*147c0*/  ISETP.LT.AND P4, PT, R246, UR5, !P5 ;  /* 0x00000005f6007c0c */ /* 0x001fe2000ef81270 */
[----:B------:R-:W-:Y:S01]  /*147d0*/  IMAD.X R5, R12, 0x1, R197, P6 ;  /* 0x000000010c057824 */ /* 0x000fe200030e06c5 */
[----:B------:R-:W-:Y:S01]  /*147e0*/  SHF.R.S32.HI R12, RZ, 0x1f, R13 ;  /* 0x0000001fff0c7819 */ /* 0x000fe2000001140d */
[----:B------:R-:W0:Y:S01]  /*147f0*/  LDCU UR5, c[0x0][0x398] ;  /* 0x00007300ff0577ac */ /* 0x000e220008000800 */
[----:B--2---:R-:W-:Y:S02]  /*14800*/  IADD3 R6, P6, PT, R13, R0, RZ ;  /* 0x000000000d067210 */ /* 0x004fe40007fde0ff */
[----:B-1----:R-:W-:Y:S01]  /*14810*/  PRMT R8, R19, 0x9910, RZ ;  /* 0x0000991013087816 */ /* 0x002fe200000000ff */
[----:B------:R1:W-:Y:S01]  /*14820*/  @P1 STG.E.U8 desc[UR22][R4.64], R59 ;  /* 0x0000003b04001986 */ /* 0x0003e2000c101116 */
[----:B------:R-:W-:Y:S01]  /*14830*/  ISETP.LT.AND P1, PT, R245, UR6, !P5 ;  /* 0x00000006f5007c0c */ /* 0x000fe2000ef21270 */
[----:B------:R-:W-:Y:S01]  /*14840*/  IMAD.X R7, R12, 0x1, R200, P6 ;  /* 0x000000010c077824 */ /* 0x000fe200030e06c8 */
[----:B------:R-:W2:Y:S01]  /*14850*/  LDCU UR6, c[0x0][0x398] ;  /* 0x00007300ff0677ac */ /* 0x000ea20008000800 */
[----:B---3--:R-:W-:-:S02]  /*14860*/  SHF.R.S32.HI R11, RZ, 0x8, R8 ;  /* 0x00000008ff0b7819 */ /* 0x008fc40000011408 */
[----:B------:R-:W-:-:S03]  /*14870*/  IADD3 R8, P6, PT, R13, R2, RZ ;  /* 0x000000020d087210 */ /* 0x000fc60007fde0ff */
[----:B------:R3:W-:Y:S01]  /*14880*/  @P4 STG.E.U8 desc[UR22][R6.64], R11 ;  /* 0x0000000b06004986 */ /* 0x0007e2000c101116 */
[----:B----4-:R-:W-:Y:S01]  /*14890*/  ISETP.LT.AND P4, PT, R242, UR4, !P5 ;  /* 0x00000004f2007c0c */ /* 0x010fe2000ef81270 */
[----:B------:R-:W-:Y:S01]  /*148a0*/  IMAD.X R9, R12, 0x1, R199, P6 ;  /* 0x000000010c097824 */ /* 0x000fe200030e06c7 */
[----:B------:R-:W4:Y:S01]  /*148b0*/  LDCU UR4, c[0x0][0x398] ;  /* 0x00007300ff0477ac */ /* 0x000f220008000800 */
[----:B-1----:R-:W-:Y:S02]  /*148c0*/  IADD3 R4, P6, PT, R13, R196, RZ ;  /* 0x000000c40d047210 */ /* 0x002fe40007fde0ff */
[----:B------:R-:W-:-:S03]  /*148d0*/  PRMT R10, R123, 0x9910, RZ ;  /* 0x000099107b0a7816 */ /* 0x000fc600000000ff */
[----:B------:R-:W-:Y:S01]  /*148e0*/  IMAD.X R5, R12, 0x1, R3, P6 ;  /* 0x000000010c057824 */ /* 0x000fe200030e0603 */
[----:B0-----:R-:W-:Y:S01]  /*148f0*/  ISETP.LT.AND P6, PT, R241, UR5, !P5 ;  /* 0x00000005f1007c0c */ /* 0x001fe2000efc1270 */
[----:B------:R0:W-:Y:S01]  /*14900*/  @P1 STG.E.U8 desc[UR22][R8.64], R15 ;  /* 0x0000000f08001986 */ /* 0x0001e2000c101116 */
[----:B---3--:R-:W-:Y:S01]  /*14910*/  SHF.R.S32.HI R11, RZ, 0x8, R10 ;  /* 0x00000008ff0b7819 */ /* 0x008fe2000001140a */
[----:B------:R-:W1:Y:S01]  /*14920*/  LDCU UR5, c[0x0][0x398] ;  /* 0x00007300ff0577ac */ /* 0x000e620008000800 */
[C---:B------:R-:W-:Y:S01]  /*14930*/  IADD3 R6, P1, PT, R13.reuse, R198, RZ ;  /* 0x000000c60d067210 */ /* 0x040fe20007f3e0ff */
[----:B------:R-:W-:Y:S01]  /*14940*/  VIADD R13, R13, UR30 ;  /* 0x0000001e0d0d7c36 */ /* 0x000fe20008000000 */
[----:B------:R-:W-:Y:S01]  /*14950*/  PRMT R10, R59, 0x9910, RZ ;  /* 0x000099103b0a7816 */ /* 0x000fe200000000ff */
[----:B------:R3:W-:Y:S01]  /*14960*/  @P4 STG.E.U8 desc[UR22][R4.64], R11 ;  /* 0x0000000b04004986 */ /* 0x0007e2000c101116 */
[----:B--2---:R-:W-:Y:S01]  /*14970*/  ISETP.LT.AND P4, PT, R246, UR6, !P0 ;  /* 0x00000006f6007c0c */ /* 0x004fe2000c781270 */
[----:B------:R-:W-:Y:S01]  /*14980*/  IMAD.X R7, R12, 0x1, R197, P1 ;  /* 0x000000010c077824 */ /* 0x000fe200008e06c5 */
[----:B------:R-:W-:Y:S01]  /*14990*/  SHF.R.S32.HI R12, RZ, 0x1f, R13 ;  /* 0x0000001fff0c7819 */ /* 0x000fe2000001140d */
[----:B------:R-:W2:Y:S01]  /*149a0*/  LDCU UR6, c[0x0][0x398] ;  /* 0x00007300ff0677ac */ /* 0x000ea20008000800 */
[----:B0-----:R-:W-:-:S02]  /*149b0*/  SHF.R.S32.HI R15, RZ, 0x8, R10 ;  /* 0x00000008ff0f7819 */ /* 0x001fc4000001140a */
[----:B------:R-:W-:Y:S02]  /*149c0*/  IADD3 R8, P5, PT, R13, R0, RZ ;  /* 0x000000000d087210 */ /* 0x000fe40007fbe0ff */
[----:B----4-:R-:W-:Y:S01]  /*149d0*/  ISETP.LT.AND P1, PT, R245, UR4, !P0 ;  /* 0x00000004f5007c0c */ /* 0x010fe2000c721270 */
[----:B------:R0:W-:Y:S01]  /*149e0*/  @P6 STG.E.U8 desc[UR22][R6.64], R15 ;  /* 0x0000000f06006986 */ /* 0x0001e2000c101116 */
[----:B---3--:R-:W-:Y:S01]  /*149f0*/  IADD3 R4, P6, PT, R13, R2, RZ ;  /* 0x000000020d047210 */ /* 0x008fe20007fde0ff */
[----:B------:R-:W-:Y:S01]  /*14a00*/  IMAD.X R9, R12, 0x1, R200, P5 ;  /* 0x000000010c097824 */ /* 0x000fe200028e06c8 */
[----:B------:R-:W3:Y:S01]  /*14a10*/  LDCU UR4, c[0x0][0x398] ;  /* 0x00007300ff0477ac */ /* 0x000ee20008000800 */
[C---:B------:R-:W-:Y:S01]  /*14a20*/  VIADD R10, R249.reuse, 0x3b ;  /* 0x0000003bf90a7836 */ /* 0x040fe20000000000 */
[----:B------:R-:W-:Y:S01]  /*14a30*/  ISETP.LT.AND P5, PT, R242, UR7, !P0 ;  /* 0x00000007f2007c0c */ /* 0x000fe2000c7a1270 */
[----:B------:R-:W-:Y:S01]  /*14a40*/  IMAD.X R5, R12, 0x1, R199, P6 ;  /* 0x000000010c057824 */ /* 0x000fe200030e06c7 */
[----:B------:R-:W-:Y:S01]  /*14a50*/  @P4 STG.E.U8 desc[UR22][R8.64], R17 ;  /* 0x0000001108004986 */ /* 0x000fe2000c101116 */
[----:B------:R-:W-:Y:S01]  /*14a60*/  VIADD R11, R249, 0x3c ;  /* 0x0000003cf90b7836 */ /* 0x000fe20000000000 */
[----:B------:R-:W-:Y:S01]  /*14a70*/  ISETP.GE.AND P4, PT, R10, UR25, PT ;  /* 0x000000190a007c0c */ /* 0x000fe2000bf86270 */
[----:B------:R-:W4:Y:S01]  /*14a80*/  LDCU UR7, c[0x0][0x398] ;  /* 0x00007300ff0777ac */ /* 0x000f220008000800 */
[----:B------:R-:W-:Y:S01]  /*14a90*/  IADD3 R10, P6, PT, R13, R196, RZ ;  /* 0x000000c40d0a7210 */ /* 0x000fe20007fde0ff */
[----:B------:R2:W-:Y:S01]  /*14aa0*/  @P1 STG.E.U8 desc[UR22][R4.64], R189 ;  /* 0x000000bd04001986 */ /* 0x0005e2000c101116 */
[----:B-1----:R-:W-:Y:S01]  /*14ab0*/  ISETP.LT.AND P0, PT, R241, UR5, !P0 ;  /* 0x00000005f1007c0c */ /* 0x002fe2000c701270 */
[----:B------:R-:W1:Y:S01]  /*14ac0*/  LDCU UR5, c[0x0][0x398] ;  /* 0x00007300ff0577ac */ /* 0x000e620008000800 */
[----:B------:R-:W-:Y:S01]  /*14ad0*/  ISETP.GE.AND P1, PT, R11, UR21, PT ;  /* 0x000000150b007c0c */ /* 0x000fe2000bf26270 */
[----:B------:R-:W-:Y:S01]  /*14ae0*/  IMAD.X R11, R12, 0x1, R3, P6 ;  /* 0x000000010c0b7824 */ /* 0x000fe200030e0603 */
[C---:B0-----:R-:W-:Y:S01]  /*14af0*/  IADD3 R6, P6, PT, R13.reuse, R198, RZ ;  /* 0x000000c60d067210 */ /* 0x041fe20007fde0ff */
[----:B------:R-:W-:-:S03]  /*14b00*/  VIADD R13, R13, UR30 ;  /* 0x0000001e0d0d7c36 */ /* 0x000fc60008000000 */
[----:B------:R0:W-:Y:S01]  /*14b10*/  @P5 STG.E.U8 desc[UR22][R10.64], R125 ;  /* 0x0000007d0a005986 */ /* 0x0001e2000c101116 */
[----:B------:R-:W-:Y:S01]  /*14b20*/  IMAD.X R7, R12, 0x1, R197, P6 ;  /* 0x000000010c077824 */ /* 0x000fe200030e06c5 */
[----:B---3--:R-:W-:Y:S01]  /*14b30*/  ISETP.LT.AND P5, PT, R246, UR4, !P3 ;  /* 0x00000004f6007c0c */ /* 0x008fe2000dfa1270 */
[----:B------:R-:W3:Y:S01]  /*14b40*/  LDCU UR4, c[0x0][0x398] ;  /* 0x00007300ff0477ac */ /* 0x000ee20008000800 */
[----:B------:R-:W-:Y:S02]  /*14b50*/  SHF.R.S32.HI R12, RZ, 0x1f, R13 ;  /* 0x0000001fff0c7819 */ /* 0x000fe4000001140d */
[----:B--2---:R-:W-:Y:S01]  /*14b60*/  IADD3 R4, P6, PT, R13, R0, RZ ;  /* 0x000000000d047210 */ /* 0x004fe20007fde0ff */
[----:B------:R2:W-:Y:S01]  /*14b70*/  @P0 STG.E.U8 desc[UR22][R6.64], R61 ;  /* 0x0000003d06000986 */ /* 0x0005e2000c101116 */
[----:B------:R-:W-:Y:S02]  /*14b80*/  PRMT R8, R17, 0x9910, RZ ;  /* 0x0000991011087816 */ /* 0x000fe400000000ff */
[----:B------:R-:W-:Y:S01]  /*14b90*/  ISETP.LT.AND P0, PT, R245, UR6, !P3 ;  /* 0x00000006f5007c0c */ /* 0x000fe2000df01270 */
[----:B------:R-:W4:Y:S01]  /*14ba0*/  LDCU UR6, c[0x0][0x398] ;  /* 0x00007300ff0677ac */ /* 0x000f220008000800 */
[----:B------:R-:W-:Y:S01]  /*14bb0*/  IMAD.X R5, R12, 0x1, R200, P6 ;  /* 0x000000010c057824 */ /* 0x000fe200030e06c8 */
[----:B0-----:R-:W-:-:S02]  /*14bc0*/  SHF.R.S32.HI R11, RZ, 0x8, R8 ;  /* 0x00000008ff0b7819 */ /* 0x001fc40000011408 */
[----:B------:R-:W-:Y:S02]  /*14bd0*/  IADD3 R8, P6, PT, R13, R2, RZ ;  /* 0x000000020d087210 */ /* 0x000fe40007fde0ff */
[----:B------:R-:W-:Y:S01]  /*14be0*/  PRMT R15, R189, 0x9910, RZ ;  /* 0x00009910bd0f7816 */ /* 0x000fe200000000ff */
[----:B------:R0:W-:Y:S01]  /*14bf0*/  @P5 STG.E.U8 desc[UR22][R4.64], R11 ;  /* 0x0000000b04005986 */ /* 0x0001e2000c101116 */
[----:B-1----:R-:W-:Y:S01]  /*14c00*/  ISETP.LT.AND P5, PT, R242, UR5, !P3 ;  /* 0x00000005f2007c0c */ /* 0x002fe2000dfa1270 */
[C---:B------:R-:W-:Y:S01]  /*14c10*/  IMAD.X R9, R12.reuse, 0x1, R199, P6 ;  /* 0x000000010c097824 */ /* 0x040fe200030e06c7 */
[----:B------:R-:W-:Y:S01]  /*14c20*/  SHF.R.S32.HI R15, RZ, 0x8, R15 ;  /* 0x00000008ff0f7819 */ /* 0x000fe2000001140f */
[----:B------:R-:W1:Y:S01]  /*14c30*/  LDCU UR5, c[0x0][0x398] ;  /* 0x00007300ff0577ac */ /* 0x000e620008000800 */
[----:B--2---:R-:W-:Y:S02]  /*14c40*/  IADD3 R6, P6, PT, R13, R196, RZ ;  /* 0x000000c40d067210 */ /* 0x004fe40007fde0ff */
[----:B------:R-:W-:Y:S01]  /*14c50*/  PRMT R10, R125, 0x9910, RZ ;  /* 0x000099107d0a7816 */ /* 0x000fe200000000ff */
[----:B------:R2:W-:Y:S01]  /*14c60*/  @P0 STG.E.U8 desc[UR22][R8.64], R15 ;  /* 0x0000000f08000986 */ /* 0x0005e2000c101116 */
[----:B---3--:R-:W-:Y:S01]  /*14c70*/  ISETP.LT.AND P3, PT, R241, UR4, !P3 ;  /* 0x00000004f1007c0c */ /* 0x008fe2000df61270 */
[----:B------:R-:W-:Y:S01]  /*14c80*/  IMAD.X R7, R12, 0x1, R3, P6 ;  /* 0x000000010c077824 */ /* 0x000fe200030e0603 */
[C---:B0-----:R-:W-:Y:S01]  /*14c90*/  IADD3 R4, P0, PT, R13.reuse, R198, RZ ;  /* 0x000000c60d047210 */ /* 0x041fe20007f1e0ff */
[----:B------:R-:W-:Y:S01]  /*14ca0*/  VIADD R13, R13, UR30 ;  /* 0x0000001e0d0d7c36 */ /* 0x000fe20008000000 */
[----:B----4-:R-:W-:Y:S01]  /*14cb0*/  ISETP.LT.AND P6, PT, R246, UR6, !P2 ;  /* 0x00000006f6007c0c */ /* 0x010fe2000d7c1270 */
[----:B------:R-:W0:Y:S01]  /*14cc0*/  LDCU UR4, c[0x0][0x398] ;  /* 0x00007300ff0477ac */ /* 0x000e220008000800 */
[----:B------:R-:W-:Y:S01]  /*14cd0*/  SHF.R.S32.HI R11, RZ, 0x8, R10 ;  /* 0x00000008ff0b7819 */ /* 0x000fe2000001140a */
[----:B------:R-:W-:Y:S01]  /*14ce0*/  IMAD.X R5, R12, 0x1, R197, P0 ;  /* 0x000000010c057824 */ /* 0x000fe200000e06c5 */
[----:B------:R-:W-:Y:S01]  /*14cf0*/  PRMT R10, R61, 0x9910, RZ ;  /* 0x000099103d0a7816 */ /* 0x000fe200000000ff */
[----:B------:R-:W3:Y:S01]  /*14d00*/  LDCU UR6, c[0x0][0x398] ;  /* 0x00007300ff0677ac */ /* 0x000ee20008000800 */
[----:B------:R-:W-:-:S02]  /*14d10*/  SHF.R.S32.HI R12, RZ, 0x1f, R13 ;  /* 0x0000001fff0c7819 */ /* 0x000fc4000001140d */
[----:B--2---:R-:W-:Y:S02]  /*14d20*/  IADD3 R8, P0, PT, R13, R0, RZ ;  /* 0x000000000d087210 */ /* 0x004fe40007f1e0ff */
[----:B------:R-:W-:Y:S01]  /*14d30*/  SHF.R.S32.HI R15, RZ, 0x8, R10 ;  /* 0x00000008ff0f7819 */ /* 0x000fe2000001140a */
[----:B------:R2:W-:Y:S01]  /*14d40*/  @P5 STG.E.U8 desc[UR22][R6.64], R11 ;  /* 0x0000000b06005986 */ /* 0x0005e2000c101116 */
[----:B------:R-:W-:Y:S01]  /*14d50*/  F2FP.SATFINITE.E5M2.F32.PACK_AB_MERGE_C R19, R250, R251, RZ ;  /* 0x000000fbfa13723e */ /* 0x000fe200048060ff */
[----:B------:R-:W-:Y:S01]  /*14d60*/  IMAD.X R9, R12, 0x1, R200, P0 ;  /* 0x000000010c097824 */ /* 0x000fe200000e06c8 */
[----:B-1----:R-:W-:Y:S01]  /*14d70*/  ISETP.LT.AND P5, PT, R245, UR5, !P2 ;  /* 0x00000005f5007c0c */ /* 0x002fe2000d7a1270 */
[----:B------:R-:W-:Y:S01]  /*14d80*/  @P3 STG.E.U8 desc[UR22][R4.64], R15 ;  /* 0x0000000f04003986 */ /* 0x000fe2000c101116 */
[----:B------:R-:W-:Y:S01]  /*14d90*/  ISETP.LT.AND P0, PT, R242, UR7, !P2 ;  /* 0x00000007f2007c0c */ /* 0x000fe2000d701270 */
[----:B------:R-:W1:Y:S02]  /*14da0*/  LDCU UR5, c[0x0][0x398] ;  /* 0x00007300ff0577ac */ /* 0x000e640008000800 */
[----:B------:R4:W-:Y:S01]  /*14db0*/  @P6 STG.E.U8 desc[UR22][R8.64], R19 ;  /* 0x0000001308006986 */ /* 0x0009e2000c101116 */
[C---:B------:R-:W-:Y:S01]  /*14dc0*/  IADD3 R10, P6, PT, R13.reuse, R196, RZ ;  /* 0x000000c40d0a7210 */ /* 0x040fe20007fde0ff */
[----:B------:R-:W1:Y:S01]  /*14dd0*/  LDCU UR7, c[0x0][0x398] ;  /* 0x00007300ff0777ac */ /* 0x000e620008000800 */
[----:B--2---:R-:W-:Y:S01]  /*14de0*/  IADD3 R6, P3, PT, R13, R2, RZ ;  /* 0x000000020d067210 */ /* 0x004fe20007f7e0ff */
[----:B------:R-:W-:-:S04]  /*14df0*/  VIADD R11, R249, 0x3d ;  /* 0x0000003df90b7836 */ /* 0x000fc80000000000 */
[C---:B------:R-:W-:Y:S01]  /*14e00*/  IMAD.X R7, R12.reuse, 0x1, R199, P3 ;  /* 0x000000010c077824 */ /* 0x040fe200018e06c7 */
[----:B------:R-:W-:Y:S01]  /*14e10*/  ISETP.GE.AND P3, PT, R11, UR19, PT ;  /* 0x000000130b007c0c */ /* 0x000fe2000bf66270 */
[----:B------:R-:W-:Y:S01]  /*14e20*/  IMAD.X R11, R12, 0x1, R3, P6 ;  /* 0x000000010c0b7824 */ /* 0x000fe200030e0603 */
[----:B----4-:R-:W-:Y:S01]  /*14e30*/  PRMT R19, R19, 0x9910, RZ ;  /* 0x0000991013137816 */ /* 0x010fe200000000ff */
[----:B------:R-:W-:Y:S01]  /*14e40*/  VIADD R15, R13, UR30 ;  /* 0x0000001e0d0f7c36 */ /* 0x000fe20008000000 */
[----:B------:R2:W-:Y:S01]  /*14e50*/  @P5 STG.E.U8 desc[UR22][R6.64], R191 ;  /* 0x000000bf06005986 */ /* 0x0005e2000c101116 */
[----:B0-----:R-:W-:Y:S01]  /*14e60*/  ISETP.LT.AND P2, PT, R241, UR4, !P2 ;  /* 0x00000004f1007c0c */ /* 0x001fe2000d741270 */
[----:B------:R-:W-:Y:S01]  /*14e70*/  VIADD R8, R249, 0x3e ;  /* 0x0000003ef9087836 */ /* 0x000fe20000000000 */
[----:B---3--:R-:W-:Y:S01]  /*14e80*/  ISETP.LT.AND P5, PT, R246, UR6, !P4 ;  /* 0x00000006f6007c0c */ /* 0x008fe2000e7a1270 */
[----:B------:R0:W-:Y:S01]  /*14e90*/  @P0 STG.E.U8 desc[UR22][R10.64], R127 ;  /* 0x0000007f0a000986 */ /* 0x0001e2000c101116 */
[----:B------:R-:W-:Y:S01]  /*14ea0*/  IADD3 R4, P0, PT, R13, R198, RZ ;  /* 0x000000c60d047210 */ /* 0x000fe20007f1e0ff */
[----:B------:R-:W-:Y:S01]  /*14eb0*/  IMAD.MOV.U32 R13, RZ, RZ, R19 ;  /* 0x000000ffff0d7224 */ /* 0x000fe200078e0013 */
[----:B------:R-:W-:Y:S01]  /*14ec0*/  SHF.R.S32.HI R14, RZ, 0x1f, R15 ;  /* 0x0000001fff0e7819 */ /* 0x000fe2000001140f */
[----:B------:R-:W3:Y:S01]  /*14ed0*/  LDCU UR4, c[0x0][0x398] ;  /* 0x00007300ff0477ac */ /* 0x000ee20008000800 */
[C---:B--2---:R-:W-:Y:S01]  /*14ee0*/  IADD3 R6, P6, PT, R15.reuse, R0, RZ ;  /* 0x000000000f067210 */ /* 0x044fe20007fde0ff */
[----:B------:R-:W-:Y:S01]  /*14ef0*/  IMAD.X R5, R12, 0x1, R197, P0 ;  /* 0x000000010c057824 */ /* 0x000fe200000e06c5 */
[----:B------:R-:W-:Y:S01]  /*14f00*/  SHF.R.S32.HI R13, RZ, 0x8, R13 ;  /* 0x00000008ff0d7819 */ /* 0x000fe2000001140d */
[----:B------:R-:W2:Y:S02]  /*14f10*/  LDCU UR6, c[0x0][0x398] ;  /* 0x00007300ff0677ac */ /* 0x000ea40008000800 */
[----:B------:R-:W-:Y:S01]  /*14f20*/  IMAD.X R7, R14, 0x1, R200, P6 ;  /* 0x000000010e077824 */ /* 0x000fe200030e06c8 */
[----:B------:R-:W-:Y:S01]  /*14f30*/  ISETP.GE.AND P0, PT, R8, UR17, PT ;  /* 0x0000001108007c0c */ /* 0x000fe2000bf06270 */
[----:B------:R-:W-:Y:S01]  /*14f40*/  @P2 STG.E.U8 desc[UR22][R4.64], R63 ;  /* 0x0000003f04002986 */ /* 0x000fe2000c101116 */
[----:B------:R-:W-:-:S03]  /*14f50*/  IADD3 R8, P6, PT, R15, R2, RZ ;  /* 0x000000020f087210 */ /* 0x000fc60007fde0ff */
[----:B------:R4:W-:Y:S01]  /*14f60*/  @P5 STG.E.U8 desc[UR22][R6.64], R13 ;  /* 0x0000000d06005986 */ /* 0x0009e2000c101116 */
[----:B-1----:R-:W-:Y:S02]  /*14f70*/  ISETP.LT.AND P5, PT, R245, UR5, !P4 ;  /* 0x00000005f5007c0c */ /* 0x002fe4000e7a1270 */
[----:B------:R-:W-:Y:S01]  /*14f80*/  ISETP.LT.AND P2, PT, R242, UR7, !P4 ;  /* 0x00000007f2007c0c */ /* 0x000fe2000e741270 */
[C---:B------:R-:W-:Y:S01]  /*14f90*/  IMAD.X R9, R14.reuse, 0x1, R199, P6 ;  /* 0x000000010e097824 */ /* 0x040fe200030e06c7 */
[----:B0-----:R-:W-:Y:S01]  /*14fa0*/  PRMT R11, R191, 0x9910, RZ ;  /* 0x00009910bf0b7816 */ /* 0x001fe200000000ff */
[----:B------:R-:W0:Y:S01]  /*14fb0*/  LDCU UR5, c[0x0][0x398] ;  /* 0x00007300ff0577ac */ /* 0x000e220008000800 */
[----:B------:R-:W-:Y:S02]  /*14fc0*/  IADD3 R10, P6, PT, R15, R196, RZ ;  /* 0x000000c40f0a7210 */ /* 0x000fe40007fde0ff */
[----:B------:R-:W-:Y:S01]  /*14fd0*/  PRMT R17, R127, 0x9910, RZ ;  /* 0x000099107f117816 */ /* 0x000fe200000000ff */
[----:B------:R-:W1:Y:S01]  /*14fe0*/  LDCU UR7, c[0x0][0x398] ;  /* 0x00007300ff0777ac */ /* 0x000e620008000800 */
[----:B----4-:R-:W-:Y:S01]  /*14ff0*/  SHF.R.S32.HI R7, RZ, 0x8, R11 ;  /* 0x00000008ff077819 */ /* 0x010fe2000001140b */
[----:B------:R-:W-:Y:S01]  /*15000*/  IMAD.X R11, R14, 0x1, R3, P6 ;  /* 0x000000010e0b7824 */ /* 0x000fe200030e0603 */
[----:B------:R-:W-:Y:S01]  /*15010*/  SHF.R.S32.HI R17, RZ, 0x8, R17 ;  /* 0x00000008ff117819 */ /* 0x000fe20000011411 */
[----:B------:R-:W-:Y:S01]  /*15020*/  VIADD R13, R15, UR30 ;  /* 0x0000001e0f0d7c36 */ /* 0x000fe20008000000 */
[----:B------:R-:W-:Y:S01]  /*15030*/  PRMT R63, R63, 0x9910, RZ ;  /* 0x000099103f3f7816 */ /* 0x000fe200000000ff */
[----:B------:R4:W-:Y:S01]  /*15040*/  @P5 STG.E.U8 desc[UR22][R8.64], R7 ;  /* 0x0000000708005986 */ /* 0x0009e2000c101116 */
[----:B---3--:R-:W-:Y:S01]  /*15050*/  ISETP.LT.AND P4, PT, R241, UR4, !P4 ;  /* 0x00000004f1007c0c */ /* 0x008fe2000e781270 */
[----:B------:R-:W3:Y:S01]  /*15060*/  LDCU UR4, c[0x0][0x398] ;  /* 0x00007300ff0477ac */ /* 0x000ee20008000800 */
[----:B--2---:R-:W-:Y:S01]  /*15070*/  ISETP.LT.AND P5, PT, R246, UR6, !P1 ;  /* 0x00000006f6007c0c */ /* 0x004fe2000cfa1270 */
[----:B------:R2:W-:Y:S01]  /*15080*/  @P2 STG.E.U8 desc[UR22][R10.64], R17 ;  /* 0x000000110a002986 */ /* 0x0005e2000c101116 */
[----:B------:R-:W-:Y:S01]  /*15090*/  IADD3 R4, P2, PT, R15, R198, RZ ;  /* 0x000000c60f047210 */ /* 0x000fe20007f5e0ff */
[----:B------:R-:W-:Y:S01]  /*150a0*/  IMAD.MOV.U32 R15, RZ, RZ, R63 ;  /* 0x000000ffff0f7224 */ /* 0x000fe200078e003f */
[----:B------:R-:W-:Y:S01]  /*150b0*/  SHF.R.S32.HI R12, RZ, 0x1f, R13 ;  /* 0x0000001fff0c7819 */ /* 0x000fe2000001140d */
[----:B------:R-:W3:Y:S01]  /*150c0*/  LDCU UR6, c[0x0][0x398] ;  /* 0x00007300ff0677ac */ /* 0x000ee20008000800 */
[----:B------:R-:W-:Y:S01]  /*150d0*/  IADD3 R6, P6, PT, R13, R0, RZ ;  /* 0x000000000d067210 */ /* 0x000fe20007fde0ff */
[----:B------:R-:W-:Y:S01]  /*150e0*/  IMAD.X R5, R14, 0x1, R197, P2 ;  /* 0x000000010e057824 */ /* 0x000fe200010e06c5 */
[----:B------:R-:W-:-:S03]  /*150f0*/  SHF.R.S32.HI R15, RZ, 0x8, R15 ;  /* 0x00000008ff0f7819 */ /* 0x000fc6000001140f */
[C---:B----4-:R-:W-:Y:S01]  /*15100*/  IMAD.X R7, R12.reuse, 0x1, R200, P6 ;  /* 0x000000010c077824 */ /* 0x050fe200030e06c8 */
[----:B------:R-:W-:Y:S02]  /*15110*/  IADD3 R8, P6, PT, R13, R2, RZ ;  /* 0x000000020d087210 */ /* 0x000fe40007fde0ff */
[----:B--2---:R-:W-:Y:S01]  /*15120*/  F2FP.SATFINITE.E5M2.F32.PACK_AB_MERGE_C R17, R247, R248, RZ ;  /* 0x000000f8f711723e */ /* 0x004fe200048060ff */
[----:B------:R2:W-:Y:S02]  /*15130*/  @P4 STG.E.U8 desc[UR22][R4.64], R15 ;  /* 0x0000000f04004986 */ /* 0x0005e4000c101116 */
[----:B------:R-:W-:Y:S01]  /*15140*/  IMAD.X R9, R12, 0x1, R199, P6 ;  /* 0x000000010c097824 */ /* 0x000fe200030e06c7 */
[----:B------:R-:W-:Y:S01]  /*15150*/  IADD3 R10, P6, PT, R13, R196, RZ ;  /* 0x000000c40d0a7210 */ /* 0x000fe20007fde0ff */
[----:B------:R4:W-:Y:S01]  /*15160*/  @P5 STG.E.U8 desc[UR22][R6.64], R17 ;  /* 0x0000001106005986 */ /* 0x0009e2000c101116 */
[----:B0-----:R-:W-:Y:S01]  /*15170*/  ISETP.LT.AND P5, PT, R245, UR5, !P1 ;  /* 0x00000005f5007c0c */ /* 0x001fe2000cfa1270 */
[----:B------:R-:W0:Y:S01]  /*15180*/  LDCU UR5, c[0x0][0x398] ;  /* 0x00007300ff0577ac */ /* 0x000e220008000800 */
[----:B-1----:R-:W-:-:S02]  /*15190*/  ISETP.LT.AND P4, PT, R242, UR7, !P1 ;  /* 0x00000007f2007c0c */ /* 0x002fc4000cf81270 */
[----:B------:R-:W-:Y:S01]  /*151a0*/  ISETP.LT.AND P1, PT, R241, UR9, !P1 ;  /* 0x00000009f1007c0c */ /* 0x000fe2000cf21270 */
[C---:B------:R-:W-:Y:S01]  /*151b0*/  IMAD.X R11, R12.reuse, 0x1, R3, P6 ;  /* 0x000000010c0b7824 */ /* 0x040fe200030e0603 */
[----:B------:R-:W1:Y:S01]  /*151c0*/  LDCU UR7, c[0x0][0x398] ;  /* 0x00007300ff0777ac */ /* 0x000e620008000800 */
[C---:B--2---:R-:W-:Y:S01]  /*151d0*/  IADD3 R4, P6, PT, R13.reuse, R198, RZ ;  /* 0x000000c60d047210 */ /* 0x044fe20007fde0ff */
[----:B------:R-:W-:Y:S01]  /*151e0*/  VIADD R13, R13, UR30 ;  /* 0x0000001e0d0d7c36 */ /* 0x000fe20008000000 */
[----:B------:R-:W-:Y:S01]  /*151f0*/  PRMT R15, R193, 0x9910, RZ ;  /* 0x00009910c10f7816 */ /* 0x000fe200000000ff */
[----:B------:R-:W2:Y:S01]  /*15200*/  LDCU UR9, c[0x0][0x398] ;  /* 0x00007300ff0977ac */ /* 0x000ea20008000800 */
[----:B----4-:R-:W-:Y:S01]  /*15210*/  PRMT R17, R17, 0x9910, RZ ;  /* 0x0000991011117816 */ /* 0x010fe200000000ff */
[----:B------:R-:W-:Y:S01]  /*15220*/  IMAD.X R5, R12, 0x1, R197, P6 ;  /* 0x000000010c057824 */ /* 0x000fe200030e06c5 */
[----:B------:R4:W-:Y:S01]  /*15230*/  @P5 STG.E.U8 desc[UR22][R8.64], R193 ;  /* 0x000000c108005986 */ /* 0x0009e2000c101116 */
[----:B---3--:R-:W-:Y:S01]  /*15240*/  ISETP.LT.AND P5, PT, R246, UR4, !P3 ;  /* 0x00000004f6007c0c */ /* 0x008fe2000dfa1270 */
[----:B------:R-:W3:Y:S02]  /*15250*/  LDCU UR4, c[0x0][0x398] ;  /* 0x00007300ff0477ac */ /* 0x000ee40008000800 */
[----:B------:R0:W-:Y:S01]  /*15260*/  @P4 STG.E.U8 desc[UR22][R10.64], R129 ;  /* 0x000000810a004986 */ /* 0x0001e2000c101116 */
[----:B------:R-:W-:-:S03]  /*15270*/  SHF.R.S32.HI R12, RZ, 0x1f, R13 ;  /* 0x0000001fff0c7819 */ /* 0x000fc6000001140d */
[----:B------:R1:W-:Y:S01]  /*15280*/  @P1 STG.E.U8 desc[UR22][R4.64], R65 ;  /* 0x0000004104001986 */ /* 0x0003e2000c101116 */
[----:B------:R-:W-:Y:S01]  /*15290*/  IADD3 R6, P1, PT, R13, R0, RZ ;  /* 0x000000000d067210 */ /* 0x000fe20007f3e0ff */
[----:B----4-:R-:W-:Y:S01]  /*152a0*/  IMAD.MOV.U32 R9, RZ, RZ, R17 ;  /* 0x000000ffff097224 */ /* 0x010fe200078e0011 */
[----:B------:R-:W-:-:S03]  /*152b0*/  ISETP.LT.AND P6, PT, R245, UR6, !P3 ;  /* 0x00000006f5007c0c */ /* 0x000fc6000dfc1270 */
[C---:B------:R-:W-:Y:S01]  /*152c0*/  IMAD.X R7, R12.reuse, 0x1, R200, P1 ;  /* 0x000000010c077824 */ /* 0x040fe200008e06c8 */
[C---:B------:R-:W-:Y:S01]  /*152d0*/  IADD3 R8, P4, PT, R13.reuse, R2, RZ ;  /* 0x000000020d087210 */ /* 0x040fe20007f9e0ff */
[----:B------:R-:W4:Y:S01]  /*152e0*/  LDCU UR6, c[0x0][0x398] ;  /* 0x00007300ff0677ac */ /* 0x000f220008000800 */
[----:B0-----:R-:W-:Y:S02]  /*152f0*/  SHF.R.S32.HI R11, RZ, 0x8, R9 ;  /* 0x00000008ff0b7819 */ /* 0x001fe40000011409 */
[----:B------:R-:W-:Y:S01]  /*15300*/  SHF.R.S32.HI R15, RZ, 0x8, R15 ;  /* 0x00000008ff0f7819 */ /* 0x000fe2000001140f */
[----:B------:R-:W-:Y:S02]  /*15310*/  IMAD.X R9, R12, 0x1, R199, P4 ;  /* 0x000000010c097824 */ /* 0x000fe400020e06c7 */
[----:B------:R0:W-:Y:S01]  /*15320*/  @P5 STG.E.U8 desc[UR22][R6.64], R11 ;  /* 0x0000000b06005986 */ /* 0x0001e2000c101116 */
[----:B------:R-:W-:Y:S01]  /*15330*/  ISETP.LT.AND P5, PT, R242, UR5, !P3 ;  /* 0x00000005f2007c0c */ /* 0x000fe2000dfa1270 */
[----:B------:R-:W2:Y:S01]  /*15340*/  LDCU UR5, c[0x0][0x398] ;  /* 0x00007300ff0577ac */ /* 0x000ea20008000800 */
[----:B-1----:R-:W-:Y:S01]  /*15350*/  IADD3 R4, P4, PT, R13, R196, RZ ;  /* 0x000000c40d047210 */ /* 0x002fe20007f9e0ff */
[----:B------:R1:W-:Y:S01]  /*15360*/  @P6 STG.E.U8 desc[UR22][R8.64], R15 ;  /* 0x0000000f08006986 */ /* 0x0003e2000c101116 */
[----:B------:R-:W-:-:S03]  /*15370*/  PRMT R10, R129, 0x9910, RZ ;  /* 0x00009910810a7816 */ /* 0x000fc600000000ff */
[----:B------:R-:W-:Y:S01]  /*15380*/  IMAD.X R5, R12, 0x1, R3, P4 ;  /* 0x000000010c057824 */ /* 0x000fe200020e0603 */
[C---:B0-----:R-:W-:Y:S01]  /*15390*/  IADD3 R6, P6, PT, R13.reuse, R198, RZ ;  /* 0x000000c60d067210 */ /* 0x041fe20007fde0ff */
[----:B------:R-:W-:Y:S01]  /*153a0*/  VIADD R13, R13, UR30 ;  /* 0x0000001e0d0d7c36 */ /* 0x000fe20008000000 */
[----:B-1----:R-:W-:-:S03]  /*153b0*/  SHF.R.S32.HI R15, RZ, 0x8, R10 ;  /* 0x00000008ff0f7819 */ /* 0x002fc6000001140a */
[----:B------:R-:W-:Y:S01]  /*153c0*/  IMAD.X R7, R12, 0x1, R197, P6 ;  /* 0x000000010c077824 */ /* 0x000fe200030e06c5 */
[----:B------:R-:W-:Y:S01]  /*153d0*/  ISETP.LT.AND P3, PT, R241, UR7, !P3 ;  /* 0x00000007f1007c0c */ /* 0x000fe2000df61270 */
[----:B------:R-:W0:Y:S01]  /*153e0*/  LDCU UR7, c[0x0][0x398] ;  /* 0x00007300ff0777ac */ /* 0x000e220008000800 */
[----:B------:R-:W-:Y:S02]  /*153f0*/  SHF.R.S32.HI R14, RZ, 0x1f, R13 ;  /* 0x0000001fff0e7819 */ /* 0x000fe4000001140d */
[----:B------:R-:W-:Y:S01]  /*15400*/  IADD3 R8, P6, PT, R13, R0, RZ ;  /* 0x000000000d087210 */ /* 0x000fe20007fde0ff */
[----:B------:R1:W-:Y:S01]  /*15410*/  @P5 STG.E.U8 desc[UR22][R4.64], R15 ;  /* 0x0000000f04005986 */ /* 0x0003e2000c101116 */
[----:B--2---:R-:W-:Y:S02]  /*15420*/  ISETP.LT.AND P1, PT, R246, UR9, !P0 ;  /* 0x00000009f6007c0c */ /* 0x004fe4000c721270 */
[----:B---3--:R-:W-:Y:S01]  /*15430*/  ISETP.LT.AND P5, PT, R245, UR4, !P0 ;  /* 0x00000004f5007c0c */ /* 0x008fe2000c7a1270 */
[----:B------:R-:W-:Y:S01]  /*15440*/  IMAD.X R9, R14, 0x1, R200, P6 ;  /* 0x000000010e097824 */ /* 0x000fe200030e06c8 */
[----:B------:R-:W-:Y:S01]  /*15450*/  PRMT R17, R65, 0x9910, RZ ;  /* 0x0000991041117816 */ /* 0x000fe200000000ff */
[----:B------:R-:W2:Y:S01]  /*15460*/  LDCU UR4, c[0x0][0x398] ;  /* 0x00007300ff0477ac */ /* 0x000ea20008000800 */
[----:B------:R-:W-:-:S02]  /*15470*/  IADD3 R10, P6, PT, R13, R2, RZ ;  /* 0x000000020d0a7210 */ /* 0x000fc40007fde0ff */
[----:B------:R-:W-:Y:S02]  /*15480*/  SHF.R.S32.HI R17, RZ, 0x8, R17 ;  /* 0x00000008ff117819 */ /* 0x000fe40000011411 */
[----:B------:R-:W-:Y:S01]  /*15490*/  ISETP.GE.AND P2, PT, R16, UR29, PT ;  /* 0x0000001d10007c0c */ /* 0x000fe2000bf46270 */
[----:B------:R-:W-:Y:S01]  /*154a0*/  IMAD.X R11, R14, 0x1, R199, P6 ;  /* 0x000000010e0b7824 */ /* 0x000fe200030e06c7 */
[----:B------:R-:W-:Y:S02]  /*154b0*/  F2FP.SATFINITE.E5M2.F32.PACK_AB_MERGE_C R19, R243, R244, RZ ;  /* 0x000000f4f313723e */ /* 0x000fe400048060ff */
[----:B------:R-:W-:Y:S01]  /*154c0*/  F2FP.SATFINITE.E5M2.F32.PACK_AB_MERGE_C R195, R195, R194, RZ ;  /* 0x000000c2c3c3723e */ /* 0x000fe200048060ff */
[----:B------:R3:W-:Y:S01]  /*154d0*/  @P3 STG.E.U8 desc[UR22][R6.64], R17 ;  /* 0x0000001106003986 */ /* 0x0007e2000c101116 */
[----:B----4-:R-:W-:Y:S01]  /*154e0*/  ISETP.LT.AND P3, PT, R245, UR6, !P2 ;  /* 0x00000006f5007c0c */ /* 0x010fe2000d761270 */
[----:B------:R-:W4:Y:S02]  /*154f0*/  LDCU UR6, c[0x0][0x398] ;  /* 0x00007300ff0677ac */ /* 0x000f240008000800 */
[----:B------:R0:W-:Y:S01]  /*15500*/  @P1 STG.E.U8 desc[UR22][R8.64], R19 ;  /* 0x0000001308001986 */ /* 0x0001e2000c101116 */
[----:B-1----:R-:W-:-:S03]  /*15510*/  VIADD R15, R13, UR30 ;  /* 0x0000001e0d0f7c36 */ /* 0x002fc60008000000 */
[----:B------:R1:W-:Y:S01]  /*15520*/  @P5 STG.E.U8 desc[UR22][R10.64], R195 ;  /* 0x000000c30a005986 */ /* 0x0003e2000c101116 */
[C---:B------:R-:W-:Y:S02]  /*15530*/  IADD3 R4, P5, PT, R13.reuse, R196, RZ ;  /* 0x000000c40d047210 */ /* 0x040fe40007fbe0ff */
[----:B---3--:R-:W-:-:S03]  /*15540*/  IADD3 R6, P6, PT, R13, R198, RZ ;  /* 0x000000c60d067210 */ /* 0x008fc60007fde0ff */
[----:B------:R-:W-:Y:S01]  /*15550*/  IMAD.X R5, R14, 0x1, R3, P5 ;  /* 0x000000010e057824 */ /* 0x000fe200028e0603 */
[----:B------:R-:W-:Y:S02]  /*15560*/  SHF.R.S32.HI R16, RZ, 0x1f, R15 ;  /* 0x0000001fff107819 */ /* 0x000fe4000001140f */
[C---:B------:R-:W-:Y:S02]  /*15570*/  IADD3 R12, P1, PT, R15.reuse, R0, RZ ;  /* 0x000000000f0c7210 */ /* 0x040fe40007f3e0ff */
[----:B------:R-:W-:Y:S01]  /*15580*/  ISETP.LT.AND P5, PT, R242, UR5, !P0 ;  /* 0x00000005f2007c0c */ /* 0x000fe2000c7a1270 */
[----:B------:R-:W-:Y:S01]  /*15590*/  IMAD.X R7, R14, 0x1, R197, P6 ;  /* 0x000000010e077824 */ /* 0x000fe200030e06c5 */
[----:B0-----:R-:W-:Y:S01]  /*155a0*/  IADD3 R8, P6, PT, R15, R2, RZ ;  /* 0x000000020f087210 */ /* 0x001fe20007fde0ff */
[----:B------:R-:W-:Y:S01]  /*155b0*/  IMAD.X R13, R16, 0x1, R200, P1 ;  /* 0x00000001100d7824 */ /* 0x000fe200008e06c8 */
[----:B--2---:R-:W-:Y:S02]  /*155c0*/  ISETP.LT.AND P0, PT, R241, UR4, !P0 ;  /* 0x00000004f1007c0c */ /* 0x004fe4000c701270 */
[----:B------:R-:W-:-:S02]  /*155d0*/  F2FP.SATFINITE.E5M2.F32.PACK_AB_MERGE_C R67, R67, R66, RZ ;  /* 0x000000424343723e */ /* 0x000fc400048060ff */
[----:B------:R-:W-:Y:S01]  /*155e0*/  IADD3 R2, P1, PT, R15, R196, RZ ;  /* 0x000000c40f027210 */ /* 0x000fe20007f3e0ff */
[----:B------:R-:W-:Y:S01]  /*155f0*/  IMAD.X R9, R16, 0x1, R199, P6 ;  /* 0x0000000110097824 */ /* 0x000fe200030e06c7 */
[----:B------:R-:W-:Y:S02]  /*15600*/  ISETP.LT.AND P4, PT, R246, UR10, !P2 ;  /* 0x0000000af6007c0c */ /* 0x000fe4000d781270 */
[----:B------:R-:W-:Y:S02]  /*15610*/  F2FP.SATFINITE.E5M2.F32.PACK_AB_MERGE_C R131, R131, R130, RZ ;  /* 0x000000828383723e */ /* 0x000fe400048060ff */
[----:B-1----:R-:W-:Y:S01]  /*15620*/  PRMT R10, R67, 0x9910, RZ ;  /* 0x00009910430a7816 */ /* 0x002fe200000000ff */
[----:B------:R-:W-:Y:S01]  /*15630*/  IMAD.X R3, R16, 0x1, R3, P1 ;  /* 0x0000000110037824 */ /* 0x000fe200008e0603 */
[----:B----4-:R-:W-:Y:S02]  /*15640*/  ISETP.LT.AND P6, PT, R242, UR6, !P2 ;  /* 0x00000006f2007c0c */ /* 0x010fe4000d7c1270 */
[----:B------:R-:W-:Y:S01]  /*15650*/  ISETP.LT.AND P2, PT, R241, UR7, !P2 ;  /* 0x00000007f1007c0c */ /* 0x000fe2000d741270 */
[----:B------:R0:W-:Y:S01]  /*15660*/  @P5 STG.E.U8 desc[UR22][R4.64], R131 ;  /* 0x0000008304005986 */ /* 0x0001e2000c101116 */
[----:B------:R-:W-:-:S02]  /*15670*/  IADD3 R198, P1, PT, R15, R198, RZ ;  /* 0x000000c60fc67210 */ /* 0x000fc40007f3e0ff */
[----:B------:R-:W-:Y:S02]  /*15680*/  PRMT R11, R19, 0x9910, RZ ;  /* 0x00009910130b7816 */ /* 0x000fe400000000ff */
[----:B------:R-:W-:Y:S02]  /*15690*/  PRMT R15, R195, 0x9910, RZ ;  /* 0x00009910c30f7816 */ /* 0x000fe400000000ff */
[----:B------:R-:W-:Y:S02]  /*156a0*/  PRMT R0, R131, 0x9910, RZ ;  /* 0x0000991083007816 */ /* 0x000fe400000000ff */
[----:B------:R-:W-:Y:S01]  /*156b0*/  SHF.R.S32.HI R11, RZ, 0x8, R11 ;  /* 0x00000008ff0b7819 */ /* 0x000fe2000001140b */
[----:B0-----:R-:W-:Y:S01]  /*156c0*/  IMAD.MOV.U32 R4, RZ, RZ, R10 ;  /* 0x000000ffff047224 */ /* 0x001fe200078e000a */
[----:B------:R-:W-:Y:S01]  /*156d0*/  SHF.R.S32.HI R15, RZ, 0x8, R15 ;  /* 0x00000008ff0f7819 */ /* 0x000fe2000001140f */
[----:B------:R0:W-:Y:S01]  /*156e0*/  @P0 STG.E.U8 desc[UR22][R6.64], R67 ;  /* 0x0000004306000986 */ /* 0x0001e2000c101116 */
[----:B------:R-:W-:Y:S01]  /*156f0*/  SHF.R.S32.HI R5, RZ, 0x8, R0 ;  /* 0x00000008ff057819 */ /* 0x000fe20000011400 */
[----:B------:R-:W-:-:S02]  /*15700*/  IMAD.X R199, R16, 0x1, R197, P1 ;  /* 0x0000000110c77824 */ /* 0x000fc400008e06c5 */
[----:B------:R1:W-:Y:S04]  /*15710*/  @P4 STG.E.U8 desc[UR22][R12.64], R11 ;  /* 0x0000000b0c004986 */ /* 0x0003e8000c101116 */
[----:B------:R1:W-:Y:S01]  /*15720*/  @P3 STG.E.U8 desc[UR22][R8.64], R15 ;  /* 0x0000000f08003986 */ /* 0x0003e2000c101116 */
[----:B0-----:R-:W-:-:S03]  /*15730*/  SHF.R.S32.HI R7, RZ, 0x8, R4 ;  /* 0x00000008ff077819 */ /* 0x001fc60000011404 */
[----:B------:R1:W-:Y:S04]  /*15740*/  @P6 STG.E.U8 desc[UR22][R2.64], R5 ;  /* 0x0000000502006986 */ /* 0x0003e8000c101116 */
[----:B------:R1:W-:Y:S01]  /*15750*/  @P2 STG.E.U8 desc[UR22][R198.64], R7 ;  /* 0x00000007c6002986 */ /* 0x0003e2000c101116 */
[----:B------:R-:W-:Y:S06]  /*15760*/  BAR.SYNC.DEFER_BLOCKING 0x0 ;  /* 0x0000000000007b1d */ /* 0x000fec0000010000 */
[----:B------:R-:W-:Y:S05]  /*15770*/  BRA.U UP0, `(.L_x_13) ;  /* 0x0000000100a07547 */ /* 0x000fea000b800000 */
[----:B------:R-:W0:Y:S01]  /*15780*/  S2UR UR5, SR_CgaCtaId ;  /* 0x00000000000579c3 */ /* 0x000e220000008800 */
[----:B------:R-:W-:Y:S01]  /*15790*/  NOP ;  /* 0x0000000000007918 */ /* 0x000fe20000000000 */
[----:B------:R-:W-:Y:S01]  /*157a0*/  UMOV UR4, 0x50 ;  /* 0x0000005000047882 */ /* 0x000fe20000000000 */
[----:B------:R-:W-:Y:S02]  /*157b0*/  IMAD.U32 R0, RZ, RZ, UR8 ;  /* 0x00000008ff007e24 */ /* 0x000fe4000f8e00ff */
[----:B-1----:R-:W-:Y:S02]  /*157c0*/  IMAD.MOV.U32 R3, RZ, RZ, 0xff ;  /* 0x000000ffff037424 */ /* 0x002fe400078e00ff */
[----:B------:R-:W-:Y:S01]  /*157d0*/  IMAD.MOV.U32 R7, RZ, RZ, 0x1 ;  /* 0x00000001ff077424 */ /* 0x000fe200078e00ff */
[----:B------:R-:W-:-:S04]  /*157e0*/  LOP3.LUT R0, R0, 0xffff, RZ, 0xc0, !PT ;  /* 0x0000ffff00007812 */ /* 0x000fc800078ec0ff */
[----:B------:R-:W-:-:S05]  /*157f0*/  SHF.R.U32.HI R0, RZ, 0x5, R0 ;  /* 0x00000005ff007819 */ /* 0x000fca0000011600 */
[----:B------:R-:W-:Y:S01]  /*15800*/  VIADD R2, R0, 0x10 ;  /* 0x0000001000027836 */ /* 0x000fe20000000000 */
[----:B------:R-:W-:Y:S01]  /*15810*/  SHF.L.U32 R0, R3, R0, RZ ;  /* 0x0000000003007219 */ /* 0x000fe200000006ff */
[----:B0-----:R-:W-:-:S03]  /*15820*/  ULEA UR6, UR5, UR4, 0x18 ;  /* 0x0000000405067291 */ /* 0x001fc6000f8ec0ff */
[----:B------:R-:W-:-:S04]  /*15830*/  SHF.L.U32 R3, R7, R2, RZ ;  /* 0x0000000207037219 */ /* 0x000fc800000006ff */
[----:B------:R-:W-:Y:S02]  /*15840*/  LOP3.LUT R0, R3, R0, RZ, 0xfc, !PT ;  /* 0x0000000003007212 */ /* 0x000fe400078efcff */
[----:B------:R-:W0:Y:S02]  /*15850*/  LDS R5, [UR6] ;  /* 0x00000006ff057984 */ /* 0x000e240008000800 */
[C---:B------:R-:W-:Y:S02]  /*15860*/  LOP3.LUT R2, R0.reuse, 0xffff, RZ, 0xc0, !PT ;  /* 0x0000ffff00027812 */ /* 0x040fe400078ec0ff */
[----:B0-----:R-:W-:-:S04]  /*15870*/  LOP3.LUT R3, R0, 0xffff, R5, 0x80, !PT ;  /* 0x0000ffff00037812 */ /* 0x001fc800078e8005 */
[----:B------:R-:W-:-:S13]  /*15880*/  ISETP.NE.AND P0, PT, R3, R2, PT ;  /* 0x000000020300720c */ /* 0x000fda0003f05270 */
[----:B------:R-:W-:Y:S05]  /*15890*/  @P0 BRA `(.L_x_14) ;  /* 0x0000000000500947 */ /* 0x000fea0003800000 */
[----:B------:R-:W-:Y:S02]  /*158a0*/  SHF.R.U32.HI R5, RZ, 0x10, R5 ;  /* 0x00000010ff057819 */ /* 0x000fe40000011605 */
[----:B------:R-:W-:-:S04]  /*158b0*/  SHF.R.U32.HI R2, RZ, 0x10, R0 ;  /* 0x00000010ff027819 */ /* 0x000fc80000011600 */
[----:B------:R-:W-:-:S04]  /*158c0*/  LOP3.LUT R5, R5, R2, RZ, 0xc0, !PT ;  /* 0x0000000205057212 */ /* 0x000fc800078ec0ff */
[----:B------:R-:W-:-:S13]  /*158d0*/  ISETP.NE.AND P0, PT, R5, R2, PT ;  /* 0x000000020500720c */ /* 0x000fda0003f05270 */
[----:B------:R-:W-:Y:S05]  /*158e0*/  @P0 BRA `(.L_x_15) ;  /* 0x0000000000300947 */ /* 0x000fea0003800000 */
[----:B------:R-:W-:Y:S01]  /*158f0*/  R2UR UR4, R0 ;  /* 0x00000000000472ca */ /* 0x000fe200000e0000 */
[----:B------:R-:W-:Y:S01]  /*15900*/  VOTEU.ANY UR5, UPT, PT ;  /* 0x0000000000057886 */ /* 0x000fe200038e0100 */
[----:B------:R-:W0:Y:S01]  /*15910*/  S2R R0, SR_LANEID ;  /* 0x0000000000007919 */ /* 0x000e220000000000 */
[----:B------:R-:W-:-:S10]  /*15920*/  UFLO.U32 UR5, UR5 ;  /* 0x00000005000572bd */ /* 0x000fd400080e0000 */
[----:B------:R-:W-:-:S06]  /*15930*/  ULOP3.LUT UR4, URZ, UR4, URZ, 0x33, !UPT ;  /* 0x00000004ff047292 */ /* 0x000fcc000f8e33ff */
[----:B------:R-:W-:-:S04]  /*15940*/  IMAD.U32 R2, RZ, RZ, UR4 ;  /* 0x00000004ff027e24 */ /* 0x000fc8000f8e00ff */
[----:B------:R-:W1:Y:S02]  /*15950*/  REDUX UR7, R2 ;  /* 0x00000000020773c4 */ /* 0x000e640000000000 */
[----:B------:R2:W-:Y:S01]  /*15960*/  UTCATOMSWS.AND URZ, UR4 ;  /* 0x0000000400ff79e3 */ /* 0x0005e20008000000 */
[----:B0-----:R-:W-:Y:S01]  /*15970*/  ISETP.EQ.U32.AND P0, PT, R0, UR5, PT ;  /* 0x0000000500007c0c */ /* 0x001fe2000bf02070 */
[----:B-1----:R-:W-:-:S12]  /*15980*/  IMAD.U32 R0, RZ, RZ, UR7 ;  /* 0x00000007ff007e24 */ /* 0x002fd8000f8e00ff */
[----:B------:R2:W-:Y:S01]  /*15990*/  @P0 ATOMS.AND RZ, [UR6], R0 ;  /* 0x00000000ffff098c */ /* 0x0005e2000a800006 */
[----:B------:R-:W-:Y:S05]  /*159a0*/  BRA `(.L_x_13) ;  /* 0x0000000000147947 */ /* 0x000fea0003800000 */
.L_x_15:
[----:B------:R-:W-:-:S07]  /*159b0*/  MOV R2, 0x159d0 ;  /* 0x000159d000027802 */ /* 0x000fce0000000f00 */
[----:B------:R-:W-:Y:S05]  /*159c0*/  CALL.REL.NOINC `($__internal_0_$__cuda_sm10x_tcgen05_guardrail_trap_col_being_dealloced_not_returned_by_alloc) ;  /* 0x00000000002c7944 */ /* 0x000fea0003c00000 */
[----:B------:R-:W-:Y:S05]  /*159d0*/  BRA `(.L_x_13) ;  /* 0x0000000000087947 */ /* 0x000fea0003800000 */
.L_x_14:
[----:B------:R-:W-:-:S07]  /*159e0*/  MOV R2, 0x15a00 ;  /* 0x00015a0000027802 */ /* 0x000fce0000000f00 */
[----:B------:R-:W-:Y:S05]  /*159f0*/  CALL.REL.NOINC `($__internal_2_$__cuda_sm10x_tcgen05_guardrail_trap_unallocated_columns_being_dealloced) ;  /* 0x0000000000387944 */ /* 0x000fea0003c00000 */
.L_x_13:
[----:B------:R-:W-:Y:S01]  /*15a00*/  NOP ;  /* 0x0000000000007918 */ /* 0x000fe20000000000 */
[----:B--2---:R-:W-:Y:S05]  /*15a10*/  EXIT ;  /* 0x000000000000794d */ /* 0x004fea0003800000 */
.L_x_8:
[----:B------:R-:W0:Y:S02]  /*15a20*/  SYNCS.PHASECHK.TRANS64.TRYWAIT P1, [UR11], R125 ;  /* 0x0000007dff0075a7 */ /* 0x000e24000802110b */
[----:B0-----:R-:W-:Y:S05]  /*15a30*/  @!P1 BRA `(.L_x_8) ;  /* 0xfffffffc00f89947 */ /* 0x001fea000383ffff */
[----:B------:R-:W-:Y:S05]  /*15a40*/  BRA `(.L_x_16) ;  /* 0xffffff3800e47947 */ /* 0x000fea000383ffff */
.L_x_12:
[----:B------:R-:W1:Y:S02]  /*15a50*/  SYNCS.PHASECHK.TRANS64.TRYWAIT P0, [UR11], R0 ;  /* 0x00000000ff0075a7 */ /* 0x000e64000800110b */
[----:B-1----:R-:W-:Y:S05]  /*15a60*/  @!P0 BRA `(.L_x_12) ;  /* 0xfffffffc00f88947 */ /* 0x002fea000383ffff */
[----:B------:R-:W-:Y:S05]  /*15a70*/  BRA `(.L_x_11) ;  /* 0xffffff7800187947 */ /* 0x000fea000383ffff */
        .weak           $__internal_0_$__cuda_sm10x_tcgen05_guardrail_trap_col_being_dealloced_not_returned_by_alloc
        .type           $__internal_0_$__cuda_sm10x_tcgen05_guardrail_trap_col_being_dealloced_not_returned_by_alloc,@function
        .size           $__internal_0_$__cuda_sm10x_tcgen05_guardrail_trap_col_being_dealloced_not_returned_by_alloc,($__internal_1_$__cuda_sm10x_tcgen05_guardrail_trap_phase_invalid_during_alloc - $__internal_0_$__cuda_sm10x_tcgen05_guardrail_trap_col_being_dealloced_not_returned_by_alloc)
$__internal_0_$__cuda_sm10x_tcgen05_guardrail_trap_col_being_dealloced_not_returned_by_alloc:
[----:B------:R-:W-:Y:S05]  /*15a80*/  BPT.TRAP 0x1 ;  /* 0x000000040000795c */ /* 0x000fea0000300000 */
[----:B------:R-:W-:-:S04]  /*15a90*/  IMAD.MOV.U32 R3, RZ, RZ, 0x0 ;  /* 0x00000000ff037424 */ /* 0x000fc800078e00ff */
[----:B------:R-:W-:Y:S05]  /*15aa0*/  RET.REL.NODEC R2 `(matmul_kernel) ;  /* 0xfffffea402547950 */ /* 0x000fea0003c3ffff */
        .weak           $__internal_1_$__cuda_sm10x_tcgen05_guardrail_trap_phase_invalid_during_alloc
        .type           $__internal_1_$__cuda_sm10x_tcgen05_guardrail_trap_phase_invalid_during_alloc,@function
        .size           $__internal_1_$__cuda_sm10x_tcgen05_guardrail_trap_phase_invalid_during_alloc,($__internal_2_$__cuda_sm10x_tcgen05_guardrail_trap_unallocated_columns_being_dealloced - $__internal_1_$__cuda_sm10x_tcgen05_guardrail_trap_phase_invalid_during_alloc)
$__internal_1_$__cuda_sm10x_tcgen05_guardrail_trap_phase_invalid_during_alloc:
[----:B------:R-:W-:Y:S05]  /*15ab0*/  BPT.TRAP 0x1 ;  /* 0x000000040000795c */ /* 0x000fea0000300000 */
[----:B------:R-:W-:-:S04]  /*15ac0*/  IMAD.MOV.U32 R3, RZ, RZ, 0x0 ;  /* 0x00000000ff037424 */ /* 0x000fc800078e00ff */
[----:B------:R-:W-:Y:S05]  /*15ad0*/  RET.REL.NODEC R2 `(matmul_kernel) ;  /* 0xfffffea402487950 */ /* 0x000fea0003c3ffff */
        .weak           $__internal_2_$__cuda_sm10x_tcgen05_guardrail_trap_unallocated_columns_being_dealloced
        .type           $__internal_2_$__cuda_sm10x_tcgen05_guardrail_trap_unallocated_columns_being_dealloced,@function
        .size           $__internal_2_$__cuda_sm10x_tcgen05_guardrail_trap_unallocated_columns_being_dealloced,(.L_x_20 - $__internal_2_$__cuda_sm10x_tcgen05_guardrail_trap_unallocated_columns_being_dealloced)
$__internal_2_$__cuda_sm10x_tcgen05_guardrail_trap_unallocated_columns_being_dealloced:
[----:B------:R-:W-:Y:S05]  /*15ae0*/  BPT.TRAP 0x1 ;  /* 0x000000040000795c */ /* 0x000fea0000300000 */
[----:B------:R-:W-:-:S04]  /*15af0*/  IMAD.MOV.U32 R3, RZ, RZ, 0x0 ;  /* 0x00000000ff037424 */ /* 0x000fc800078e00ff */
[----:B------:R-:W-:Y:S05]  /*15b00*/  RET.REL.NODEC R2 `(matmul_kernel) ;  /* 0xfffffea4023c7950 */ /* 0x000fea0003c3ffff */
.L_x_17:
[----:B------:R-:W-:-:S00]  /*15b10*/  BRA `(.L_x_17) ;  /* 0xfffffffc00fc7947 */ /* 0x000fc0000383ffff */
[----:B------:R-:W-:-:S00]  /*15b20*/  NOP ;  /* 0x0000000000007918 */ /* 0x000fc00000000000 */
        /* <DEDUP_REMOVED lines=13> */
.L_x_20:


//--------------------- .nv.shared.matmul_kernel  --------------------------
	.section	.nv.shared.matmul_kernel,"aw",@nobits
	.sectionflags	@""
	.align	16
	.zero		1024


//--------------------- .nv.shared.reserved.0     --------------------------
	.section	.nv.shared.reserved.0,"aw",@nobits
	.align	8
	.weak		__nv_reservedSMEM_offset_0_alias
	.size		__nv_reservedSMEM_offset_0_alias, 0, 64
	.other		__nv_reservedSMEM_offset_0_alias,@"STO_CUDA_RESERVED_SHARED STV_DEFAULT"
__nv_reservedSMEM_offset_0_alias:
	.zero		0
.nv.shared.reserved.0:
	.zero		64
	.weak		__nv_reservedSMEM_allocation_phase
	.type		__nv_reservedSMEM_allocation_phase,@object
	.size		__nv_reservedSMEM_allocation_phase,(.L_0 - __nv_reservedSMEM_allocation_phase)
__nv_reservedSMEM_allocation_phase:
	.zero		1
.L_0:
	.zero		7
	.weak		__nv_reservedSMEM_devtool_atexit_pc
	.type		__nv_reservedSMEM_devtool_atexit_pc,@object
	.size		__nv_reservedSMEM_devtool_atexit_pc,(__nv_reservedSMEM_allocation_mask - __nv_reservedSMEM_devtool_atexit_pc)
__nv_reservedSMEM_devtool_atexit_pc:
	.zero		8
	.weak		__nv_reservedSMEM_allocation_mask
	.type		__nv_reservedSMEM_allocation_mask,@object
	.size		__nv_reservedSMEM_allocation_mask,(.L_2 - __nv_reservedSMEM_allocation_mask)
__nv_reservedSMEM_allocation_mask:
	.zero		4
.L_2:


//--------------------- .nv.constant0.matmul_kernel --------------------------
	.section	.nv.constant0.matmul_kernel,"a",@progbits
	.sectionflags	@""
	.align	4
.nv.constant0.matmul_kernel:
	.zero		976


//--------------------- SYMBOLS --------------------------

	.type		.nv.reservedSmem.offset0,@object
	.size		.nv.reservedSmem.offset0,0x4
	.type		.nv.reservedSmem.cap,@object
	.size		.nv.reservedSmem.cap,0x4
